	.target	sm_100a

	.elftype	@"ET_EXEC"


//--------------------- .note.nv.tkinfo           --------------------------
	.section	.note.nv.tkinfo,"",@"SHT_NOTE"
	.sectionflags	@"SHF_NOTE_NV_TKINFO"
	.tkinfo
        /*0018*/ 	.word	0x00000002
        /*0030*/ 	.string	""
        /*0030*/ 	.string	"ptxas"
        /*0030*/ 	.string	"Cuda compilation tools, release 13.0, V13.0.88"
        /*0030*/ 	.string	"Build cuda_13.0.r13.0/compiler.36424714_0"
        /*0030*/ 	.string	"-arch sm_100a -m 64 "



//--------------------- .note.nv.cuinfo           --------------------------
	.section	.note.nv.cuinfo,"",@"SHT_NOTE"
	.sectionflags	@"SHF_NOTE_NV_CUINFO"
        /*0018*/ 	.short	0x0002
        /*001a*/ 	.short	0x0064
        /*001c*/ 	.short	0x0082
	.zero		2


//--------------------- .nv.info                  --------------------------
	.section	.nv.info,"",@"SHT_CUDA_INFO"
	.align	4


	//----- nvinfo : EIATTR_REGCOUNT
	.align		4
        /*0000*/ 	.byte	0x04, 0x2f
        /*0002*/ 	.short	(.L_1 - .L_0)
	.align		4
.L_0:
        /*0004*/ 	.word	index@(_ZN18transformer_engine43_GLOBAL__N__bafe6ae4_10_padding_cu_3a96c89420multi_padding_kernelILi8EhEEvNS0_16MultiPaddingArgsE)
        /*0008*/ 	.word	0x00000020


	//----- nvinfo : EIATTR_FRAME_SIZE
	.align		4
.L_1:
        /*000c*/ 	.byte	0x04, 0x11
        /*000e*/ 	.short	(.L_3 - .L_2)
	.align		4
.L_2:
        /*0010*/ 	.word	index@(_ZN18transformer_engine43_GLOBAL__N__bafe6ae4_10_padding_cu_3a96c89420multi_padding_kernelILi8EhEEvNS0_16MultiPaddingArgsE)
        /*0014*/ 	.word	0x00000000


	//----- nvinfo : EIATTR_REGCOUNT
	.align		4
.L_3:
        /*0018*/ 	.byte	0x04, 0x2f
        /*001a*/ 	.short	(.L_5 - .L_4)
	.align		4
.L_4:
        /*001c*/ 	.word	index@(_ZN18transformer_engine43_GLOBAL__N__bafe6ae4_10_padding_cu_3a96c89420multi_padding_kernelILi4EsEEvNS0_16MultiPaddingArgsE)
        /*0020*/ 	.word	0x0000001e


	//----- nvinfo : EIATTR_FRAME_SIZE
	.align		4
.L_5:
        /*0024*/ 	.byte	0x04, 0x11
        /*0026*/ 	.short	(.L_7 - .L_6)
	.align		4
.L_6:
        /*0028*/ 	.word	index@(_ZN18transformer_engine43_GLOBAL__N__bafe6ae4_10_padding_cu_3a96c89420multi_padding_kernelILi4EsEEvNS0_16MultiPaddingArgsE)
        /*002c*/ 	.word	0x00000000


	//----- nvinfo : EIATTR_REGCOUNT
	.align		4
.L_7:
        /*0030*/ 	.byte	0x04, 0x2f
        /*0032*/ 	.short	(.L_9 - .L_8)
	.align		4
.L_8:
        /*0034*/ 	.word	index@(_ZN18transformer_engine43_GLOBAL__N__bafe6ae4_10_padding_cu_3a96c89420multi_padding_kernelILi2EiEEvNS0_16MultiPaddingArgsE)
        /*0038*/ 	.word	0x00000016


	//----- nvinfo : EIATTR_FRAME_SIZE
	.align		4
.L_9:
        /*003c*/ 	.byte	0x04, 0x11
        /*003e*/ 	.short	(.L_11 - .L_10)
	.align		4
.L_10:
        /*0040*/ 	.word	index@(_ZN18transformer_engine43_GLOBAL__N__bafe6ae4_10_padding_cu_3a96c89420multi_padding_kernelILi2EiEEvNS0_16MultiPaddingArgsE)
        /*0044*/ 	.word	0x00000000


	//----- nvinfo : EIATTR_REGCOUNT
	.align		4
.L_11:
        /*0048*/ 	.byte	0x04, 0x2f
        /*004a*/ 	.short	(.L_13 - .L_12)
	.align		4
.L_12:
        /*004c*/ 	.word	index@(_ZN18transformer_engine43_GLOBAL__N__bafe6ae4_10_padding_cu_3a96c89420multi_padding_kernelILi1ElEEvNS0_16MultiPaddingArgsE)
        /*0050*/ 	.word	0x00000010


	//----- nvinfo : EIATTR_FRAME_SIZE
	.align		4
.L_13:
        /*0054*/ 	.byte	0x04, 0x11
        /*0056*/ 	.short	(.L_15 - .L_14)
	.align		4
.L_14:
        /*0058*/ 	.word	index@(_ZN18transformer_engine43_GLOBAL__N__bafe6ae4_10_padding_cu_3a96c89420multi_padding_kernelILi1ElEEvNS0_16MultiPaddingArgsE)
        /*005c*/ 	.word	0x00000000


	//----- nvinfo : EIATTR_REGCOUNT
	.align		4
.L_15:
        /*0060*/ 	.byte	0x04, 0x2f
        /*0062*/ 	.short	(.L_17 - .L_16)
	.align		4
.L_16:
        /*0064*/ 	.word	index@(_ZN18transformer_engine43_GLOBAL__N__bafe6ae4_10_padding_cu_3a96c89420multi_padding_kernelILi2EfEEvNS0_16MultiPaddingArgsE)
        /*0068*/ 	.word	0x00000016


	//----- nvinfo : EIATTR_FRAME_SIZE
	.align		4
.L_17:
        /*006c*/ 	.byte	0x04, 0x11
        /*006e*/ 	.short	(.L_19 - .L_18)
	.align		4
.L_18:
        /*0070*/ 	.word	index@(_ZN18transformer_engine43_GLOBAL__N__bafe6ae4_10_padding_cu_3a96c89420multi_padding_kernelILi2EfEEvNS0_16MultiPaddingArgsE)
        /*0074*/ 	.word	0x00000000


	//----- nvinfo : EIATTR_REGCOUNT
	.align		4
.L_19:
        /*0078*/ 	.byte	0x04, 0x2f
        /*007a*/ 	.short	(.L_21 - .L_20)
	.align		4
.L_20:
        /*007c*/ 	.word	index@(_ZN18transformer_engine43_GLOBAL__N__bafe6ae4_10_padding_cu_3a96c89420multi_padding_kernelILi4E6__halfEEvNS0_16MultiPaddingArgsE)
        /*0080*/ 	.word	0x0000001e


	//----- nvinfo : EIATTR_FRAME_SIZE
	.align		4
.L_21:
        /*0084*/ 	.byte	0x04, 0x11
        /*0086*/ 	.short	(.L_23 - .L_22)
	.align		4
.L_22:
        /*0088*/ 	.word	index@(_ZN18transformer_engine43_GLOBAL__N__bafe6ae4_10_padding_cu_3a96c89420multi_padding_kernelILi4E6__halfEEvNS0_16MultiPaddingArgsE)
        /*008c*/ 	.word	0x00000000


	//----- nvinfo : EIATTR_REGCOUNT
	.align		4
.L_23:
        /*0090*/ 	.byte	0x04, 0x2f
        /*0092*/ 	.short	(.L_25 - .L_24)
	.align		4
.L_24:
        /*0094*/ 	.word	index@(_ZN18transformer_engine43_GLOBAL__N__bafe6ae4_10_padding_cu_3a96c89420multi_padding_kernelILi4E13__nv_bfloat16EEvNS0_16MultiPaddingArgsE)
        /*0098*/ 	.word	0x0000001e


	//----- nvinfo : EIATTR_FRAME_SIZE
	.align		4
.L_25:
        /*009c*/ 	.byte	0x04, 0x11
        /*009e*/ 	.short	(.L_27 - .L_26)
	.align		4
.L_26:
        /*00a0*/ 	.word	index@(_ZN18transformer_engine43_GLOBAL__N__bafe6ae4_10_padding_cu_3a96c89420multi_padding_kernelILi4E13__nv_bfloat16EEvNS0_16MultiPaddingArgsE)
        /*00a4*/ 	.word	0x00000000


	//----- nvinfo : EIATTR_REGCOUNT
	.align		4
.L_27:
        /*00a8*/ 	.byte	0x04, 0x2f
        /*00aa*/ 	.short	(.L_29 - .L_28)
	.align		4
.L_28:
        /*00ac*/ 	.word	index@(_ZN18transformer_engine43_GLOBAL__N__bafe6ae4_10_padding_cu_3a96c89420multi_padding_kernelILi8E13__nv_fp8_e4m3EEvNS0_16MultiPaddingArgsE)
        /*00b0*/ 	.word	0x00000020


	//----- nvinfo : EIATTR_FRAME_SIZE
	.align		4
.L_29:
        /*00b4*/ 	.byte	0x04, 0x11
        /*00b6*/ 	.short	(.L_31 - .L_30)
	.align		4
.L_30:
        /*00b8*/ 	.word	index@(_ZN18transformer_engine43_GLOBAL__N__bafe6ae4_10_padding_cu_3a96c89420multi_padding_kernelILi8E13__nv_fp8_e4m3EEvNS0_16MultiPaddingArgsE)
        /*00bc*/ 	.word	0x00000000


	//----- nvinfo : EIATTR_REGCOUNT
	.align		4
.L_31:
        /*00c0*/ 	.byte	0x04, 0x2f
        /*00c2*/ 	.short	(.L_33 - .L_32)
	.align		4
.L_32:
        /*00c4*/ 	.word	index@(_ZN18transformer_engine43_GLOBAL__N__bafe6ae4_10_padding_cu_3a96c89420multi_padding_kernelILi8E13__nv_fp8_e5m2EEvNS0_16MultiPaddingArgsE)
        /*00c8*/ 	.word	0x00000020


	//----- nvinfo : EIATTR_FRAME_SIZE
	.align		4
.L_33:
        /*00cc*/ 	.byte	0x04, 0x11
        /*00ce*/ 	.short	(.L_35 - .L_34)
	.align		4
.L_34:
        /*00d0*/ 	.word	index@(_ZN18transformer_engine43_GLOBAL__N__bafe6ae4_10_padding_cu_3a96c89420multi_padding_kernelILi8E13__nv_fp8_e5m2EEvNS0_16MultiPaddingArgsE)
        /*00d4*/ 	.word	0x00000000


	//----- nvinfo : EIATTR_REGCOUNT
	.align		4
.L_35:
        /*00d8*/ 	.byte	0x04, 0x2f
        /*00da*/ 	.short	(.L_37 - .L_36)
	.align		4
.L_36:
        /*00dc*/ 	.word	index@(_ZN18transformer_engine43_GLOBAL__N__bafe6ae4_10_padding_cu_3a96c89420multi_padding_kernelILi8E13__nv_fp4_e2m1EEvNS0_16MultiPaddingArgsE)
        /*00e0*/ 	.word	0x00000020


	//----- nvinfo : EIATTR_FRAME_SIZE
	.align		4
.L_37:
        /*00e4*/ 	.byte	0x04, 0x11
        /*00e6*/ 	.short	(.L_39 - .L_38)
	.align		4
.L_38:
        /*00e8*/ 	.word	index@(_ZN18transformer_engine43_GLOBAL__N__bafe6ae4_10_padding_cu_3a96c89420multi_padding_kernelILi8E13__nv_fp4_e2m1EEvNS0_16MultiPaddingArgsE)
        /*00ec*/ 	.word	0x00000000


	//----- nvinfo : EIATTR_REGCOUNT
	.align		4
.L_39:
        /*00f0*/ 	.byte	0x04, 0x2f
        /*00f2*/ 	.short	(.L_41 - .L_40)
	.align		4
.L_40:
        /*00f4*/ 	.word	index@(_ZN18transformer_engine43_GLOBAL__N__bafe6ae4_10_padding_cu_3a96c89422multi_unpadding_kernelILi8EhEEvNS0_16MultiPaddingArgsE)
        /*00f8*/ 	.word	0x00000020


	//----- nvinfo : EIATTR_FRAME_SIZE
	.align		4
.L_41:
        /*00fc*/ 	.byte	0x04, 0x11
        /*00fe*/ 	.short	(.L_43 - .L_42)
	.align		4
.L_42:
        /*0100*/ 	.word	index@(_ZN18transformer_engine43_GLOBAL__N__bafe6ae4_10_padding_cu_3a96c89422multi_unpadding_kernelILi8EhEEvNS0_16MultiPaddingArgsE)
        /*0104*/ 	.word	0x00000000


	//----- nvinfo : EIATTR_REGCOUNT
	.align		4
.L_43:
        /*0108*/ 	.byte	0x04, 0x2f
        /*010a*/ 	.short	(.L_45 - .L_44)
	.align		4
.L_44:
        /*010c*/ 	.word	index@(_ZN18transformer_engine43_GLOBAL__N__bafe6ae4_10_padding_cu_3a96c89422multi_unpadding_kernelILi4EsEEvNS0_16MultiPaddingArgsE)
        /*0110*/ 	.word	0x00000020


	//----- nvinfo : EIATTR_FRAME_SIZE
	.align		4
.L_45:
        /*0114*/ 	.byte	0x04, 0x11
        /*0116*/ 	.short	(.L_47 - .L_46)
	.align		4
.L_46:
        /*0118*/ 	.word	index@(_ZN18transformer_engine43_GLOBAL__N__bafe6ae4_10_padding_cu_3a96c89422multi_unpadding_kernelILi4EsEEvNS0_16MultiPaddingArgsE)
        /*011c*/ 	.word	0x00000000


	//----- nvinfo : EIATTR_REGCOUNT
	.align		4
.L_47:
        /*0120*/ 	.byte	0x04, 0x2f
        /*0122*/ 	.short	(.L_49 - .L_48)
	.align		4
.L_48:
        /*0124*/ 	.word	index@(_ZN18transformer_engine43_GLOBAL__N__bafe6ae4_10_padding_cu_3a96c89422multi_unpadding_kernelILi2EiEEvNS0_16MultiPaddingArgsE)
        /*0128*/ 	.word	0x00000020


	//----- nvinfo : EIATTR_FRAME_SIZE
	.align		4
.L_49:
        /*012c*/ 	.byte	0x04, 0x11
        /*012e*/ 	.short	(.L_51 - .L_50)
	.align		4
.L_50:
        /*0130*/ 	.word	index@(_ZN18transformer_engine43_GLOBAL__N__bafe6ae4_10_padding_cu_3a96c89422multi_unpadding_kernelILi2EiEEvNS0_16MultiPaddingArgsE)
        /*0134*/ 	.word	0x00000000


	//----- nvinfo : EIATTR_REGCOUNT
	.align		4
.L_51:
        /*0138*/ 	.byte	0x04, 0x2f
        /*013a*/ 	.short	(.L_53 - .L_52)
	.align		4
.L_52:
        /*013c*/ 	.word	index@(_ZN18transformer_engine43_GLOBAL__N__bafe6ae4_10_padding_cu_3a96c89422multi_unpadding_kernelILi1ElEEvNS0_16MultiPaddingArgsE)
        /*0140*/ 	.word	0x00000018


	//----- nvinfo : EIATTR_FRAME_SIZE
	.align		4
.L_53:
        /*0144*/ 	.byte	0x04, 0x11
        /*0146*/ 	.short	(.L_55 - .L_54)
	.align		4
.L_54:
        /*0148*/ 	.word	index@(_ZN18transformer_engine43_GLOBAL__N__bafe6ae4_10_padding_cu_3a96c89422multi_unpadding_kernelILi1ElEEvNS0_16MultiPaddingArgsE)
        /*014c*/ 	.word	0x00000000


	//----- nvinfo : EIATTR_REGCOUNT
	.align		4
.L_55:
        /*0150*/ 	.byte	0x04, 0x2f
        /*0152*/ 	.short	(.L_57 - .L_56)
	.align		4
.L_56:
        /*0154*/ 	.word	index@(_ZN18transformer_engine43_GLOBAL__N__bafe6ae4_10_padding_cu_3a96c89422multi_unpadding_kernelILi2EfEEvNS0_16MultiPaddingArgsE)
        /*0158*/ 	.word	0x00000020


	//----- nvinfo : EIATTR_FRAME_SIZE
	.align		4
.L_57:
        /*015c*/ 	.byte	0x04, 0x11
        /*015e*/ 	.short	(.L_59 - .L_58)
	.align		4
.L_58:
        /*0160*/ 	.word	index@(_ZN18transformer_engine43_GLOBAL__N__bafe6ae4_10_padding_cu_3a96c89422multi_unpadding_kernelILi2EfEEvNS0_16MultiPaddingArgsE)
        /*0164*/ 	.word	0x00000000


	//----- nvinfo : EIATTR_REGCOUNT
	.align		4
.L_59:
        /*0168*/ 	.byte	0x04, 0x2f
        /*016a*/ 	.short	(.L_61 - .L_60)
	.align		4
.L_60:
        /*016c*/ 	.word	index@(_ZN18transformer_engine43_GLOBAL__N__bafe6ae4_10_padding_cu_3a96c89422multi_unpadding_kernelILi4E6__halfEEvNS0_16MultiPaddingArgsE)
        /*0170*/ 	.word	0x0000001e


	//----- nvinfo : EIATTR_FRAME_SIZE
	.align		4
.L_61:
        /*0174*/ 	.byte	0x04, 0x11
        /*0176*/ 	.short	(.L_63 - .L_62)
	.align		4
.L_62:
        /*0178*/ 	.word	index@(_ZN18transformer_engine43_GLOBAL__N__bafe6ae4_10_padding_cu_3a96c89422multi_unpadding_kernelILi4E6__halfEEvNS0_16MultiPaddingArgsE)
        /*017c*/ 	.word	0x00000000


	//----- nvinfo : EIATTR_REGCOUNT
	.align		4
.L_63:
        /*0180*/ 	.byte	0x04, 0x2f
        /*0182*/ 	.short	(.L_65 - .L_64)
	.align		4
.L_64:
        /*0184*/ 	.word	index@(_ZN18transformer_engine43_GLOBAL__N__bafe6ae4_10_padding_cu_3a96c89422multi_unpadding_kernelILi4E13__nv_bfloat16EEvNS0_16MultiPaddingArgsE)
        /*0188*/ 	.word	0x0000001e


	//----- nvinfo : EIATTR_FRAME_SIZE
	.align		4
.L_65:
        /*018c*/ 	.byte	0x04, 0x11
        /*018e*/ 	.short	(.L_67 - .L_66)
	.align		4
.L_66:
        /*0190*/ 	.word	index@(_ZN18transformer_engine43_GLOBAL__N__bafe6ae4_10_padding_cu_3a96c89422multi_unpadding_kernelILi4E13__nv_bfloat16EEvNS0_16MultiPaddingArgsE)
        /*0194*/ 	.word	0x00000000


	//----- nvinfo : EIATTR_REGCOUNT
	.align		4
.L_67:
        /*0198*/ 	.byte	0x04, 0x2f
        /*019a*/ 	.short	(.L_69 - .L_68)
	.align		4
.L_68:
        /*019c*/ 	.word	index@(_ZN18transformer_engine43_GLOBAL__N__bafe6ae4_10_padding_cu_3a96c89422multi_unpadding_kernelILi8E13__nv_fp8_e4m3EEvNS0_16MultiPaddingArgsE)
        /*01a0*/ 	.word	0x00000020


	//----- nvinfo : EIATTR_FRAME_SIZE
	.align		4
.L_69:
        /*01a4*/ 	.byte	0x04, 0x11
        /*01a6*/ 	.short	(.L_71 - .L_70)
	.align		4
.L_70:
        /*01a8*/ 	.word	index@(_ZN18transformer_engine43_GLOBAL__N__bafe6ae4_10_padding_cu_3a96c89422multi_unpadding_kernelILi8E13__nv_fp8_e4m3EEvNS0_16MultiPaddingArgsE)
        /*01ac*/ 	.word	0x00000000


	//----- nvinfo : EIATTR_REGCOUNT
	.align		4
.L_71:
        /*01b0*/ 	.byte	0x04, 0x2f
        /*01b2*/ 	.short	(.L_73 - .L_72)
	.align		4
.L_72:
        /*01b4*/ 	.word	index@(_ZN18transformer_engine43_GLOBAL__N__bafe6ae4_10_padding_cu_3a96c89422multi_unpadding_kernelILi8E13__nv_fp8_e5m2EEvNS0_16MultiPaddingArgsE)
        /*01b8*/ 	.word	0x00000020


	//----- nvinfo : EIATTR_FRAME_SIZE
	.align		4
.L_73:
        /*01bc*/ 	.byte	0x04, 0x11
        /*01be*/ 	.short	(.L_75 - .L_74)
	.align		4
.L_74:
        /*01c0*/ 	.word	index@(_ZN18transformer_engine43_GLOBAL__N__bafe6ae4_10_padding_cu_3a96c89422multi_unpadding_kernelILi8E13__nv_fp8_e5m2EEvNS0_16MultiPaddingArgsE)
        /*01c4*/ 	.word	0x00000000


	//----- nvinfo : EIATTR_REGCOUNT
	.align		4
.L_75:
        /*01c8*/ 	.byte	0x04, 0x2f
        /*01ca*/ 	.short	(.L_77 - .L_76)
	.align		4
.L_76:
        /*01cc*/ 	.word	index@(_ZN18transformer_engine43_GLOBAL__N__bafe6ae4_10_padding_cu_3a96c89422multi_unpadding_kernelILi8E13__nv_fp4_e2m1EEvNS0_16MultiPaddingArgsE)
        /*01d0*/ 	.word	0x00000020


	//----- nvinfo : EIATTR_FRAME_SIZE
	.align		4
.L_77:
        /*01d4*/ 	.byte	0x04, 0x11
        /*01d6*/ 	.short	(.L_79 - .L_78)
	.align		4
.L_78:
        /*01d8*/ 	.word	index@(_ZN18transformer_engine43_GLOBAL__N__bafe6ae4_10_padding_cu_3a96c89422multi_unpadding_kernelILi8E13__nv_fp4_e2m1EEvNS0_16MultiPaddingArgsE)
        /*01dc*/ 	.word	0x00000000


	//----- nvinfo : EIATTR_MIN_STACK_SIZE
	.align		4
.L_79:
        /*01e0*/ 	.byte	0x04, 0x12
        /*01e2*/ 	.short	(.L_81 - .L_80)
	.align		4
.L_80:
        /*01e4*/ 	.word	index@(_ZN18transformer_engine43_GLOBAL__N__bafe6ae4_10_padding_cu_3a96c89422multi_unpadding_kernelILi8E13__nv_fp4_e2m1EEvNS0_16MultiPaddingArgsE)
        /*01e8*/ 	.word	0x00000000


	//----- nvinfo : EIATTR_MIN_STACK_SIZE
	.align		4
.L_81:
        /*01ec*/ 	.byte	0x04, 0x12
        /*01ee*/ 	.short	(.L_83 - .L_82)
	.align		4
.L_82:
        /*01f0*/ 	.word	index@(_ZN18transformer_engine43_GLOBAL__N__bafe6ae4_10_padding_cu_3a96c89422multi_unpadding_kernelILi8E13__nv_fp8_e5m2EEvNS0_16MultiPaddingArgsE)
        /*01f4*/ 	.word	0x00000000


	//----- nvinfo : EIATTR_MIN_STACK_SIZE
	.align		4
.L_83:
        /*01f8*/ 	.byte	0x04, 0x12
        /*01fa*/ 	.short	(.L_85 - .L_84)
	.align		4
.L_84:
        /*01fc*/ 	.word	index@(_ZN18transformer_engine43_GLOBAL__N__bafe6ae4_10_padding_cu_3a96c89422multi_unpadding_kernelILi8E13__nv_fp8_e4m3EEvNS0_16MultiPaddingArgsE)
        /*0200*/ 	.word	0x00000000


	//----- nvinfo : EIATTR_MIN_STACK_SIZE
	.align		4
.L_85:
        /*0204*/ 	.byte	0x04, 0x12
        /*0206*/ 	.short	(.L_87 - .L_86)
	.align		4
.L_86:
        /*0208*/ 	.word	index@(_ZN18transformer_engine43_GLOBAL__N__bafe6ae4_10_padding_cu_3a96c89422multi_unpadding_kernelILi4E13__nv_bfloat16EEvNS0_16MultiPaddingArgsE)
        /*020c*/ 	.word	0x00000000


	//----- nvinfo : EIATTR_MIN_STACK_SIZE
	.align		4
.L_87:
        /*0210*/ 	.byte	0x04, 0x12
        /*0212*/ 	.short	(.L_89 - .L_88)
	.align		4
.L_88:
        /*0214*/ 	.word	index@(_ZN18transformer_engine43_GLOBAL__N__bafe6ae4_10_padding_cu_3a96c89422multi_unpadding_kernelILi4E6__halfEEvNS0_16MultiPaddingArgsE)
        /*0218*/ 	.word	0x00000000


	//----- nvinfo : EIATTR_MIN_STACK_SIZE
	.align		4
.L_89:
        /*021c*/ 	.byte	0x04, 0x12
        /*021e*/ 	.short	(.L_91 - .L_90)
	.align		4
.L_90:
        /*0220*/ 	.word	index@(_ZN18transformer_engine43_GLOBAL__N__bafe6ae4_10_padding_cu_3a96c89422multi_unpadding_kernelILi2EfEEvNS0_16MultiPaddingArgsE)
        /*0224*/ 	.word	0x00000000


	//----- nvinfo : EIATTR_MIN_STACK_SIZE
	.align		4
.L_91:
        /*0228*/ 	.byte	0x04, 0x12
        /*022a*/ 	.short	(.L_93 - .L_92)
	.align		4
.L_92:
        /*022c*/ 	.word	index@(_ZN18transformer_engine43_GLOBAL__N__bafe6ae4_10_padding_cu_3a96c89422multi_unpadding_kernelILi1ElEEvNS0_16MultiPaddingArgsE)
        /*0230*/ 	.word	0x00000000


	//----- nvinfo : EIATTR_MIN_STACK_SIZE
	.align		4
.L_93:
        /*0234*/ 	.byte	0x04, 0x12
        /*0236*/ 	.short	(.L_95 - .L_94)
	.align		4
.L_94:
        /*0238*/ 	.word	index@(_ZN18transformer_engine43_GLOBAL__N__bafe6ae4_10_padding_cu_3a96c89422multi_unpadding_kernelILi2EiEEvNS0_16MultiPaddingArgsE)
        /*023c*/ 	.word	0x00000000


	//----- nvinfo : EIATTR_MIN_STACK_SIZE
	.align		4
.L_95:
        /*0240*/ 	.byte	0x04, 0x12
        /*0242*/ 	.short	(.L_97 - .L_96)
	.align		4
.L_96:
        /*0244*/ 	.word	index@(_ZN18transformer_engine43_GLOBAL__N__bafe6ae4_10_padding_cu_3a96c89422multi_unpadding_kernelILi4EsEEvNS0_16MultiPaddingArgsE)
        /*0248*/ 	.word	0x00000000


	//----- nvinfo : EIATTR_MIN_STACK_SIZE
	.align		4
.L_97:
        /*024c*/ 	.byte	0x04, 0x12
        /*024e*/ 	.short	(.L_99 - .L_98)
	.align		4
.L_98:
        /*0250*/ 	.word	index@(_ZN18transformer_engine43_GLOBAL__N__bafe6ae4_10_padding_cu_3a96c89422multi_unpadding_kernelILi8EhEEvNS0_16MultiPaddingArgsE)
        /*0254*/ 	.word	0x00000000


	//----- nvinfo : EIATTR_MIN_STACK_SIZE
	.align		4
.L_99:
        /*0258*/ 	.byte	0x04, 0x12
        /*025a*/ 	.short	(.L_101 - .L_100)
	.align		4
.L_100:
        /*025c*/ 	.word	index@(_ZN18transformer_engine43_GLOBAL__N__bafe6ae4_10_padding_cu_3a96c89420multi_padding_kernelILi8E13__nv_fp4_e2m1EEvNS0_16MultiPaddingArgsE)
        /*0260*/ 	.word	0x00000000


	//----- nvinfo : EIATTR_MIN_STACK_SIZE
	.align		4
.L_101:
        /*0264*/ 	.byte	0x04, 0x12
        /*0266*/ 	.short	(.L_103 - .L_102)
	.align		4
.L_102:
        /*0268*/ 	.word	index@(_ZN18transformer_engine43_GLOBAL__N__bafe6ae4_10_padding_cu_3a96c89420multi_padding_kernelILi8E13__nv_fp8_e5m2EEvNS0_16MultiPaddingArgsE)
        /*026c*/ 	.word	0x00000000


	//----- nvinfo : EIATTR_MIN_STACK_SIZE
	.align		4
.L_103:
        /*0270*/ 	.byte	0x04, 0x12
        /*0272*/ 	.short	(.L_105 - .L_104)
	.align		4
.L_104:
        /*0274*/ 	.word	index@(_ZN18transformer_engine43_GLOBAL__N__bafe6ae4_10_padding_cu_3a96c89420multi_padding_kernelILi8E13__nv_fp8_e4m3EEvNS0_16MultiPaddingArgsE)
        /*0278*/ 	.word	0x00000000


	//----- nvinfo : EIATTR_MIN_STACK_SIZE
	.align		4
.L_105:
        /*027c*/ 	.byte	0x04, 0x12
        /*027e*/ 	.short	(.L_107 - .L_106)
	.align		4
.L_106:
        /*0280*/ 	.word	index@(_ZN18transformer_engine43_GLOBAL__N__bafe6ae4_10_padding_cu_3a96c89420multi_padding_kernelILi4E13__nv_bfloat16EEvNS0_16MultiPaddingArgsE)
        /*0284*/ 	.word	0x00000000


	//----- nvinfo : EIATTR_MIN_STACK_SIZE
	.align		4
.L_107:
        /*0288*/ 	.byte	0x04, 0x12
        /*028a*/ 	.short	(.L_109 - .L_108)
	.align		4
.L_108:
        /*028c*/ 	.word	index@(_ZN18transformer_engine43_GLOBAL__N__bafe6ae4_10_padding_cu_3a96c89420multi_padding_kernelILi4E6__halfEEvNS0_16MultiPaddingArgsE)
        /*0290*/ 	.word	0x00000000


	//----- nvinfo : EIATTR_MIN_STACK_SIZE
	.align		4
.L_109:
        /*0294*/ 	.byte	0x04, 0x12
        /*0296*/ 	.short	(.L_111 - .L_110)
	.align		4
.L_110:
        /*0298*/ 	.word	index@(_ZN18transformer_engine43_GLOBAL__N__bafe6ae4_10_padding_cu_3a96c89420multi_padding_kernelILi2EfEEvNS0_16MultiPaddingArgsE)
        /*029c*/ 	.word	0x00000000


	//----- nvinfo : EIATTR_MIN_STACK_SIZE
	.align		4
.L_111:
        /*02a0*/ 	.byte	0x04, 0x12
        /*02a2*/ 	.short	(.L_113 - .L_112)
	.align		4
.L_112:
        /*02a4*/ 	.word	index@(_ZN18transformer_engine43_GLOBAL__N__bafe6ae4_10_padding_cu_3a96c89420multi_padding_kernelILi1ElEEvNS0_16MultiPaddingArgsE)
        /*02a8*/ 	.word	0x00000000


	//----- nvinfo : EIATTR_MIN_STACK_SIZE
	.align		4
.L_113:
        /*02ac*/ 	.byte	0x04, 0x12
        /*02ae*/ 	.short	(.L_115 - .L_114)
	.align		4
.L_114:
        /*02b0*/ 	.word	index@(_ZN18transformer_engine43_GLOBAL__N__bafe6ae4_10_padding_cu_3a96c89420multi_padding_kernelILi2EiEEvNS0_16MultiPaddingArgsE)
        /*02b4*/ 	.word	0x00000000


	//----- nvinfo : EIATTR_MIN_STACK_SIZE
	.align		4
.L_115:
        /*02b8*/ 	.byte	0x04, 0x12
        /*02ba*/ 	.short	(.L_117 - .L_116)
	.align		4
.L_116:
        /*02bc*/ 	.word	index@(_ZN18transformer_engine43_GLOBAL__N__bafe6ae4_10_padding_cu_3a96c89420multi_padding_kernelILi4EsEEvNS0_16MultiPaddingArgsE)
        /*02c0*/ 	.word	0x00000000


	//----- nvinfo : EIATTR_MIN_STACK_SIZE
	.align		4
.L_117:
        /*02c4*/ 	.byte	0x04, 0x12
        /*02c6*/ 	.short	(.L_119 - .L_118)
	.align		4
.L_118:
        /*02c8*/ 	.word	index@(_ZN18transformer_engine43_GLOBAL__N__bafe6ae4_10_padding_cu_3a96c89420multi_padding_kernelILi8EhEEvNS0_16MultiPaddingArgsE)
        /*02cc*/ 	.word	0x00000000
.L_119:


//--------------------- .nv.compat                --------------------------
	.section	.nv.compat,"",@"SHT_CUDA_COMPAT_INFO"
	.align	4
        /*0000*/ 	.byte	0x02, 0x09, 0x01, 0x00, 0x02, 0x02, 0x02, 0x00, 0x02, 0x05, 0x05, 0x00, 0x03, 0x07, 0x01, 0x01
        /*0010*/ 	.byte	0x02, 0x03, 0x00, 0x00, 0x02, 0x06, 0x01, 0x00, 0x04, 0x0b, 0x08, 0x00, 0x09, 0x00, 0x00, 0x00
        /*0020*/ 	.byte	0x00, 0x00, 0x00, 0x00


//--------------------- .nv.info._ZN18transformer_engine43_GLOBAL__N__bafe6ae4_10_padding_cu_3a96c89422multi_unpadding_kernelILi8E13__nv_fp4_e2m1EEvNS0_16MultiPaddingArgsE --------------------------
	.section	.nv.info._ZN18transformer_engine43_GLOBAL__N__bafe6ae4_10_padding_cu_3a96c89422multi_unpadding_kernelILi8E13__nv_fp4_e2m1EEvNS0_16MultiPaddingArgsE,"",@"SHT_CUDA_INFO"
	.sectionflags	@""
	.align	4


	//----- nvinfo : EIATTR_CUDA_API_VERSION
	.align		4
        /*0000*/ 	.byte	0x04, 0x37
        /*0002*/ 	.short	(.L_121 - .L_120)
.L_120:
        /*0004*/ 	.word	0x00000082


	//----- nvinfo : EIATTR_KPARAM_INFO
	.align		4
.L_121:
        /*0008*/ 	.byte	0x04, 0x17
        /*000a*/ 	.short	(.L_123 - .L_122)
.L_122:
        /*000c*/ 	.word	0x00000000
        /*0010*/ 	.short	0x0000
        /*0012*/ 	.short	0x0000
        /*0014*/ 	.byte	0x00, 0xf0, 0x21, 0x20


	//----- nvinfo : EIATTR_SPARSE_MMA_MASK
	.align		4
.L_123:
        /*0018*/ 	.byte	0x03, 0x50
        /*001a*/ 	.short	0x0000


	//----- nvinfo : EIATTR_MAXREG_COUNT
	.align		4
        /*001c*/ 	.byte	0x03, 0x1b
        /*001e*/ 	.short	0x00ff


	//----- nvinfo : EIATTR_MERCURY_ISA_VERSION
	.align		4
        /*0020*/ 	.byte	0x03, 0x5f
        /*0022*/ 	.short	0x0101


	//----- nvinfo : EIATTR_VRC_CTA_INIT_COUNT
	.align		4
        /*0024*/ 	.byte	0x02, 0x4a
	.zero		1
	.zero		1


	//----- nvinfo : EIATTR_EXIT_INSTR_OFFSETS
	.align		4
        /*0028*/ 	.byte	0x04, 0x1c
        /*002a*/ 	.short	(.L_125 - .L_124)


	//   ....[0]....
.L_124:
        /*002c*/ 	.word	0x000131c0


	//   ....[1]....
        /*0030*/ 	.word	0x00013360


	//   ....[2]....
        /*0034*/ 	.word	0x00013380


	//----- nvinfo : EIATTR_MAX_THREADS
	.align		4
.L_125:
        /*0038*/ 	.byte	0x04, 0x05
        /*003a*/ 	.short	(.L_127 - .L_126)
.L_126:
        /*003c*/ 	.word	0x00000080
        /*0040*/ 	.word	0x00000001
        /*0044*/ 	.word	0x00000001


	//----- nvinfo : EIATTR_CRS_STACK_SIZE
	.align		4
.L_127:
        /*0048*/ 	.byte	0x04, 0x1e
        /*004a*/ 	.short	(.L_129 - .L_128)
.L_128:
        /*004c*/ 	.word	0x00000000


	//----- nvinfo : EIATTR_CBANK_PARAM_SIZE
	.align		4
.L_129:
        /*0050*/ 	.byte	0x03, 0x19
        /*0052*/ 	.short	0x0808


	//----- nvinfo : EIATTR_PARAM_CBANK
	.align		4
        /*0054*/ 	.byte	0x04, 0x0a
        /*0056*/ 	.short	(.L_131 - .L_130)
	.align		4
.L_130:
        /*0058*/ 	.word	index@(.nv.constant0._ZN18transformer_engine43_GLOBAL__N__bafe6ae4_10_padding_cu_3a96c89422multi_unpadding_kernelILi8E13__nv_fp4_e2m1EEvNS0_16MultiPaddingArgsE)
        /*005c*/ 	.short	0x0380
        /*005e*/ 	.short	0x0808


	//----- nvinfo : EIATTR_SW_WAR
	.align		4
.L_131:
        /*0060*/ 	.byte	0x04, 0x36
        /*0062*/ 	.short	(.L_133 - .L_132)
.L_132:
        /*0064*/ 	.word	0x00000008
.L_133:


//--------------------- .nv.info._ZN18transformer_engine43_GLOBAL__N__bafe6ae4_10_padding_cu_3a96c89422multi_unpadding_kernelILi8E13__nv_fp8_e5m2EEvNS0_16MultiPaddingArgsE --------------------------
	.section	.nv.info._ZN18transformer_engine43_GLOBAL__N__bafe6ae4_10_padding_cu_3a96c89422multi_unpadding_kernelILi8E13__nv_fp8_e5m2EEvNS0_16MultiPaddingArgsE,"",@"SHT_CUDA_INFO"
	.sectionflags	@""
	.align	4


	//----- nvinfo : EIATTR_CUDA_API_VERSION
	.align		4
        /*0000*/ 	.byte	0x04, 0x37
        /*0002*/ 	.short	(.L_135 - .L_134)
.L_134:
        /*0004*/ 	.word	0x00000082


	//----- nvinfo : EIATTR_KPARAM_INFO
	.align		4
.L_135:
        /*0008*/ 	.byte	0x04, 0x17
        /*000a*/ 	.short	(.L_137 - .L_136)
.L_136:
        /*000c*/ 	.word	0x00000000
        /*0010*/ 	.short	0x0000
        /*0012*/ 	.short	0x0000
        /*0014*/ 	.byte	0x00, 0xf0, 0x21, 0x20


	//----- nvinfo : EIATTR_SPARSE_MMA_MASK
	.align		4
.L_137:
        /*0018*/ 	.byte	0x03, 0x50
        /*001a*/ 	.short	0x0000


	//----- nvinfo : EIATTR_MAXREG_COUNT
	.align		4
        /*001c*/ 	.byte	0x03, 0x1b
        /*001e*/ 	.short	0x00ff


	//----- nvinfo : EIATTR_MERCURY_ISA_VERSION
	.align		4
        /*0020*/ 	.byte	0x03, 0x5f
        /*0022*/ 	.short	0x0101


	//----- nvinfo : EIATTR_VRC_CTA_INIT_COUNT
	.align		4
        /*0024*/ 	.byte	0x02, 0x4a
	.zero		1
	.zero		1


	//----- nvinfo : EIATTR_EXIT_INSTR_OFFSETS
	.align		4
        /*0028*/ 	.byte	0x04, 0x1c
        /*002a*/ 	.short	(.L_139 - .L_138)


	//   ....[0]....
.L_138:
        /*002c*/ 	.word	0x000131b0


	//   ....[1]....
        /*0030*/ 	.word	0x00013350


	//   ....[2]....
        /*0034*/ 	.word	0x00013370


	//----- nvinfo : EIATTR_MAX_THREADS
	.align		4
.L_139:
        /*0038*/ 	.byte	0x04, 0x05
        /*003a*/ 	.short	(.L_141 - .L_140)
.L_140:
        /*003c*/ 	.word	0x00000080
        /*0040*/ 	.word	0x00000001
        /*0044*/ 	.word	0x00000001


	//----- nvinfo : EIATTR_CRS_STACK_SIZE
	.align		4
.L_141:
        /*0048*/ 	.byte	0x04, 0x1e
        /*004a*/ 	.short	(.L_143 - .L_142)
.L_142:
        /*004c*/ 	.word	0x00000000


	//----- nvinfo : EIATTR_CBANK_PARAM_SIZE
	.align		4
.L_143:
        /*0050*/ 	.byte	0x03, 0x19
        /*0052*/ 	.short	0x0808


	//----- nvinfo : EIATTR_PARAM_CBANK
	.align		4
        /*0054*/ 	.byte	0x04, 0x0a
        /*0056*/ 	.short	(.L_145 - .L_144)
	.align		4
.L_144:
        /*0058*/ 	.word	index@(.nv.constant0._ZN18transformer_engine43_GLOBAL__N__bafe6ae4_10_padding_cu_3a96c89422multi_unpadding_kernelILi8E13__nv_fp8_e5m2EEvNS0_16MultiPaddingArgsE)
        /*005c*/ 	.short	0x0380
        /*005e*/ 	.short	0x0808


	//----- nvinfo : EIATTR_SW_WAR
	.align		4
.L_145:
        /*0060*/ 	.byte	0x04, 0x36
        /*0062*/ 	.short	(.L_147 - .L_146)
.L_146:
        /*0064*/ 	.word	0x00000008
.L_147:


//--------------------- .nv.info._ZN18transformer_engine43_GLOBAL__N__bafe6ae4_10_padding_cu_3a96c89422multi_unpadding_kernelILi8E13__nv_fp8_e4m3EEvNS0_16MultiPaddingArgsE --------------------------
	.section	.nv.info._ZN18transformer_engine43_GLOBAL__N__bafe6ae4_10_padding_cu_3a96c89422multi_unpadding_kernelILi8E13__nv_fp8_e4m3EEvNS0_16MultiPaddingArgsE,"",@"SHT_CUDA_INFO"
	.sectionflags	@""
	.align	4


	//----- nvinfo : EIATTR_CUDA_API_VERSION
	.align		4
        /*0000*/ 	.byte	0x04, 0x37
        /*0002*/ 	.short	(.L_149 - .L_148)
.L_148:
        /*0004*/ 	.word	0x00000082


	//----- nvinfo : EIATTR_KPARAM_INFO
	.align		4
.L_149:
        /*0008*/ 	.byte	0x04, 0x17
        /*000a*/ 	.short	(.L_151 - .L_150)
.L_150:
        /*000c*/ 	.word	0x00000000
        /*0010*/ 	.short	0x0000
        /*0012*/ 	.short	0x0000
        /*0014*/ 	.byte	0x00, 0xf0, 0x21, 0x20


	//----- nvinfo : EIATTR_SPARSE_MMA_MASK
	.align		4
.L_151:
        /*0018*/ 	.byte	0x03, 0x50
        /*001a*/ 	.short	0x0000


	//----- nvinfo : EIATTR_MAXREG_COUNT
	.align		4
        /*001c*/ 	.byte	0x03, 0x1b
        /*001e*/ 	.short	0x00ff


	//----- nvinfo : EIATTR_MERCURY_ISA_VERSION
	.align		4
        /*0020*/ 	.byte	0x03, 0x5f
        /*0022*/ 	.short	0x0101


	//----- nvinfo : EIATTR_VRC_CTA_INIT_COUNT
	.align		4
        /*0024*/ 	.byte	0x02, 0x4a
	.zero		1
	.zero		1


	//----- nvinfo : EIATTR_EXIT_INSTR_OFFSETS
	.align		4
        /*0028*/ 	.byte	0x04, 0x1c
        /*002a*/ 	.short	(.L_153 - .L_152)


	//   ....[0]....
.L_152:
        /*002c*/ 	.word	0x000131b0


	//   ....[1]....
        /*0030*/ 	.word	0x00013350


	//   ....[2]....
        /*0034*/ 	.word	0x00013370


	//----- nvinfo : EIATTR_MAX_THREADS
	.align		4
.L_153:
        /*0038*/ 	.byte	0x04, 0x05
        /*003a*/ 	.short	(.L_155 - .L_154)
.L_154:
        /*003c*/ 	.word	0x00000080
        /*0040*/ 	.word	0x00000001
        /*0044*/ 	.word	0x00000001


	//----- nvinfo : EIATTR_CRS_STACK_SIZE
	.align		4
.L_155:
        /*0048*/ 	.byte	0x04, 0x1e
        /*004a*/ 	.short	(.L_157 - .L_156)
.L_156:
        /*004c*/ 	.word	0x00000000


	//----- nvinfo : EIATTR_CBANK_PARAM_SIZE
	.align		4
.L_157:
        /*0050*/ 	.byte	0x03, 0x19
        /*0052*/ 	.short	0x0808


	//----- nvinfo : EIATTR_PARAM_CBANK
	.align		4
        /*0054*/ 	.byte	0x04, 0x0a
        /*0056*/ 	.short	(.L_159 - .L_158)
	.align		4
.L_158:
        /*0058*/ 	.word	index@(.nv.constant0._ZN18transformer_engine43_GLOBAL__N__bafe6ae4_10_padding_cu_3a96c89422multi_unpadding_kernelILi8E13__nv_fp8_e4m3EEvNS0_16MultiPaddingArgsE)
        /*005c*/ 	.short	0x0380
        /*005e*/ 	.short	0x0808


	//----- nvinfo : EIATTR_SW_WAR
	.align		4
.L_159:
        /*0060*/ 	.byte	0x04, 0x36
        /*0062*/ 	.short	(.L_161 - .L_160)
.L_160:
        /*0064*/ 	.word	0x00000008
.L_161:


//--------------------- .nv.info._ZN18transformer_engine43_GLOBAL__N__bafe6ae4_10_padding_cu_3a96c89422multi_unpadding_kernelILi4E13__nv_bfloat16EEvNS0_16MultiPaddingArgsE --------------------------
	.section	.nv.info._ZN18transformer_engine43_GLOBAL__N__bafe6ae4_10_padding_cu_3a96c89422multi_unpadding_kernelILi4E13__nv_bfloat16EEvNS0_16MultiPaddingArgsE,"",@"SHT_CUDA_INFO"
	.sectionflags	@""
	.align	4


	//----- nvinfo : EIATTR_CUDA_API_VERSION
	.align		4
        /*0000*/ 	.byte	0x04, 0x37
        /*0002*/ 	.short	(.L_163 - .L_162)
.L_162:
        /*0004*/ 	.word	0x00000082


	//----- nvinfo : EIATTR_KPARAM_INFO
	.align		4
.L_163:
        /*0008*/ 	.byte	0x04, 0x17
        /*000a*/ 	.short	(.L_165 - .L_164)
.L_164:
        /*000c*/ 	.word	0x00000000
        /*0010*/ 	.short	0x0000
        /*0012*/ 	.short	0x0000
        /*0014*/ 	.byte	0x00, 0xf0, 0x21, 0x20


	//----- nvinfo : EIATTR_SPARSE_MMA_MASK
	.align		4
.L_165:
        /*0018*/ 	.byte	0x03, 0x50
        /*001a*/ 	.short	0x0000


	//----- nvinfo : EIATTR_MAXREG_COUNT
	.align		4
        /*001c*/ 	.byte	0x03, 0x1b
        /*001e*/ 	.short	0x00ff


	//----- nvinfo : EIATTR_MERCURY_ISA_VERSION
	.align		4
        /*0020*/ 	.byte	0x03, 0x5f
        /*0022*/ 	.short	0x0101


	//----- nvinfo : EIATTR_VRC_CTA_INIT_COUNT
	.align		4
        /*0024*/ 	.byte	0x02, 0x4a
	.zero		1
	.zero		1


	//----- nvinfo : EIATTR_EXIT_INSTR_OFFSETS
	.align		4
        /*0028*/ 	.byte	0x04, 0x1c
        /*002a*/ 	.short	(.L_167 - .L_166)


	//   ....[0]....
.L_166:
        /*002c*/ 	.word	0x00005680


	//   ....[1]....
        /*0030*/ 	.word	0x00005750


	//   ....[2]....
        /*0034*/ 	.word	0x00005770


	//----- nvinfo : EIATTR_MAX_THREADS
	.align		4
.L_167:
        /*0038*/ 	.byte	0x04, 0x05
        /*003a*/ 	.short	(.L_169 - .L_168)
.L_168:
        /*003c*/ 	.word	0x00000080
        /*0040*/ 	.word	0x00000001
        /*0044*/ 	.word	0x00000001


	//----- nvinfo : EIATTR_CRS_STACK_SIZE
	.align		4
.L_169:
        /*0048*/ 	.byte	0x04, 0x1e
        /*004a*/ 	.short	(.L_171 - .L_170)
.L_170:
        /*004c*/ 	.word	0x00000000


	//----- nvinfo : EIATTR_CBANK_PARAM_SIZE
	.align		4
.L_171:
        /*0050*/ 	.byte	0x03, 0x19
        /*0052*/ 	.short	0x0808


	//----- nvinfo : EIATTR_PARAM_CBANK
	.align		4
        /*0054*/ 	.byte	0x04, 0x0a
        /*0056*/ 	.short	(.L_173 - .L_172)
	.align		4
.L_172:
        /*0058*/ 	.word	index@(.nv.constant0._ZN18transformer_engine43_GLOBAL__N__bafe6ae4_10_padding_cu_3a96c89422multi_unpadding_kernelILi4E13__nv_bfloat16EEvNS0_16MultiPaddingArgsE)
        /*005c*/ 	.short	0x0380
        /*005e*/ 	.short	0x0808


	//----- nvinfo : EIATTR_SW_WAR
	.align		4
.L_173:
        /*0060*/ 	.byte	0x04, 0x36
        /*0062*/ 	.short	(.L_175 - .L_174)
.L_174:
        /*0064*/ 	.word	0x00000008
.L_175:


//--------------------- .nv.info._ZN18transformer_engine43_GLOBAL__N__bafe6ae4_10_padding_cu_3a96c89422multi_unpadding_kernelILi4E6__halfEEvNS0_16MultiPaddingArgsE --------------------------
	.section	.nv.info._ZN18transformer_engine43_GLOBAL__N__bafe6ae4_10_padding_cu_3a96c89422multi_unpadding_kernelILi4E6__halfEEvNS0_16MultiPaddingArgsE,"",@"SHT_CUDA_INFO"
	.sectionflags	@""
	.align	4


	//----- nvinfo : EIATTR_CUDA_API_VERSION
	.align		4
        /*0000*/ 	.byte	0x04, 0x37
        /*0002*/ 	.short	(.L_177 - .L_176)
.L_176:
        /*0004*/ 	.word	0x00000082


	//----- nvinfo : EIATTR_KPARAM_INFO
	.align		4
.L_177:
        /*0008*/ 	.byte	0x04, 0x17
        /*000a*/ 	.short	(.L_179 - .L_178)
.L_178:
        /*000c*/ 	.word	0x00000000
        /*0010*/ 	.short	0x0000
        /*0012*/ 	.short	0x0000
        /*0014*/ 	.byte	0x00, 0xf0, 0x21, 0x20


	//----- nvinfo : EIATTR_SPARSE_MMA_MASK
	.align		4
.L_179:
        /*0018*/ 	.byte	0x03, 0x50
        /*001a*/ 	.short	0x0000


	//----- nvinfo : EIATTR_MAXREG_COUNT
	.align		4
        /*001c*/ 	.byte	0x03, 0x1b
        /*001e*/ 	.short	0x00ff


	//----- nvinfo : EIATTR_MERCURY_ISA_VERSION
	.align		4
        /*0020*/ 	.byte	0x03, 0x5f
        /*0022*/ 	.short	0x0101


	//----- nvinfo : EIATTR_VRC_CTA_INIT_COUNT
	.align		4
        /*0024*/ 	.byte	0x02, 0x4a
	.zero		1
	.zero		1


	//----- nvinfo : EIATTR_EXIT_INSTR_OFFSETS
	.align		4
        /*0028*/ 	.byte	0x04, 0x1c
        /*002a*/ 	.short	(.L_181 - .L_180)


	//   ....[0]....
.L_180:
        /*002c*/ 	.word	0x00005680


	//   ....[1]....
        /*0030*/ 	.word	0x00005750


	//   ....[2]....
        /*0034*/ 	.word	0x00005770


	//----- nvinfo : EIATTR_MAX_THREADS
	.align		4
.L_181:
        /*0038*/ 	.byte	0x04, 0x05
        /*003a*/ 	.short	(.L_183 - .L_182)
.L_182:
        /*003c*/ 	.word	0x00000080
        /*0040*/ 	.word	0x00000001
        /*0044*/ 	.word	0x00000001


	//----- nvinfo : EIATTR_CRS_STACK_SIZE
	.align		4
.L_183:
        /*0048*/ 	.byte	0x04, 0x1e
        /*004a*/ 	.short	(.L_185 - .L_184)
.L_184:
        /*004c*/ 	.word	0x00000000


	//----- nvinfo : EIATTR_CBANK_PARAM_SIZE
	.align		4
.L_185:
        /*0050*/ 	.byte	0x03, 0x19
        /*0052*/ 	.short	0x0808


	//----- nvinfo : EIATTR_PARAM_CBANK
	.align		4
        /*0054*/ 	.byte	0x04, 0x0a
        /*0056*/ 	.short	(.L_187 - .L_186)
	.align		4
.L_186:
        /*0058*/ 	.word	index@(.nv.constant0._ZN18transformer_engine43_GLOBAL__N__bafe6ae4_10_padding_cu_3a96c89422multi_unpadding_kernelILi4E6__halfEEvNS0_16MultiPaddingArgsE)
        /*005c*/ 	.short	0x0380
        /*005e*/ 	.short	0x0808


	//----- nvinfo : EIATTR_SW_WAR
	.align		4
.L_187:
        /*0060*/ 	.byte	0x04, 0x36
        /*0062*/ 	.short	(.L_189 - .L_188)
.L_188:
        /*0064*/ 	.word	0x00000008
.L_189:


//--------------------- .nv.info._ZN18transformer_engine43_GLOBAL__N__bafe6ae4_10_padding_cu_3a96c89422multi_unpadding_kernelILi2EfEEvNS0_16MultiPaddingArgsE --------------------------
	.section	.nv.info._ZN18transformer_engine43_GLOBAL__N__bafe6ae4_10_padding_cu_3a96c89422multi_unpadding_kernelILi2EfEEvNS0_16MultiPaddingArgsE,"",@"SHT_CUDA_INFO"
	.sectionflags	@""
	.align	4


	//----- nvinfo : EIATTR_CUDA_API_VERSION
	.align		4
        /*0000*/ 	.byte	0x04, 0x37
        /*0002*/ 	.short	(.L_191 - .L_190)
.L_190:
        /*0004*/ 	.word	0x00000082


	//----- nvinfo : EIATTR_KPARAM_INFO
	.align		4
.L_191:
        /*0008*/ 	.byte	0x04, 0x17
        /*000a*/ 	.short	(.L_193 - .L_192)
.L_192:
        /*000c*/ 	.word	0x00000000
        /*0010*/ 	.short	0x0000
        /*0012*/ 	.short	0x0000
        /*0014*/ 	.byte	0x00, 0xf0, 0x21, 0x20


	//----- nvinfo : EIATTR_SPARSE_MMA_MASK
	.align		4
.L_193:
        /*0018*/ 	.byte	0x03, 0x50
        /*001a*/ 	.short	0x0000


	//----- nvinfo : EIATTR_MAXREG_COUNT
	.align		4
        /*001c*/ 	.byte	0x03, 0x1b
        /*001e*/ 	.short	0x00ff


	//----- nvinfo : EIATTR_MERCURY_ISA_VERSION
	.align		4
        /*0020*/ 	.byte	0x03, 0x5f
        /*0022*/ 	.short	0x0101


	//----- nvinfo : EIATTR_VRC_CTA_INIT_COUNT
	.align		4
        /*0024*/ 	.byte	0x02, 0x4a
	.zero		1
	.zero		1


	//----- nvinfo : EIATTR_EXIT_INSTR_OFFSETS
	.align		4
        /*0028*/ 	.byte	0x04, 0x1c
        /*002a*/ 	.short	(.L_195 - .L_194)


	//   ....[0]....
.L_194:
        /*002c*/ 	.word	0x000013a0


	//   ....[1]....
        /*0030*/ 	.word	0x00001460


	//   ....[2]....
        /*0034*/ 	.word	0x00001480


	//----- nvinfo : EIATTR_MAX_THREADS
	.align		4
.L_195:
        /*0038*/ 	.byte	0x04, 0x05
        /*003a*/ 	.short	(.L_197 - .L_196)
.L_196:
        /*003c*/ 	.word	0x00000080
        /*0040*/ 	.word	0x00000001
        /*0044*/ 	.word	0x00000001


	//----- nvinfo : EIATTR_CRS_STACK_SIZE
	.align		4
.L_197:
        /*0048*/ 	.byte	0x04, 0x1e
        /*004a*/ 	.short	(.L_199 - .L_198)
.L_198:
        /*004c*/ 	.word	0x00000000


	//----- nvinfo : EIATTR_CBANK_PARAM_SIZE
	.align		4
.L_199:
        /*0050*/ 	.byte	0x03, 0x19
        /*0052*/ 	.short	0x0808


	//----- nvinfo : EIATTR_PARAM_CBANK
	.align		4
        /*0054*/ 	.byte	0x04, 0x0a
        /*0056*/ 	.short	(.L_201 - .L_200)
	.align		4
.L_200:
        /*0058*/ 	.word	index@(.nv.constant0._ZN18transformer_engine43_GLOBAL__N__bafe6ae4_10_padding_cu_3a96c89422multi_unpadding_kernelILi2EfEEvNS0_16MultiPaddingArgsE)
        /*005c*/ 	.short	0x0380
        /*005e*/ 	.short	0x0808


	//----- nvinfo : EIATTR_SW_WAR
	.align		4
.L_201:
        /*0060*/ 	.byte	0x04, 0x36
        /*0062*/ 	.short	(.L_203 - .L_202)
.L_202:
        /*0064*/ 	.word	0x00000008
.L_203:


//--------------------- .nv.info._ZN18transformer_engine43_GLOBAL__N__bafe6ae4_10_padding_cu_3a96c89422multi_unpadding_kernelILi1ElEEvNS0_16MultiPaddingArgsE --------------------------
	.section	.nv.info._ZN18transformer_engine43_GLOBAL__N__bafe6ae4_10_padding_cu_3a96c89422multi_unpadding_kernelILi1ElEEvNS0_16MultiPaddingArgsE,"",@"SHT_CUDA_INFO"
	.sectionflags	@""
	.align	4


	//----- nvinfo : EIATTR_CUDA_API_VERSION
	.align		4
        /*0000*/ 	.byte	0x04, 0x37
        /*0002*/ 	.short	(.L_205 - .L_204)
.L_204:
        /*0004*/ 	.word	0x00000082


	//----- nvinfo : EIATTR_KPARAM_INFO
	.align		4
.L_205:
        /*0008*/ 	.byte	0x04, 0x17
        /*000a*/ 	.short	(.L_207 - .L_206)
.L_206:
        /*000c*/ 	.word	0x00000000
        /*0010*/ 	.short	0x0000
        /*0012*/ 	.short	0x0000
        /*0014*/ 	.byte	0x00, 0xf0, 0x21, 0x20


	//----- nvinfo : EIATTR_SPARSE_MMA_MASK
	.align		4
.L_207:
        /*0018*/ 	.byte	0x03, 0x50
        /*001a*/ 	.short	0x0000


	//----- nvinfo : EIATTR_MAXREG_COUNT
	.align		4
        /*001c*/ 	.byte	0x03, 0x1b
        /*001e*/ 	.short	0x00ff


	//----- nvinfo : EIATTR_MERCURY_ISA_VERSION
	.align		4
        /*0020*/ 	.byte	0x03, 0x5f
        /*0022*/ 	.short	0x0101


	//----- nvinfo : EIATTR_VRC_CTA_INIT_COUNT
	.align		4
        /*0024*/ 	.byte	0x02, 0x4a
	.zero		1
	.zero		1


	//----- nvinfo : EIATTR_EXIT_INSTR_OFFSETS
	.align		4
        /*0028*/ 	.byte	0x04, 0x1c
        /*002a*/ 	.short	(.L_209 - .L_208)


	//   ....[0]....
.L_208:
        /*002c*/ 	.word	0x00000950


	//   ....[1]....
        /*0030*/ 	.word	0x00000990


	//----- nvinfo : EIATTR_MAX_THREADS
	.align		4
.L_209:
        /*0034*/ 	.byte	0x04, 0x05
        /*0036*/ 	.short	(.L_211 - .L_210)
.L_210:
        /*0038*/ 	.word	0x00000080
        /*003c*/ 	.word	0x00000001
        /*0040*/ 	.word	0x00000001


	//----- nvinfo : EIATTR_CRS_STACK_SIZE
	.align		4
.L_211:
        /*0044*/ 	.byte	0x04, 0x1e
        /*0046*/ 	.short	(.L_213 - .L_212)
.L_212:
        /*0048*/ 	.word	0x00000000


	//----- nvinfo : EIATTR_CBANK_PARAM_SIZE
	.align		4
.L_213:
        /*004c*/ 	.byte	0x03, 0x19
        /*004e*/ 	.short	0x0808


	//----- nvinfo : EIATTR_PARAM_CBANK
	.align		4
        /*0050*/ 	.byte	0x04, 0x0a
        /*0052*/ 	.short	(.L_215 - .L_214)
	.align		4
.L_214:
        /*0054*/ 	.word	index@(.nv.constant0._ZN18transformer_engine43_GLOBAL__N__bafe6ae4_10_padding_cu_3a96c89422multi_unpadding_kernelILi1ElEEvNS0_16MultiPaddingArgsE)
        /*0058*/ 	.short	0x0380
        /*005a*/ 	.short	0x0808


	//----- nvinfo : EIATTR_SW_WAR
	.align		4
.L_215:
        /*005c*/ 	.byte	0x04, 0x36
        /*005e*/ 	.short	(.L_217 - .L_216)
.L_216:
        /*0060*/ 	.word	0x00000008
.L_217:


//--------------------- .nv.info._ZN18transformer_engine43_GLOBAL__N__bafe6ae4_10_padding_cu_3a96c89422multi_unpadding_kernelILi2EiEEvNS0_16MultiPaddingArgsE --------------------------
	.section	.nv.info._ZN18transformer_engine43_GLOBAL__N__bafe6ae4_10_padding_cu_3a96c89422multi_unpadding_kernelILi2EiEEvNS0_16MultiPaddingArgsE,"",@"SHT_CUDA_INFO"
	.sectionflags	@""
	.align	4


	//----- nvinfo : EIATTR_CUDA_API_VERSION
	.align		4
        /*0000*/ 	.byte	0x04, 0x37
        /*0002*/ 	.short	(.L_219 - .L_218)
.L_218:
        /*0004*/ 	.word	0x00000082


	//----- nvinfo : EIATTR_KPARAM_INFO
	.align		4
.L_219:
        /*0008*/ 	.byte	0x04, 0x17
        /*000a*/ 	.short	(.L_221 - .L_220)
.L_220:
        /*000c*/ 	.word	0x00000000
        /*0010*/ 	.short	0x0000
        /*0012*/ 	.short	0x0000
        /*0014*/ 	.byte	0x00, 0xf0, 0x21, 0x20


	//----- nvinfo : EIATTR_SPARSE_MMA_MASK
	.align		4
.L_221:
        /*0018*/ 	.byte	0x03, 0x50
        /*001a*/ 	.short	0x0000


	//----- nvinfo : EIATTR_MAXREG_COUNT
	.align		4
        /*001c*/ 	.byte	0x03, 0x1b
        /*001e*/ 	.short	0x00ff


	//----- nvinfo : EIATTR_MERCURY_ISA_VERSION
	.align		4
        /*0020*/ 	.byte	0x03, 0x5f
        /*0022*/ 	.short	0x0101


	//----- nvinfo : EIATTR_VRC_CTA_INIT_COUNT
	.align		4
        /*0024*/ 	.byte	0x02, 0x4a
	.zero		1
	.zero		1


	//----- nvinfo : EIATTR_EXIT_INSTR_OFFSETS
	.align		4
        /*0028*/ 	.byte	0x04, 0x1c
        /*002a*/ 	.short	(.L_223 - .L_222)


	//   ....[0]....
.L_222:
        /*002c*/ 	.word	0x000013a0


	//   ....[1]....
        /*0030*/ 	.word	0x00001460


	//   ....[2]....
        /*0034*/ 	.word	0x00001480


	//----- nvinfo : EIATTR_MAX_THREADS
	.align		4
.L_223:
        /*0038*/ 	.byte	0x04, 0x05
        /*003a*/ 	.short	(.L_225 - .L_224)
.L_224:
        /*003c*/ 	.word	0x00000080
        /*0040*/ 	.word	0x00000001
        /*0044*/ 	.word	0x00000001


	//----- nvinfo : EIATTR_CRS_STACK_SIZE
	.align		4
.L_225:
        /*0048*/ 	.byte	0x04, 0x1e
        /*004a*/ 	.short	(.L_227 - .L_226)
.L_226:
        /*004c*/ 	.word	0x00000000


	//----- nvinfo : EIATTR_CBANK_PARAM_SIZE
	.align		4
.L_227:
        /*0050*/ 	.byte	0x03, 0x19
        /*0052*/ 	.short	0x0808


	//----- nvinfo : EIATTR_PARAM_CBANK
	.align		4
        /*0054*/ 	.byte	0x04, 0x0a
        /*0056*/ 	.short	(.L_229 - .L_228)
	.align		4
.L_228:
        /*0058*/ 	.word	index@(.nv.constant0._ZN18transformer_engine43_GLOBAL__N__bafe6ae4_10_padding_cu_3a96c89422multi_unpadding_kernelILi2EiEEvNS0_16MultiPaddingArgsE)
        /*005c*/ 	.short	0x0380
        /*005e*/ 	.short	0x0808


	//----- nvinfo : EIATTR_SW_WAR
	.align		4
.L_229:
        /*0060*/ 	.byte	0x04, 0x36
        /*0062*/ 	.short	(.L_231 - .L_230)
.L_230:
        /*0064*/ 	.word	0x00000008
.L_231:


//--------------------- .nv.info._ZN18transformer_engine43_GLOBAL__N__bafe6ae4_10_padding_cu_3a96c89422multi_unpadding_kernelILi4EsEEvNS0_16MultiPaddingArgsE --------------------------
	.section	.nv.info._ZN18transformer_engine43_GLOBAL__N__bafe6ae4_10_padding_cu_3a96c89422multi_unpadding_kernelILi4EsEEvNS0_16MultiPaddingArgsE,"",@"SHT_CUDA_INFO"
	.sectionflags	@""
	.align	4


	//----- nvinfo : EIATTR_CUDA_API_VERSION
	.align		4
        /*0000*/ 	.byte	0x04, 0x37
        /*0002*/ 	.short	(.L_233 - .L_232)
.L_232:
        /*0004*/ 	.word	0x00000082


	//----- nvinfo : EIATTR_KPARAM_INFO
	.align		4
.L_233:
        /*0008*/ 	.byte	0x04, 0x17
        /*000a*/ 	.short	(.L_235 - .L_234)
.L_234:
        /*000c*/ 	.word	0x00000000
        /*0010*/ 	.short	0x0000
        /*0012*/ 	.short	0x0000
        /*0014*/ 	.byte	0x00, 0xf0, 0x21, 0x20


	//----- nvinfo : EIATTR_SPARSE_MMA_MASK
	.align		4
.L_235:
        /*0018*/ 	.byte	0x03, 0x50
        /*001a*/ 	.short	0x0000


	//----- nvinfo : EIATTR_MAXREG_COUNT
	.align		4
        /*001c*/ 	.byte	0x03, 0x1b
        /*001e*/ 	.short	0x00ff


	//----- nvinfo : EIATTR_MERCURY_ISA_VERSION
	.align		4
        /*0020*/ 	.byte	0x03, 0x5f
        /*0022*/ 	.short	0x0101


	//----- nvinfo : EIATTR_VRC_CTA_INIT_COUNT
	.align		4
        /*0024*/ 	.byte	0x02, 0x4a
	.zero		1
	.zero		1


	//----- nvinfo : EIATTR_EXIT_INSTR_OFFSETS
	.align		4
        /*0028*/ 	.byte	0x04, 0x1c
        /*002a*/ 	.short	(.L_237 - .L_236)


	//   ....[0]....
.L_236:
        /*002c*/ 	.word	0x00005690


	//   ....[1]....
        /*0030*/ 	.word	0x00005760


	//   ....[2]....
        /*0034*/ 	.word	0x00005780


	//----- nvinfo : EIATTR_MAX_THREADS
	.align		4
.L_237:
        /*0038*/ 	.byte	0x04, 0x05
        /*003a*/ 	.short	(.L_239 - .L_238)
.L_238:
        /*003c*/ 	.word	0x00000080
        /*0040*/ 	.word	0x00000001
        /*0044*/ 	.word	0x00000001


	//----- nvinfo : EIATTR_CRS_STACK_SIZE
	.align		4
.L_239:
        /*0048*/ 	.byte	0x04, 0x1e
        /*004a*/ 	.short	(.L_241 - .L_240)
.L_240:
        /*004c*/ 	.word	0x00000000


	//----- nvinfo : EIATTR_CBANK_PARAM_SIZE
	.align		4
.L_241:
        /*0050*/ 	.byte	0x03, 0x19
        /*0052*/ 	.short	0x0808


	//----- nvinfo : EIATTR_PARAM_CBANK
	.align		4
        /*0054*/ 	.byte	0x04, 0x0a
        /*0056*/ 	.short	(.L_243 - .L_242)
	.align		4
.L_242:
        /*0058*/ 	.word	index@(.nv.constant0._ZN18transformer_engine43_GLOBAL__N__bafe6ae4_10_padding_cu_3a96c89422multi_unpadding_kernelILi4EsEEvNS0_16MultiPaddingArgsE)
        /*005c*/ 	.short	0x0380
        /*005e*/ 	.short	0x0808


	//----- nvinfo : EIATTR_SW_WAR
	.align		4
.L_243:
        /*0060*/ 	.byte	0x04, 0x36
        /*0062*/ 	.short	(.L_245 - .L_244)
.L_244:
        /*0064*/ 	.word	0x00000008
.L_245:


//--------------------- .nv.info._ZN18transformer_engine43_GLOBAL__N__bafe6ae4_10_padding_cu_3a96c89422multi_unpadding_kernelILi8EhEEvNS0_16MultiPaddingArgsE --------------------------
	.section	.nv.info._ZN18transformer_engine43_GLOBAL__N__bafe6ae4_10_padding_cu_3a96c89422multi_unpadding_kernelILi8EhEEvNS0_16MultiPaddingArgsE,"",@"SHT_CUDA_INFO"
	.sectionflags	@""
	.align	4


	//----- nvinfo : EIATTR_CUDA_API_VERSION
	.align		4
        /*0000*/ 	.byte	0x04, 0x37
        /*0002*/ 	.short	(.L_247 - .L_246)
.L_246:
        /*0004*/ 	.word	0x00000082


	//----- nvinfo : EIATTR_KPARAM_INFO
	.align		4
.L_247:
        /*0008*/ 	.byte	0x04, 0x17
        /*000a*/ 	.short	(.L_249 - .L_248)
.L_248:
        /*000c*/ 	.word	0x00000000
        /*0010*/ 	.short	0x0000
        /*0012*/ 	.short	0x0000
        /*0014*/ 	.byte	0x00, 0xf0, 0x21, 0x20


	//----- nvinfo : EIATTR_SPARSE_MMA_MASK
	.align		4
.L_249:
        /*0018*/ 	.byte	0x03, 0x50
        /*001a*/ 	.short	0x0000


	//----- nvinfo : EIATTR_MAXREG_COUNT
	.align		4
        /*001c*/ 	.byte	0x03, 0x1b
        /*001e*/ 	.short	0x00ff


	//----- nvinfo : EIATTR_MERCURY_ISA_VERSION
	.align		4
        /*0020*/ 	.byte	0x03, 0x5f
        /*0022*/ 	.short	0x0101


	//----- nvinfo : EIATTR_VRC_CTA_INIT_COUNT
	.align		4
        /*0024*/ 	.byte	0x02, 0x4a
	.zero		1
	.zero		1


	//----- nvinfo : EIATTR_EXIT_INSTR_OFFSETS
	.align		4
        /*0028*/ 	.byte	0x04, 0x1c
        /*002a*/ 	.short	(.L_251 - .L_250)


	//   ....[0]....
.L_250:
        /*002c*/ 	.word	0x000131c0


	//   ....[1]....
        /*0030*/ 	.word	0x00013360


	//   ....[2]....
        /*0034*/ 	.word	0x00013380


	//----- nvinfo : EIATTR_MAX_THREADS
	.align		4
.L_251:
        /*0038*/ 	.byte	0x04, 0x05
        /*003a*/ 	.short	(.L_253 - .L_252)
.L_252:
        /*003c*/ 	.word	0x00000080
        /*0040*/ 	.word	0x00000001
        /*0044*/ 	.word	0x00000001


	//----- nvinfo : EIATTR_CRS_STACK_SIZE
	.align		4
.L_253:
        /*0048*/ 	.byte	0x04, 0x1e
        /*004a*/ 	.short	(.L_255 - .L_254)
.L_254:
        /*004c*/ 	.word	0x00000000


	//----- nvinfo : EIATTR_CBANK_PARAM_SIZE
	.align		4
.L_255:
        /*0050*/ 	.byte	0x03, 0x19
        /*0052*/ 	.short	0x0808


	//----- nvinfo : EIATTR_PARAM_CBANK
	.align		4
        /*0054*/ 	.byte	0x04, 0x0a
        /*0056*/ 	.short	(.L_257 - .L_256)
	.align		4
.L_256:
        /*0058*/ 	.word	index@(.nv.constant0._ZN18transformer_engine43_GLOBAL__N__bafe6ae4_10_padding_cu_3a96c89422multi_unpadding_kernelILi8EhEEvNS0_16MultiPaddingArgsE)
        /*005c*/ 	.short	0x0380
        /*005e*/ 	.short	0x0808


	//----- nvinfo : EIATTR_SW_WAR
	.align		4
.L_257:
        /*0060*/ 	.byte	0x04, 0x36
        /*0062*/ 	.short	(.L_259 - .L_258)
.L_258:
        /*0064*/ 	.word	0x00000008
.L_259:


//--------------------- .nv.info._ZN18transformer_engine43_GLOBAL__N__bafe6ae4_10_padding_cu_3a96c89420multi_padding_kernelILi8E13__nv_fp4_e2m1EEvNS0_16MultiPaddingArgsE --------------------------
	.section	.nv.info._ZN18transformer_engine43_GLOBAL__N__bafe6ae4_10_padding_cu_3a96c89420multi_padding_kernelILi8E13__nv_fp4_e2m1EEvNS0_16MultiPaddingArgsE,"",@"SHT_CUDA_INFO"
	.sectionflags	@""
	.align	4


	//----- nvinfo : EIATTR_CUDA_API_VERSION
	.align		4
        /*0000*/ 	.byte	0x04, 0x37
        /*0002*/ 	.short	(.L_261 - .L_260)
.L_260:
        /*0004*/ 	.word	0x00000082


	//----- nvinfo : EIATTR_KPARAM_INFO
	.align		4
.L_261:
        /*0008*/ 	.byte	0x04, 0x17
        /*000a*/ 	.short	(.L_263 - .L_262)
.L_262:
        /*000c*/ 	.word	0x00000000
        /*0010*/ 	.short	0x0000
        /*0012*/ 	.short	0x0000
        /*0014*/ 	.byte	0x00, 0xf0, 0x21, 0x20


	//----- nvinfo : EIATTR_SPARSE_MMA_MASK
	.align		4
.L_263:
        /*0018*/ 	.byte	0x03, 0x50
        /*001a*/ 	.short	0x0000


	//----- nvinfo : EIATTR_MAXREG_COUNT
	.align		4
        /*001c*/ 	.byte	0x03, 0x1b
        /*001e*/ 	.short	0x00ff


	//----- nvinfo : EIATTR_MERCURY_ISA_VERSION
	.align		4
        /*0020*/ 	.byte	0x03, 0x5f
        /*0022*/ 	.short	0x0101


	//----- nvinfo : EIATTR_VRC_CTA_INIT_COUNT
	.align		4
        /*0024*/ 	.byte	0x02, 0x4a
	.zero		1
	.zero		1


	//----- nvinfo : EIATTR_EXIT_INSTR_OFFSETS
	.align		4
        /*0028*/ 	.byte	0x04, 0x1c
        /*002a*/ 	.short	(.L_265 - .L_264)


	//   ....[0]....
.L_264:
        /*002c*/ 	.word	0x0001ac20


	//   ....[1]....
        /*0030*/ 	.word	0x0001adc0


	//   ....[2]....
        /*0034*/ 	.word	0x0001ade0


	//   ....[3]....
        /*0038*/ 	.word	0x0001af80


	//   ....[4]....
        /*003c*/ 	.word	0x0001afa0


	//----- nvinfo : EIATTR_MAX_THREADS
	.align		4
.L_265:
        /*0040*/ 	.byte	0x04, 0x05
        /*0042*/ 	.short	(.L_267 - .L_266)
.L_266:
        /*0044*/ 	.word	0x00000080
        /*0048*/ 	.word	0x00000001
        /*004c*/ 	.word	0x00000001


	//----- nvinfo : EIATTR_CRS_STACK_SIZE
	.align		4
.L_267:
        /*0050*/ 	.byte	0x04, 0x1e
        /*0052*/ 	.short	(.L_269 - .L_268)
.L_268:
        /*0054*/ 	.word	0x00000000


	//----- nvinfo : EIATTR_CBANK_PARAM_SIZE
	.align		4
.L_269:
        /*0058*/ 	.byte	0x03, 0x19
        /*005a*/ 	.short	0x0808


	//----- nvinfo : EIATTR_PARAM_CBANK
	.align		4
        /*005c*/ 	.byte	0x04, 0x0a
        /*005e*/ 	.short	(.L_271 - .L_270)
	.align		4
.L_270:
        /*0060*/ 	.word	index@(.nv.constant0._ZN18transformer_engine43_GLOBAL__N__bafe6ae4_10_padding_cu_3a96c89420multi_padding_kernelILi8E13__nv_fp4_e2m1EEvNS0_16MultiPaddingArgsE)
        /*0064*/ 	.short	0x0380
        /*0066*/ 	.short	0x0808


	//----- nvinfo : EIATTR_SW_WAR
	.align		4
.L_271:
        /*0068*/ 	.byte	0x04, 0x36
        /*006a*/ 	.short	(.L_273 - .L_272)
.L_272:
        /*006c*/ 	.word	0x00000008
.L_273:


//--------------------- .nv.info._ZN18transformer_engine43_GLOBAL__N__bafe6ae4_10_padding_cu_3a96c89420multi_padding_kernelILi8E13__nv_fp8_e5m2EEvNS0_16MultiPaddingArgsE --------------------------
	.section	.nv.info._ZN18transformer_engine43_GLOBAL__N__bafe6ae4_10_padding_cu_3a96c89420multi_padding_kernelILi8E13__nv_fp8_e5m2EEvNS0_16MultiPaddingArgsE,"",@"SHT_CUDA_INFO"
	.sectionflags	@""
	.align	4


	//----- nvinfo : EIATTR_CUDA_API_VERSION
	.align		4
        /*0000*/ 	.byte	0x04, 0x37
        /*0002*/ 	.short	(.L_275 - .L_274)
.L_274:
        /*0004*/ 	.word	0x00000082


	//----- nvinfo : EIATTR_KPARAM_INFO
	.align		4
.L_275:
        /*0008*/ 	.byte	0x04, 0x17
        /*000a*/ 	.short	(.L_277 - .L_276)
.L_276:
        /*000c*/ 	.word	0x00000000
        /*0010*/ 	.short	0x0000
        /*0012*/ 	.short	0x0000
        /*0014*/ 	.byte	0x00, 0xf0, 0x21, 0x20


	//----- nvinfo : EIATTR_SPARSE_MMA_MASK
	.align		4
.L_277:
        /*0018*/ 	.byte	0x03, 0x50
        /*001a*/ 	.short	0x0000


	//----- nvinfo : EIATTR_MAXREG_COUNT
	.align		4
        /*001c*/ 	.byte	0x03, 0x1b
        /*001e*/ 	.short	0x00ff


	//----- nvinfo : EIATTR_MERCURY_ISA_VERSION
	.align		4
        /*0020*/ 	.byte	0x03, 0x5f
        /*0022*/ 	.short	0x0101


	//----- nvinfo : EIATTR_VRC_CTA_INIT_COUNT
	.align		4
        /*0024*/ 	.byte	0x02, 0x4a
	.zero		1
	.zero		1


	//----- nvinfo : EIATTR_EXIT_INSTR_OFFSETS
	.align		4
        /*0028*/ 	.byte	0x04, 0x1c
        /*002a*/ 	.short	(.L_279 - .L_278)


	//   ....[0]....
.L_278:
        /*002c*/ 	.word	0x0001ac10


	//   ....[1]....
        /*0030*/ 	.word	0x0001adb0


	//   ....[2]....
        /*0034*/ 	.word	0x0001add0


	//   ....[3]....
        /*0038*/ 	.word	0x0001af70


	//   ....[4]....
        /*003c*/ 	.word	0x0001af90


	//----- nvinfo : EIATTR_MAX_THREADS
	.align		4
.L_279:
        /*0040*/ 	.byte	0x04, 0x05
        /*0042*/ 	.short	(.L_281 - .L_280)
.L_280:
        /*0044*/ 	.word	0x00000080
        /*0048*/ 	.word	0x00000001
        /*004c*/ 	.word	0x00000001


	//----- nvinfo : EIATTR_CRS_STACK_SIZE
	.align		4
.L_281:
        /*0050*/ 	.byte	0x04, 0x1e
        /*0052*/ 	.short	(.L_283 - .L_282)
.L_282:
        /*0054*/ 	.word	0x00000000


	//----- nvinfo : EIATTR_CBANK_PARAM_SIZE
	.align		4
.L_283:
        /*0058*/ 	.byte	0x03, 0x19
        /*005a*/ 	.short	0x0808


	//----- nvinfo : EIATTR_PARAM_CBANK
	.align		4
        /*005c*/ 	.byte	0x04, 0x0a
        /*005e*/ 	.short	(.L_285 - .L_284)
	.align		4
.L_284:
        /*0060*/ 	.word	index@(.nv.constant0._ZN18transformer_engine43_GLOBAL__N__bafe6ae4_10_padding_cu_3a96c89420multi_padding_kernelILi8E13__nv_fp8_e5m2EEvNS0_16MultiPaddingArgsE)
        /*0064*/ 	.short	0x0380
        /*0066*/ 	.short	0x0808


	//----- nvinfo : EIATTR_SW_WAR
	.align		4
.L_285:
        /*0068*/ 	.byte	0x04, 0x36
        /*006a*/ 	.short	(.L_287 - .L_286)
.L_286:
        /*006c*/ 	.word	0x00000008
.L_287:


//--------------------- .nv.info._ZN18transformer_engine43_GLOBAL__N__bafe6ae4_10_padding_cu_3a96c89420multi_padding_kernelILi8E13__nv_fp8_e4m3EEvNS0_16MultiPaddingArgsE --------------------------
	.section	.nv.info._ZN18transformer_engine43_GLOBAL__N__bafe6ae4_10_padding_cu_3a96c89420multi_padding_kernelILi8E13__nv_fp8_e4m3EEvNS0_16MultiPaddingArgsE,"",@"SHT_CUDA_INFO"
	.sectionflags	@""
	.align	4


	//----- nvinfo : EIATTR_CUDA_API_VERSION
	.align		4
        /*0000*/ 	.byte	0x04, 0x37
        /*0002*/ 	.short	(.L_289 - .L_288)
.L_288:
        /*0004*/ 	.word	0x00000082


	//----- nvinfo : EIATTR_KPARAM_INFO
	.align		4
.L_289:
        /*0008*/ 	.byte	0x04, 0x17
        /*000a*/ 	.short	(.L_291 - .L_290)
.L_290:
        /*000c*/ 	.word	0x00000000
        /*0010*/ 	.short	0x0000
        /*0012*/ 	.short	0x0000
        /*0014*/ 	.byte	0x00, 0xf0, 0x21, 0x20


	//----- nvinfo : EIATTR_SPARSE_MMA_MASK
	.align		4
.L_291:
        /*0018*/ 	.byte	0x03, 0x50
        /*001a*/ 	.short	0x0000


	//----- nvinfo : EIATTR_MAXREG_COUNT
	.align		4
        /*001c*/ 	.byte	0x03, 0x1b
        /*001e*/ 	.short	0x00ff


	//----- nvinfo : EIATTR_MERCURY_ISA_VERSION
	.align		4
        /*0020*/ 	.byte	0x03, 0x5f
        /*0022*/ 	.short	0x0101


	//----- nvinfo : EIATTR_VRC_CTA_INIT_COUNT
	.align		4
        /*0024*/ 	.byte	0x02, 0x4a
	.zero		1
	.zero		1


	//----- nvinfo : EIATTR_EXIT_INSTR_OFFSETS
	.align		4
        /*0028*/ 	.byte	0x04, 0x1c
        /*002a*/ 	.short	(.L_293 - .L_292)


	//   ....[0]....
.L_292:
        /*002c*/ 	.word	0x0001ac10


	//   ....[1]....
        /*0030*/ 	.word	0x0001adb0


	//   ....[2]....
        /*0034*/ 	.word	0x0001add0


	//   ....[3]....
        /*0038*/ 	.word	0x0001af70


	//   ....[4]....
        /*003c*/ 	.word	0x0001af90


	//----- nvinfo : EIATTR_MAX_THREADS
	.align		4
.L_293:
        /*0040*/ 	.byte	0x04, 0x05
        /*0042*/ 	.short	(.L_295 - .L_294)
.L_294:
        /*0044*/ 	.word	0x00000080
        /*0048*/ 	.word	0x00000001
        /*004c*/ 	.word	0x00000001


	//----- nvinfo : EIATTR_CRS_STACK_SIZE
	.align		4
.L_295:
        /*0050*/ 	.byte	0x04, 0x1e
        /*0052*/ 	.short	(.L_297 - .L_296)
.L_296:
        /*0054*/ 	.word	0x00000000


	//----- nvinfo : EIATTR_CBANK_PARAM_SIZE
	.align		4
.L_297:
        /*0058*/ 	.byte	0x03, 0x19
        /*005a*/ 	.short	0x0808


	//----- nvinfo : EIATTR_PARAM_CBANK
	.align		4
        /*005c*/ 	.byte	0x04, 0x0a
        /*005e*/ 	.short	(.L_299 - .L_298)
	.align		4
.L_298:
        /*0060*/ 	.word	index@(.nv.constant0._ZN18transformer_engine43_GLOBAL__N__bafe6ae4_10_padding_cu_3a96c89420multi_padding_kernelILi8E13__nv_fp8_e4m3EEvNS0_16MultiPaddingArgsE)
        /*0064*/ 	.short	0x0380
        /*0066*/ 	.short	0x0808


	//----- nvinfo : EIATTR_SW_WAR
	.align		4
.L_299:
        /*0068*/ 	.byte	0x04, 0x36
        /*006a*/ 	.short	(.L_301 - .L_300)
.L_300:
        /*006c*/ 	.word	0x00000008
.L_301:


//--------------------- .nv.info._ZN18transformer_engine43_GLOBAL__N__bafe6ae4_10_padding_cu_3a96c89420multi_padding_kernelILi4E13__nv_bfloat16EEvNS0_16MultiPaddingArgsE --------------------------
	.section	.nv.info._ZN18transformer_engine43_GLOBAL__N__bafe6ae4_10_padding_cu_3a96c89420multi_padding_kernelILi4E13__nv_bfloat16EEvNS0_16MultiPaddingArgsE,"",@"SHT_CUDA_INFO"
	.sectionflags	@""
	.align	4


	//----- nvinfo : EIATTR_CUDA_API_VERSION
	.align		4
        /*0000*/ 	.byte	0x04, 0x37
        /*0002*/ 	.short	(.L_303 - .L_302)
.L_302:
        /*0004*/ 	.word	0x00000082


	//----- nvinfo : EIATTR_KPARAM_INFO
	.align		4
.L_303:
        /*0008*/ 	.byte	0x04, 0x17
        /*000a*/ 	.short	(.L_305 - .L_304)
.L_304:
        /*000c*/ 	.word	0x00000000
        /*0010*/ 	.short	0x0000
        /*0012*/ 	.short	0x0000
        /*0014*/ 	.byte	0x00, 0xf0, 0x21, 0x20


	//----- nvinfo : EIATTR_SPARSE_MMA_MASK
	.align		4
.L_305:
        /*0018*/ 	.byte	0x03, 0x50
        /*001a*/ 	.short	0x0000


	//----- nvinfo : EIATTR_MAXREG_COUNT
	.align		4
        /*001c*/ 	.byte	0x03, 0x1b
        /*001e*/ 	.short	0x00ff


	//----- nvinfo : EIATTR_MERCURY_ISA_VERSION
	.align		4
        /*0020*/ 	.byte	0x03, 0x5f
        /*0022*/ 	.short	0x0101


	//----- nvinfo : EIATTR_VRC_CTA_INIT_COUNT
	.align		4
        /*0024*/ 	.byte	0x02, 0x4a
	.zero		1
	.zero		1


	//----- nvinfo : EIATTR_EXIT_INSTR_OFFSETS
	.align		4
        /*0028*/ 	.byte	0x04, 0x1c
        /*002a*/ 	.short	(.L_307 - .L_306)


	//   ....[0]....
.L_306:
        /*002c*/ 	.word	0x000079b0


	//   ....[1]....
        /*0030*/ 	.word	0x00007a80


	//   ....[2]....
        /*0034*/ 	.word	0x00007aa0


	//   ....[3]....
        /*0038*/ 	.word	0x00007b70


	//   ....[4]....
        /*003c*/ 	.word	0x00007b90


	//----- nvinfo : EIATTR_MAX_THREADS
	.align		4
.L_307:
        /*0040*/ 	.byte	0x04, 0x05
        /*0042*/ 	.short	(.L_309 - .L_308)
.L_308:
        /*0044*/ 	.word	0x00000080
        /*0048*/ 	.word	0x00000001
        /*004c*/ 	.word	0x00000001


	//----- nvinfo : EIATTR_CRS_STACK_SIZE
	.align		4
.L_309:
        /*0050*/ 	.byte	0x04, 0x1e
        /*0052*/ 	.short	(.L_311 - .L_310)
.L_310:
        /*0054*/ 	.word	0x00000000


	//----- nvinfo : EIATTR_CBANK_PARAM_SIZE
	.align		4
.L_311:
        /*0058*/ 	.byte	0x03, 0x19
        /*005a*/ 	.short	0x0808


	//----- nvinfo : EIATTR_PARAM_CBANK
	.align		4
        /*005c*/ 	.byte	0x04, 0x0a
        /*005e*/ 	.short	(.L_313 - .L_312)
	.align		4
.L_312:
        /*0060*/ 	.word	index@(.nv.constant0._ZN18transformer_engine43_GLOBAL__N__bafe6ae4_10_padding_cu_3a96c89420multi_padding_kernelILi4E13__nv_bfloat16EEvNS0_16MultiPaddingArgsE)
        /*0064*/ 	.short	0x0380
        /*0066*/ 	.short	0x0808


	//----- nvinfo : EIATTR_SW_WAR
	.align		4
.L_313:
        /*0068*/ 	.byte	0x04, 0x36
        /*006a*/ 	.short	(.L_315 - .L_314)
.L_314:
        /*006c*/ 	.word	0x00000008
.L_315:


//--------------------- .nv.info._ZN18transformer_engine43_GLOBAL__N__bafe6ae4_10_padding_cu_3a96c89420multi_padding_kernelILi4E6__halfEEvNS0_16MultiPaddingArgsE --------------------------
	.section	.nv.info._ZN18transformer_engine43_GLOBAL__N__bafe6ae4_10_padding_cu_3a96c89420multi_padding_kernelILi4E6__halfEEvNS0_16MultiPaddingArgsE,"",@"SHT_CUDA_INFO"
	.sectionflags	@""
	.align	4


	//----- nvinfo : EIATTR_CUDA_API_VERSION
	.align		4
        /*0000*/ 	.byte	0x04, 0x37
        /*0002*/ 	.short	(.L_317 - .L_316)
.L_316:
        /*0004*/ 	.word	0x00000082


	//----- nvinfo : EIATTR_KPARAM_INFO
	.align		4
.L_317:
        /*0008*/ 	.byte	0x04, 0x17
        /*000a*/ 	.short	(.L_319 - .L_318)
.L_318:
        /*000c*/ 	.word	0x00000000
        /*0010*/ 	.short	0x0000
        /*0012*/ 	.short	0x0000
        /*0014*/ 	.byte	0x00, 0xf0, 0x21, 0x20


	//----- nvinfo : EIATTR_SPARSE_MMA_MASK
	.align		4
.L_319:
        /*0018*/ 	.byte	0x03, 0x50
        /*001a*/ 	.short	0x0000


	//----- nvinfo : EIATTR_MAXREG_COUNT
	.align		4
        /*001c*/ 	.byte	0x03, 0x1b
        /*001e*/ 	.short	0x00ff


	//----- nvinfo : EIATTR_MERCURY_ISA_VERSION
	.align		4
        /*0020*/ 	.byte	0x03, 0x5f
        /*0022*/ 	.short	0x0101


	//----- nvinfo : EIATTR_VRC_CTA_INIT_COUNT
	.align		4
        /*0024*/ 	.byte	0x02, 0x4a
	.zero		1
	.zero		1


	//----- nvinfo : EIATTR_EXIT_INSTR_OFFSETS
	.align		4
        /*0028*/ 	.byte	0x04, 0x1c
        /*002a*/ 	.short	(.L_321 - .L_320)


	//   ....[0]....
.L_320:
        /*002c*/ 	.word	0x000079b0


	//   ....[1]....
        /*0030*/ 	.word	0x00007a80


	//   ....[2]....
        /*0034*/ 	.word	0x00007aa0


	//   ....[3]....
        /*0038*/ 	.word	0x00007b70


	//   ....[4]....
        /*003c*/ 	.word	0x00007b90


	//----- nvinfo : EIATTR_MAX_THREADS
	.align		4
.L_321:
        /*0040*/ 	.byte	0x04, 0x05
        /*0042*/ 	.short	(.L_323 - .L_322)
.L_322:
        /*0044*/ 	.word	0x00000080
        /*0048*/ 	.word	0x00000001
        /*004c*/ 	.word	0x00000001


	//----- nvinfo : EIATTR_CRS_STACK_SIZE
	.align		4
.L_323:
        /*0050*/ 	.byte	0x04, 0x1e
        /*0052*/ 	.short	(.L_325 - .L_324)
.L_324:
        /*0054*/ 	.word	0x00000000


	//----- nvinfo : EIATTR_CBANK_PARAM_SIZE
	.align		4
.L_325:
        /*0058*/ 	.byte	0x03, 0x19
        /*005a*/ 	.short	0x0808


	//----- nvinfo : EIATTR_PARAM_CBANK
	.align		4
        /*005c*/ 	.byte	0x04, 0x0a
        /*005e*/ 	.short	(.L_327 - .L_326)
	.align		4
.L_326:
        /*0060*/ 	.word	index@(.nv.constant0._ZN18transformer_engine43_GLOBAL__N__bafe6ae4_10_padding_cu_3a96c89420multi_padding_kernelILi4E6__halfEEvNS0_16MultiPaddingArgsE)
        /*0064*/ 	.short	0x0380
        /*0066*/ 	.short	0x0808


	//----- nvinfo : EIATTR_SW_WAR
	.align		4
.L_327:
        /*0068*/ 	.byte	0x04, 0x36
        /*006a*/ 	.short	(.L_329 - .L_328)
.L_328:
        /*006c*/ 	.word	0x00000008
.L_329:


//--------------------- .nv.info._ZN18transformer_engine43_GLOBAL__N__bafe6ae4_10_padding_cu_3a96c89420multi_padding_kernelILi2EfEEvNS0_16MultiPaddingArgsE --------------------------
	.section	.nv.info._ZN18transformer_engine43_GLOBAL__N__bafe6ae4_10_padding_cu_3a96c89420multi_padding_kernelILi2EfEEvNS0_16MultiPaddingArgsE,"",@"SHT_CUDA_INFO"
	.sectionflags	@""
	.align	4


	//----- nvinfo : EIATTR_CUDA_API_VERSION
	.align		4
        /*0000*/ 	.byte	0x04, 0x37
        /*0002*/ 	.short	(.L_331 - .L_330)
.L_330:
        /*0004*/ 	.word	0x00000082


	//----- nvinfo : EIATTR_KPARAM_INFO
	.align		4
.L_331:
        /*0008*/ 	.byte	0x04, 0x17
        /*000a*/ 	.short	(.L_333 - .L_332)
.L_332:
        /*000c*/ 	.word	0x00000000
        /*0010*/ 	.short	0x0000
        /*0012*/ 	.short	0x0000
        /*0014*/ 	.byte	0x00, 0xf0, 0x21, 0x20


	//----- nvinfo : EIATTR_SPARSE_MMA_MASK
	.align		4
.L_333:
        /*0018*/ 	.byte	0x03, 0x50
        /*001a*/ 	.short	0x0000


	//----- nvinfo : EIATTR_MAXREG_COUNT
	.align		4
        /*001c*/ 	.byte	0x03, 0x1b
        /*001e*/ 	.short	0x00ff


	//----- nvinfo : EIATTR_MERCURY_ISA_VERSION
	.align		4
        /*0020*/ 	.byte	0x03, 0x5f
        /*0022*/ 	.short	0x0101


	//----- nvinfo : EIATTR_VRC_CTA_INIT_COUNT
	.align		4
        /*0024*/ 	.byte	0x02, 0x4a
	.zero		1
	.zero		1


	//----- nvinfo : EIATTR_EXIT_INSTR_OFFSETS
	.align		4
        /*0028*/ 	.byte	0x04, 0x1c
        /*002a*/ 	.short	(.L_335 - .L_334)


	//   ....[0]....
.L_334:
        /*002c*/ 	.word	0x00001ed0


	//   ....[1]....
        /*0030*/ 	.word	0x00001ef0


	//   ....[2]....
        /*0034*/ 	.word	0x00001f10


	//   ....[3]....
        /*0038*/ 	.word	0x00001f80


	//   ....[4]....
        /*003c*/ 	.word	0x00001fa0


	//----- nvinfo : EIATTR_MAX_THREADS
	.align		4
.L_335:
        /*0040*/ 	.byte	0x04, 0x05
        /*0042*/ 	.short	(.L_337 - .L_336)
.L_336:
        /*0044*/ 	.word	0x00000080
        /*0048*/ 	.word	0x00000001
        /*004c*/ 	.word	0x00000001


	//----- nvinfo : EIATTR_CRS_STACK_SIZE
	.align		4
.L_337:
        /*0050*/ 	.byte	0x04, 0x1e
        /*0052*/ 	.short	(.L_339 - .L_338)
.L_338:
        /*0054*/ 	.word	0x00000000


	//----- nvinfo : EIATTR_CBANK_PARAM_SIZE
	.align		4
.L_339:
        /*0058*/ 	.byte	0x03, 0x19
        /*005a*/ 	.short	0x0808


	//----- nvinfo : EIATTR_PARAM_CBANK
	.align		4
        /*005c*/ 	.byte	0x04, 0x0a
        /*005e*/ 	.short	(.L_341 - .L_340)
	.align		4
.L_340:
        /*0060*/ 	.word	index@(.nv.constant0._ZN18transformer_engine43_GLOBAL__N__bafe6ae4_10_padding_cu_3a96c89420multi_padding_kernelILi2EfEEvNS0_16MultiPaddingArgsE)
        /*0064*/ 	.short	0x0380
        /*0066*/ 	.short	0x0808


	//----- nvinfo : EIATTR_SW_WAR
	.align		4
.L_341:
        /*0068*/ 	.byte	0x04, 0x36
        /*006a*/ 	.short	(.L_343 - .L_342)
.L_342:
        /*006c*/ 	.word	0x00000008
.L_343:


//--------------------- .nv.info._ZN18transformer_engine43_GLOBAL__N__bafe6ae4_10_padding_cu_3a96c89420multi_padding_kernelILi1ElEEvNS0_16MultiPaddingArgsE --------------------------
	.section	.nv.info._ZN18transformer_engine43_GLOBAL__N__bafe6ae4_10_padding_cu_3a96c89420multi_padding_kernelILi1ElEEvNS0_16MultiPaddingArgsE,"",@"SHT_CUDA_INFO"
	.sectionflags	@""
	.align	4


	//----- nvinfo : EIATTR_CUDA_API_VERSION
	.align		4
        /*0000*/ 	.byte	0x04, 0x37
        /*0002*/ 	.short	(.L_345 - .L_344)
.L_344:
        /*0004*/ 	.word	0x00000082


	//----- nvinfo : EIATTR_KPARAM_INFO
	.align		4
.L_345:
        /*0008*/ 	.byte	0x04, 0x17
        /*000a*/ 	.short	(.L_347 - .L_346)
.L_346:
        /*000c*/ 	.word	0x00000000
        /*0010*/ 	.short	0x0000
        /*0012*/ 	.short	0x0000
        /*0014*/ 	.byte	0x00, 0xf0, 0x21, 0x20


	//----- nvinfo : EIATTR_SPARSE_MMA_MASK
	.align		4
.L_347:
        /*0018*/ 	.byte	0x03, 0x50
        /*001a*/ 	.short	0x0000


	//----- nvinfo : EIATTR_MAXREG_COUNT
	.align		4
        /*001c*/ 	.byte	0x03, 0x1b
        /*001e*/ 	.short	0x00ff


	//----- nvinfo : EIATTR_MERCURY_ISA_VERSION
	.align		4
        /*0020*/ 	.byte	0x03, 0x5f
        /*0022*/ 	.short	0x0101


	//----- nvinfo : EIATTR_VRC_CTA_INIT_COUNT
	.align		4
        /*0024*/ 	.byte	0x02, 0x4a
	.zero		1
	.zero		1


	//----- nvinfo : EIATTR_EXIT_INSTR_OFFSETS
	.align		4
        /*0028*/ 	.byte	0x04, 0x1c
        /*002a*/ 	.short	(.L_349 - .L_348)


	//   ....[0]....
.L_348:
        /*002c*/ 	.word	0x00000e00


	//   ....[1]....
        /*0030*/ 	.word	0x00000e40


	//   ....[2]....
        /*0034*/ 	.word	0x00000e50


	//   ....[3]....
        /*0038*/ 	.word	0x00000e90


	//----- nvinfo : EIATTR_MAX_THREADS
	.align		4
.L_349:
        /*003c*/ 	.byte	0x04, 0x05
        /*003e*/ 	.short	(.L_351 - .L_350)
.L_350:
        /*0040*/ 	.word	0x00000080
        /*0044*/ 	.word	0x00000001
        /*0048*/ 	.word	0x00000001


	//----- nvinfo : EIATTR_CRS_STACK_SIZE
	.align		4
.L_351:
        /*004c*/ 	.byte	0x04, 0x1e
        /*004e*/ 	.short	(.L_353 - .L_352)
.L_352:
        /*0050*/ 	.word	0x00000000


	//----- nvinfo : EIATTR_CBANK_PARAM_SIZE
	.align		4
.L_353:
        /*0054*/ 	.byte	0x03, 0x19
        /*0056*/ 	.short	0x0808


	//----- nvinfo : EIATTR_PARAM_CBANK
	.align		4
        /*0058*/ 	.byte	0x04, 0x0a
        /*005a*/ 	.short	(.L_355 - .L_354)
	.align		4
.L_354:
        /*005c*/ 	.word	index@(.nv.constant0._ZN18transformer_engine43_GLOBAL__N__bafe6ae4_10_padding_cu_3a96c89420multi_padding_kernelILi1ElEEvNS0_16MultiPaddingArgsE)
        /*0060*/ 	.short	0x0380
        /*0062*/ 	.short	0x0808


	//----- nvinfo : EIATTR_SW_WAR
	.align		4
.L_355:
        /*0064*/ 	.byte	0x04, 0x36
        /*0066*/ 	.short	(.L_357 - .L_356)
.L_356:
        /*0068*/ 	.word	0x00000008
.L_357:


//--------------------- .nv.info._ZN18transformer_engine43_GLOBAL__N__bafe6ae4_10_padding_cu_3a96c89420multi_padding_kernelILi2EiEEvNS0_16MultiPaddingArgsE --------------------------
	.section	.nv.info._ZN18transformer_engine43_GLOBAL__N__bafe6ae4_10_padding_cu_3a96c89420multi_padding_kernelILi2EiEEvNS0_16MultiPaddingArgsE,"",@"SHT_CUDA_INFO"
	.sectionflags	@""
	.align	4


	//----- nvinfo : EIATTR_CUDA_API_VERSION
	.align		4
        /*0000*/ 	.byte	0x04, 0x37
        /*0002*/ 	.short	(.L_359 - .L_358)
.L_358:
        /*0004*/ 	.word	0x00000082


	//----- nvinfo : EIATTR_KPARAM_INFO
	.align		4
.L_359:
        /*0008*/ 	.byte	0x04, 0x17
        /*000a*/ 	.short	(.L_361 - .L_360)
.L_360:
        /*000c*/ 	.word	0x00000000
        /*0010*/ 	.short	0x0000
        /*0012*/ 	.short	0x0000
        /*0014*/ 	.byte	0x00, 0xf0, 0x21, 0x20


	//----- nvinfo : EIATTR_SPARSE_MMA_MASK
	.align		4
.L_361:
        /*0018*/ 	.byte	0x03, 0x50
        /*001a*/ 	.short	0x0000


	//----- nvinfo : EIATTR_MAXREG_COUNT
	.align		4
        /*001c*/ 	.byte	0x03, 0x1b
        /*001e*/ 	.short	0x00ff


	//----- nvinfo : EIATTR_MERCURY_ISA_VERSION
	.align		4
        /*0020*/ 	.byte	0x03, 0x5f
        /*0022*/ 	.short	0x0101


	//----- nvinfo : EIATTR_VRC_CTA_INIT_COUNT
	.align		4
        /*0024*/ 	.byte	0x02, 0x4a
	.zero		1
	.zero		1


	//----- nvinfo : EIATTR_EXIT_INSTR_OFFSETS
	.align		4
        /*0028*/ 	.byte	0x04, 0x1c
        /*002a*/ 	.short	(.L_363 - .L_362)


	//   ....[0]....
.L_362:
        /*002c*/ 	.word	0x00001ed0


	//   ....[1]....
        /*0030*/ 	.word	0x00001ef0


	//   ....[2]....
        /*0034*/ 	.word	0x00001f10


	//   ....[3]....
        /*0038*/ 	.word	0x00001f80


	//   ....[4]....
        /*003c*/ 	.word	0x00001fa0


	//----- nvinfo : EIATTR_MAX_THREADS
	.align		4
.L_363:
        /*0040*/ 	.byte	0x04, 0x05
        /*0042*/ 	.short	(.L_365 - .L_364)
.L_364:
        /*0044*/ 	.word	0x00000080
        /*0048*/ 	.word	0x00000001
        /*004c*/ 	.word	0x00000001


	//----- nvinfo : EIATTR_CRS_STACK_SIZE
	.align		4
.L_365:
        /*0050*/ 	.byte	0x04, 0x1e
        /*0052*/ 	.short	(.L_367 - .L_366)
.L_366:
        /*0054*/ 	.word	0x00000000


	//----- nvinfo : EIATTR_CBANK_PARAM_SIZE
	.align		4
.L_367:
        /*0058*/ 	.byte	0x03, 0x19
        /*005a*/ 	.short	0x0808


	//----- nvinfo : EIATTR_PARAM_CBANK
	.align		4
        /*005c*/ 	.byte	0x04, 0x0a
        /*005e*/ 	.short	(.L_369 - .L_368)
	.align		4
.L_368:
        /*0060*/ 	.word	index@(.nv.constant0._ZN18transformer_engine43_GLOBAL__N__bafe6ae4_10_padding_cu_3a96c89420multi_padding_kernelILi2EiEEvNS0_16MultiPaddingArgsE)
        /*0064*/ 	.short	0x0380
        /*0066*/ 	.short	0x0808


	//----- nvinfo : EIATTR_SW_WAR
	.align		4
.L_369:
        /*0068*/ 	.byte	0x04, 0x36
        /*006a*/ 	.short	(.L_371 - .L_370)
.L_370:
        /*006c*/ 	.word	0x00000008
.L_371:


//--------------------- .nv.info._ZN18transformer_engine43_GLOBAL__N__bafe6ae4_10_padding_cu_3a96c89420multi_padding_kernelILi4EsEEvNS0_16MultiPaddingArgsE --------------------------
	.section	.nv.info._ZN18transformer_engine43_GLOBAL__N__bafe6ae4_10_padding_cu_3a96c89420multi_padding_kernelILi4EsEEvNS0_16MultiPaddingArgsE,"",@"SHT_CUDA_INFO"
	.sectionflags	@""
	.align	4


	//----- nvinfo : EIATTR_CUDA_API_VERSION
	.align		4
        /*0000*/ 	.byte	0x04, 0x37
        /*0002*/ 	.short	(.L_373 - .L_372)
.L_372:
        /*0004*/ 	.word	0x00000082


	//----- nvinfo : EIATTR_KPARAM_INFO
	.align		4
.L_373:
        /*0008*/ 	.byte	0x04, 0x17
        /*000a*/ 	.short	(.L_375 - .L_374)
.L_374:
        /*000c*/ 	.word	0x00000000
        /*0010*/ 	.short	0x0000
        /*0012*/ 	.short	0x0000
        /*0014*/ 	.byte	0x00, 0xf0, 0x21, 0x20


	//----- nvinfo : EIATTR_SPARSE_MMA_MASK
	.align		4
.L_375:
        /*0018*/ 	.byte	0x03, 0x50
        /*001a*/ 	.short	0x0000


	//----- nvinfo : EIATTR_MAXREG_COUNT
	.align		4
        /*001c*/ 	.byte	0x03, 0x1b
        /*001e*/ 	.short	0x00ff


	//----- nvinfo : EIATTR_MERCURY_ISA_VERSION
	.align		4
        /*0020*/ 	.byte	0x03, 0x5f
        /*0022*/ 	.short	0x0101


	//----- nvinfo : EIATTR_VRC_CTA_INIT_COUNT
	.align		4
        /*0024*/ 	.byte	0x02, 0x4a
	.zero		1
	.zero		1


	//----- nvinfo : EIATTR_EXIT_INSTR_OFFSETS
	.align		4
        /*0028*/ 	.byte	0x04, 0x1c
        /*002a*/ 	.short	(.L_377 - .L_376)


	//   ....[0]....
.L_376:
        /*002c*/ 	.word	0x000079b0


	//   ....[1]....
        /*0030*/ 	.word	0x00007a80


	//   ....[2]....
        /*0034*/ 	.word	0x00007aa0


	//   ....[3]....
        /*0038*/ 	.word	0x00007b70


	//   ....[4]....
        /*003c*/ 	.word	0x00007b90


	//----- nvinfo : EIATTR_MAX_THREADS
	.align		4
.L_377:
        /*0040*/ 	.byte	0x04, 0x05
        /*0042*/ 	.short	(.L_379 - .L_378)
.L_378:
        /*0044*/ 	.word	0x00000080
        /*0048*/ 	.word	0x00000001
        /*004c*/ 	.word	0x00000001


	//----- nvinfo : EIATTR_CRS_STACK_SIZE
	.align		4
.L_379:
        /*0050*/ 	.byte	0x04, 0x1e
        /*0052*/ 	.short	(.L_381 - .L_380)
.L_380:
        /*0054*/ 	.word	0x00000000


	//----- nvinfo : EIATTR_CBANK_PARAM_SIZE
	.align		4
.L_381:
        /*0058*/ 	.byte	0x03, 0x19
        /*005a*/ 	.short	0x0808


	//----- nvinfo : EIATTR_PARAM_CBANK
	.align		4
        /*005c*/ 	.byte	0x04, 0x0a
        /*005e*/ 	.short	(.L_383 - .L_382)
	.align		4
.L_382:
        /*0060*/ 	.word	index@(.nv.constant0._ZN18transformer_engine43_GLOBAL__N__bafe6ae4_10_padding_cu_3a96c89420multi_padding_kernelILi4EsEEvNS0_16MultiPaddingArgsE)
        /*0064*/ 	.short	0x0380
        /*0066*/ 	.short	0x0808


	//----- nvinfo : EIATTR_SW_WAR
	.align		4
.L_383:
        /*0068*/ 	.byte	0x04, 0x36
        /*006a*/ 	.short	(.L_385 - .L_384)
.L_384:
        /*006c*/ 	.word	0x00000008
.L_385:


//--------------------- .nv.info._ZN18transformer_engine43_GLOBAL__N__bafe6ae4_10_padding_cu_3a96c89420multi_padding_kernelILi8EhEEvNS0_16MultiPaddingArgsE --------------------------
	.section	.nv.info._ZN18transformer_engine43_GLOBAL__N__bafe6ae4_10_padding_cu_3a96c89420multi_padding_kernelILi8EhEEvNS0_16MultiPaddingArgsE,"",@"SHT_CUDA_INFO"
	.sectionflags	@""
	.align	4


	//----- nvinfo : EIATTR_CUDA_API_VERSION
	.align		4
        /*0000*/ 	.byte	0x04, 0x37
        /*0002*/ 	.short	(.L_387 - .L_386)
.L_386:
        /*0004*/ 	.word	0x00000082


	//----- nvinfo : EIATTR_KPARAM_INFO
	.align		4
.L_387:
        /*0008*/ 	.byte	0x04, 0x17
        /*000a*/ 	.short	(.L_389 - .L_388)
.L_388:
        /*000c*/ 	.word	0x00000000
        /*0010*/ 	.short	0x0000
        /*0012*/ 	.short	0x0000
        /*0014*/ 	.byte	0x00, 0xf0, 0x21, 0x20


	//----- nvinfo : EIATTR_SPARSE_MMA_MASK
	.align		4
.L_389:
        /*0018*/ 	.byte	0x03, 0x50
        /*001a*/ 	.short	0x0000


	//----- nvinfo : EIATTR_MAXREG_COUNT
	.align		4
        /*001c*/ 	.byte	0x03, 0x1b
        /*001e*/ 	.short	0x00ff


	//----- nvinfo : EIATTR_MERCURY_ISA_VERSION
	.align		4
        /*0020*/ 	.byte	0x03, 0x5f
        /*0022*/ 	.short	0x0101


	//----- nvinfo : EIATTR_VRC_CTA_INIT_COUNT
	.align		4
        /*0024*/ 	.byte	0x02, 0x4a
	.zero		1
	.zero		1


	//----- nvinfo : EIATTR_EXIT_INSTR_OFFSETS
	.align		4
        /*0028*/ 	.byte	0x04, 0x1c
        /*002a*/ 	.short	(.L_391 - .L_390)


	//   ....[0]....
.L_390:
        /*002c*/ 	.word	0x0001ac00


	//   ....[1]....
        /*0030*/ 	.word	0x0001ada0


	//   ....[2]....
        /*0034*/ 	.word	0x0001adc0


	//   ....[3]....
        /*0038*/ 	.word	0x0001af60


	//   ....[4]....
        /*003c*/ 	.word	0x0001af80


	//----- nvinfo : EIATTR_MAX_THREADS
	.align		4
.L_391:
        /*0040*/ 	.byte	0x04, 0x05
        /*0042*/ 	.short	(.L_393 - .L_392)
.L_392:
        /*0044*/ 	.word	0x00000080
        /*0048*/ 	.word	0x00000001
        /*004c*/ 	.word	0x00000001


	//----- nvinfo : EIATTR_CRS_STACK_SIZE
	.align		4
.L_393:
        /*0050*/ 	.byte	0x04, 0x1e
        /*0052*/ 	.short	(.L_395 - .L_394)
.L_394:
        /*0054*/ 	.word	0x00000000


	//----- nvinfo : EIATTR_CBANK_PARAM_SIZE
	.align		4
.L_395:
        /*0058*/ 	.byte	0x03, 0x19
        /*005a*/ 	.short	0x0808


	//----- nvinfo : EIATTR_PARAM_CBANK
	.align		4
        /*005c*/ 	.byte	0x04, 0x0a
        /*005e*/ 	.short	(.L_397 - .L_396)
	.align		4
.L_396:
        /*0060*/ 	.word	index@(.nv.constant0._ZN18transformer_engine43_GLOBAL__N__bafe6ae4_10_padding_cu_3a96c89420multi_padding_kernelILi8EhEEvNS0_16MultiPaddingArgsE)
        /*0064*/ 	.short	0x0380
        /*0066*/ 	.short	0x0808


	//----- nvinfo : EIATTR_SW_WAR
	.align		4
.L_397:
        /*0068*/ 	.byte	0x04, 0x36
        /*006a*/ 	.short	(.L_399 - .L_398)
.L_398:
        /*006c*/ 	.word	0x00000008
.L_399:


//--------------------- .nv.callgraph             --------------------------
	.section	.nv.callgraph,"",@"SHT_CUDA_CALLGRAPH"
	.align	4
	.sectionentsize	8
	.align		4
        /*0000*/ 	.word	0x00000000
	.align		4
        /*0004*/ 	.word	0xffffffff
	.align		4
        /*0008*/ 	.word	0x00000000
	.align		4
        /*000c*/ 	.word	0xfffffffe
	.align		4
        /*0010*/ 	.word	0x00000000
	.align		4
        /*0014*/ 	.word	0xfffffffd
	.align		4
        /*0018*/ 	.word	0x00000000
	.align		4
        /*001c*/ 	.word	0xfffffffc


//--------------------- .text._ZN18transformer_engine43_GLOBAL__N__bafe6ae4_10_padding_cu_3a96c89422multi_unpadding_kernelILi8E13__nv_fp4_e2m1EEvNS0_16MultiPaddingArgsE --------------------------
	.section	.text._ZN18transformer_engine43_GLOBAL__N__bafe6ae4_10_padding_cu_3a96c89422multi_unpadding_kernelILi8E13__nv_fp4_e2m1EEvNS0_16MultiPaddingArgsE,"ax",@progbits
	.align	128
.text._ZN18transformer_engine43_GLOBAL__N__bafe6ae4_10_padding_cu_3a96c89422multi_unpadding_kernelILi8E13__nv_fp4_e2m1EEvNS0_16MultiPaddingArgsE:
        .type           _ZN18transformer_engine43_GLOBAL__N__bafe6ae4_10_padding_cu_3a96c89422multi_unpadding_kernelILi8E13__nv_fp4_e2m1EEvNS0_16MultiPaddingArgsE,@function
        .size           _ZN18transformer_engine43_GLOBAL__N__bafe6ae4_10_padding_cu_3a96c89422multi_unpadding_kernelILi8E13__nv_fp4_e2m1EEvNS0_16MultiPaddingArgsE,(.L_x_3386 - _ZN18transformer_engine43_GLOBAL__N__bafe6ae4_10_padding_cu_3a96c89422multi_unpadding_kernelILi8E13__nv_fp4_e2m1EEvNS0_16MultiPaddingArgsE)
        .other          _ZN18transformer_engine43_GLOBAL__N__bafe6ae4_10_padding_cu_3a96c89422multi_unpadding_kernelILi8E13__nv_fp4_e2m1EEvNS0_16MultiPaddingArgsE,@"STO_CUDA_ENTRY STV_DEFAULT"
_ZN18transformer_engine43_GLOBAL__N__bafe6ae4_10_padding_cu_3a96c89422multi_unpadding_kernelILi8E13__nv_fp4_e2m1EEvNS0_16MultiPaddingArgsE:
[----:B------:R-:W-:Y:S08]  /*0000*/  LDC R1, c[0x0][0x37c] ;  /* 0x0000df00ff017b82 */ /* 0x000ff00000000800 */
[----:B------:R-:W0:Y:S01]  /*0010*/  S2UR UR7, SR_CTAID.X ;  /* 0x00000000000779c3 */ /* 0x000e220000002500 */
[----:B------:R-:W-:Y:S01]  /*0020*/  UMOV UR4, URZ ;  /* 0x000000ff00047c82 */ /* 0x000fe20008000000 */
[----:B------:R-:W-:-:S05]  /*0030*/  UMOV UR8, 0x700 ;  /* 0x0000070000087882 */ /* 0x000fca0000000000 */
.L_x_0:
[----:B------:R-:W-:Y:S02]  /*0040*/  ULEA UR5, UR4, UR8, 0x2 ;  /* 0x0000000804057291 */ /* 0x000fe4000f8e10ff */
[----:B------:R-:W-:-:S10]  /*0050*/  IMAD.U32 R3, RZ, RZ, UR4 ;  /* 0x00000004ff037e24 */ /* 0x000fd4000f8e00ff */
[----:B------:R-:W0:Y:S01]  /*0060*/  LDCU UR6, c[0x0][UR5+0x384] ;  /* 0x00007080050677ac */ /* 0x000e220008000800 */
[----:B------:R-:W-:-:S07]  /*0070*/  UIADD3 UR5, UPT, UPT, UR4, 0x1, URZ ;  /* 0x0000000104057890 */ /* 0x000fce000fffe0ff */
[----:B------:R-:W-:Y:S01]  /*0080*/  UMOV UR4, UR5 ;  /* 0x0000000500047c82 */ /* 0x000fe20008000000 */
[----:B0-----:R-:W-:-:S09]  /*0090*/  UISETP.GT.AND UP0, UPT, UR6, UR7, UPT ;  /* 0x000000070600728c */ /* 0x001fd2000bf04270 */
[----:B------:R-:W-:Y:S05]  /*00a0*/  BRA.U !UP0, `(.L_x_0) ;  /* 0xfffffffd08e47547 */ /* 0x000fea000b83ffff */
[C---:B------:R-:W-:Y:S01]  /*00b0*/  IMAD.SHL.U32 R10, R3.reuse, 0x8, RZ ;  /* 0x00000008030a7824 */ /* 0x040fe200078e00ff */
[----:B------:R-:W0:Y:S01]  /*00c0*/  LDCU.64 UR4, c[0x0][0x358] ;  /* 0x00006b00ff0477ac */ /* 0x000e220008000a00 */
[----:B------:R-:W-:Y:S02]  /*00d0*/  BSSY.RECONVERGENT B0, `(.L_x_1) ;  /* 0x000005e000007945 */ /* 0x000fe40003800200 */
[----:B------:R-:W-:-:S04]  /*00e0*/  IMAD R6, R3, -0x4, R10 ;  /* 0xfffffffc03067824 */ /* 0x000fc800078e020a */
[----:B------:R-:W1:Y:S02]  /*00f0*/  LDC R0, c[0x0][R6+0x980] ;  /* 0x0002600006007b82 */ /* 0x000e640000000800 */
[----:B-1----:R-:W-:-:S05]  /*0100*/  VIADD R2, R0, 0xff ;  /* 0x000000ff00027836 */ /* 0x002fca0000000000 */
[----:B------:R-:W-:-:S04]  /*0110*/  SHF.R.S32.HI R3, RZ, 0x1f, R2 ;  /* 0x0000001fff037819 */ /* 0x000fc80000011402 */
[----:B------:R-:W-:Y:S02]  /*0120*/  LEA.HI R2, R3, R2, RZ, 0x8 ;  /* 0x0000000203027211 */ /* 0x000fe400078f40ff */
[----:B------:R1:W2:Y:S02]  /*0130*/  LDC R3, c[0x0][R6+0xa80] ;  /* 0x0002a00006037b82 */ /* 0x0002a40000000800 */
[----:B------:R-:W-:-:S04]  /*0140*/  SHF.R.S32.HI R2, RZ, 0x8, R2 ;  /* 0x00000008ff027819 */ /* 0x000fc80000011402 */
[----:B------:R-:W-:Y:S02]  /*0150*/  IABS R8, R2 ;  /* 0x0000000200087213 */ /* 0x000fe40000000000 */
[----:B-1----:R-:W1:Y:S02]  /*0160*/  LDC R6, c[0x0][R6+0x780] ;  /* 0x0001e00006067b82 */ /* 0x002e640000000800 */
[----:B------:R-:W3:Y:S01]  /*0170*/  I2F.RP R7, R8 ;  /* 0x0000000800077306 */ /* 0x000ee20000209400 */
[----:B--2---:R-:W-:-:S07]  /*0180*/  IADD3 R11, PT, PT, -R3, UR7, RZ ;  /* 0x00000007030b7c10 */ /* 0x004fce000fffe1ff */
[----:B---3--:R-:W2:Y:S01]  /*0190*/  MUFU.RCP R7, R7 ;  /* 0x0000000700077308 */ /* 0x008ea20000001000 */
[----:B------:R-:W-:Y:S01]  /*01a0*/  IABS R12, R11 ;  /* 0x0000000b000c7213 */ /* 0x000fe20000000000 */
[----:B--2---:R-:W-:Y:S02]  /*01b0*/  VIADD R4, R7, 0xffffffe ;  /* 0x0ffffffe07047836 */ /* 0x004fe40000000000 */
[----:B------:R-:W2:Y:S04]  /*01c0*/  S2R R7, SR_TID.X ;  /* 0x0000000000077919 */ /* 0x000ea80000002100 */
[----:B------:R3:W4:Y:S02]  /*01d0*/  F2I.FTZ.U32.TRUNC.NTZ R5, R4 ;  /* 0x0000000400057305 */ /* 0x000724000021f000 */
[----:B---3--:R-:W-:-:S02]  /*01e0*/  IMAD.MOV.U32 R4, RZ, RZ, RZ ;  /* 0x000000ffff047224 */ /* 0x008fc400078e00ff */
[----:B----4-:R-:W-:-:S04]  /*01f0*/  IMAD.MOV R9, RZ, RZ, -R5 ;  /* 0x000000ffff097224 */ /* 0x010fc800078e0a05 */
[----:B------:R-:W-:Y:S01]  /*0200*/  IMAD.MOV.U32 R3, RZ, RZ, R9 ;  /* 0x000000ffff037224 */ /* 0x000fe200078e0009 */
[----:B------:R-:W-:-:S03]  /*0210*/  IABS R9, R2 ;  /* 0x0000000200097213 */ /* 0x000fc60000000000 */
[----:B------:R-:W-:-:S04]  /*0220*/  IMAD R3, R3, R8, RZ ;  /* 0x0000000803037224 */ /* 0x000fc800078e02ff */
[----:B------:R-:W-:Y:S01]  /*0230*/  IMAD.HI.U32 R5, R5, R3, R4 ;  /* 0x0000000305057227 */ /* 0x000fe200078e0004 */
[----:B------:R-:W-:-:S03]  /*0240*/  F2FP.SATFINITE.E2M1.F32.PACK_AB_MERGE_C R4, RZ, RZ, RZ ;  /* 0x000000ffff04723e */ /* 0x000fc600042070ff */
[----:B------:R-:W-:Y:S01]  /*0250*/  IMAD.MOV R3, RZ, RZ, -R9 ;  /* 0x000000ffff037224 */ /* 0x000fe200078e0a09 */
[----:B------:R-:W-:Y:S01]  /*0260*/  LOP3.LUT R17, R4, 0xff, RZ, 0xc0, !PT ;  /* 0x000000ff04117812 */ /* 0x000fe200078ec0ff */
[----:B------:R-:W-:-:S03]  /*0270*/  IMAD.HI.U32 R5, R5, R12, RZ ;  /* 0x0000000c05057227 */ /* 0x000fc600078e00ff */
[----:B------:R-:W-:Y:S01]  /*0280*/  PRMT R19, R17, 0x7610, R19 ;  /* 0x0000761011137816 */ /* 0x000fe20000000013 */
[----:B------:R-:W-:Y:S01]  /*0290*/  IMAD R3, R5, R3, R12 ;  /* 0x0000000305037224 */ /* 0x000fe200078e020c */
[C---:B------:R-:W-:Y:S02]  /*02a0*/  PRMT R21, R17.reuse, 0x7610, R21 ;  /* 0x0000761011157816 */ /* 0x040fe40000000015 */
[C---:B------:R-:W-:Y:S02]  /*02b0*/  PRMT R23, R17.reuse, 0x7610, R23 ;  /* 0x0000761011177816 */ /* 0x040fe40000000017 */
[----:B------:R-:W-:Y:S02]  /*02c0*/  ISETP.GT.U32.AND P1, PT, R8, R3, PT ;  /* 0x000000030800720c */ /* 0x000fe40003f24070 */
[C---:B------:R-:W-:Y:S02]  /*02d0*/  PRMT R25, R17.reuse, 0x7610, R25 ;  /* 0x0000761011197816 */ /* 0x040fe40000000019 */
[----:B------:R-:W-:-:S02]  /*02e0*/  PRMT R27, R17, 0x7610, R27 ;  /* 0x00007610111b7816 */ /* 0x000fc4000000001b */
[C---:B------:R-:W-:Y:S02]  /*02f0*/  PRMT R29, R17.reuse, 0x7610, R29 ;  /* 0x00007610111d7816 */ /* 0x040fe4000000001d */
[----:B------:R-:W-:-:S05]  /*0300*/  PRMT R15, R17, 0x7610, R15 ;  /* 0x00007610110f7816 */ /* 0x000fca000000000f */
[----:B------:R-:W-:Y:S02]  /*0310*/  @!P1 IMAD.IADD R3, R3, 0x1, -R8 ;  /* 0x0000000103039824 */ /* 0x000fe400078e0a08 */
[----:B------:R-:W-:Y:S01]  /*0320*/  @!P1 VIADD R5, R5, 0x1 ;  /* 0x0000000105059836 */ /* 0x000fe20000000000 */
[----:B------:R-:W-:Y:S02]  /*0330*/  ISETP.NE.AND P1, PT, R2, RZ, PT ;  /* 0x000000ff0200720c */ /* 0x000fe40003f25270 */
[----:B------:R-:W-:Y:S02]  /*0340*/  ISETP.GE.U32.AND P0, PT, R3, R8, PT ;  /* 0x000000080300720c */ /* 0x000fe40003f06070 */
[----:B------:R-:W-:-:S04]  /*0350*/  LOP3.LUT R3, R11, R2, RZ, 0x3c, !PT ;  /* 0x000000020b037212 */ /* 0x000fc800078e3cff */
[----:B------:R-:W-:Y:S02]  /*0360*/  ISETP.GE.AND P2, PT, R3, RZ, PT ;  /* 0x000000ff0300720c */ /* 0x000fe40003f46270 */
[----:B--2---:R-:W-:Y:S01]  /*0370*/  SHF.R.U32.HI R3, RZ, 0x2, R7 ;  /* 0x00000002ff037819 */ /* 0x004fe20000011607 */
[----:B------:R-:W-:-:S03]  /*0380*/  IMAD.SHL.U32 R7, R7, 0x8, RZ ;  /* 0x0000000807077824 */ /* 0x000fc600078e00ff */
[----:B------:R-:W-:Y:S01]  /*0390*/  LOP3.LUT R8, R3, 0x18, RZ, 0xc0, !PT ;  /* 0x0000001803087812 */ /* 0x000fe200078ec0ff */
[----:B------:R-:W-:Y:S01]  /*03a0*/  @P0 VIADD R5, R5, 0x1 ;  /* 0x0000000105050836 */ /* 0x000fe20000000000 */
[----:B------:R-:W-:-:S05]  /*03b0*/  LOP3.LUT R12, R7, 0xf8, RZ, 0xc0, !PT ;  /* 0x000000f8070c7812 */ /* 0x000fca00078ec0ff */
[----:B------:R-:W-:Y:S01]  /*03c0*/  @!P2 IMAD.MOV R5, RZ, RZ, -R5 ;  /* 0x000000ffff05a224 */ /* 0x000fe200078e0a05 */
[----:B------:R-:W-:-:S05]  /*03d0*/  @!P1 LOP3.LUT R5, RZ, R2, RZ, 0x33, !PT ;  /* 0x00000002ff059212 */ /* 0x000fca00078e33ff */
[----:B------:R-:W-:Y:S02]  /*03e0*/  IMAD.MOV R9, RZ, RZ, -R5 ;  /* 0x000000ffff097224 */ /* 0x000fe400078e0a05 */
[--C-:B------:R-:W-:Y:S01]  /*03f0*/  IMAD R7, R5, 0x100, R8.reuse ;  /* 0x0000010005077824 */ /* 0x100fe200078e0208 */
[----:B------:R-:W-:Y:S01]  /*0400*/  PRMT R8, R17, 0x7610, R8 ;  /* 0x0000761011087816 */ /* 0x000fe20000000008 */
[----:B------:R-:W-:Y:S01]  /*0410*/  IMAD R9, R2, R9, R11 ;  /* 0x0000000902097224 */ /* 0x000fe200078e020b */
[----:B------:R2:W3:Y:S01]  /*0420*/  LDC.64 R4, c[0x0][R10+0x380] ;  /* 0x0000e0000a047b82 */ /* 0x0004e20000000a00 */
[C---:B------:R-:W-:Y:S01]  /*0430*/  VIADD R13, R7.reuse, 0x1 ;  /* 0x00000001070d7836 */ /* 0x040fe20000000000 */
[----:B-1----:R-:W-:Y:S01]  /*0440*/  ISETP.GE.AND P0, PT, R7, R6, PT ;  /* 0x000000060700720c */ /* 0x002fe20003f06270 */
[--C-:B------:R-:W-:Y:S01]  /*0450*/  IMAD R9, R9, 0x100, R12.reuse ;  /* 0x0000010009097824 */ /* 0x100fe200078e020c */
[----:B------:R-:W-:-:S04]  /*0460*/  PRMT R12, R8, 0x7610, R12 ;  /* 0x00007610080c7816 */ /* 0x000fc8000000000c */
[----:B------:R2:W1:Y:S07]  /*0470*/  LDC.64 R2, c[0x0][R10+0x580] ;  /* 0x000160000a027b82 */ /* 0x00046e0000000a00 */
[----:B0-----:R-:W-:Y:S05]  /*0480*/  @P0 BRA `(.L_x_2) ;  /* 0x0000000000880947 */ /* 0x001fea0003800000 */
[C---:B------:R-:W-:Y:S01]  /*0490*/  VIADD R15, R9.reuse, 0x1 ;  /* 0x00000001090f7836 */ /* 0x040fe20000000000 */
[CC--:B------:R-:W-:Y:S01]  /*04a0*/  ISETP.GE.AND P6, PT, R9.reuse, R0.reuse, PT ;  /* 0x000000000900720c */ /* 0x0c0fe20003fc6270 */
[----:B------:R-:W-:Y:S02]  /*04b0*/  VIADD R17, R9, 0x2 ;  /* 0x0000000209117836 */ /* 0x000fe40000000000 */
[----:B------:R-:W-:Y:S01]  /*04c0*/  IMAD R11, R0, R7, R9 ;  /* 0x00000007000b7224 */ /* 0x000fe200078e0209 */
[-C--:B------:R-:W-:Y:S01]  /*04d0*/  ISETP.GE.AND P2, PT, R15, R0.reuse, PT ;  /* 0x000000000f00720c */ /* 0x080fe20003f46270 */
[----:B------:R-:W-:Y:S01]  /*04e0*/  VIADD R15, R9, 0x3 ;  /* 0x00000003090f7836 */ /* 0x000fe20000000000 */
[-C--:B------:R-:W-:Y:S01]  /*04f0*/  ISETP.GE.AND P1, PT, R17, R0.reuse, PT ;  /* 0x000000001100720c */ /* 0x080fe20003f26270 */
[C---:B------:R-:W-:Y:S01]  /*0500*/  VIADD R17, R9.reuse, 0x4 ;  /* 0x0000000409117836 */ /* 0x040fe20000000000 */
[----:B--23--:R-:W-:Y:S01]  /*0510*/  IADD3 R10, P5, PT, R4, R11, RZ ;  /* 0x0000000b040a7210 */ /* 0x00cfe20007fbe0ff */
[----:B------:R-:W-:Y:S01]  /*0520*/  VIADD R19, R9, 0x5 ;  /* 0x0000000509137836 */ /* 0x000fe20000000000 */
[-C--:B------:R-:W-:Y:S01]  /*0530*/  ISETP.GE.AND P3, PT, R15, R0.reuse, PT ;  /* 0x000000000f00720c */ /* 0x080fe20003f66270 */
[----:B------:R-:W-:Y:S01]  /*0540*/  VIADD R21, R9, 0x7 ;  /* 0x0000000709157836 */ /* 0x000fe20000000000 */
[----:B------:R-:W-:-:S02]  /*0550*/  ISETP.GE.AND P4, PT, R17, R0, PT ;  /* 0x000000001100720c */ /* 0x000fc40003f86270 */
[----:B------:R-:W-:Y:S02]  /*0560*/  LEA.HI.X.SX32 R11, R11, R5, 0x1, P5 ;  /* 0x000000050b0b7211 */ /* 0x000fe400028f0eff */
[C---:B------:R-:W-:Y:S02]  /*0570*/  PRMT R17, R8.reuse, 0x7610, R17 ;  /* 0x0000761008117816 */ /* 0x040fe40000000011 */
[----:B------:R-:W-:Y:S02]  /*0580*/  PRMT R15, R8, 0x7610, R15 ;  /* 0x00007610080f7816 */ /* 0x000fe4000000000f */
[-C--:B------:R-:W-:Y:S01]  /*0590*/  ISETP.GE.AND P5, PT, R19, R0.reuse, PT ;  /* 0x000000001300720c */ /* 0x080fe20003fa6270 */
[----:B------:R-:W-:Y:S01]  /*05a0*/  VIADD R19, R9, 0x6 ;  /* 0x0000000609137836 */ /* 0x000fe20000000000 */
[----:B------:R0:W5:Y:S04]  /*05b0*/  @!P6 LDG.E.U8 R17, desc[UR4][R10.64] ;  /* 0x000000040a11e981 */ /* 0x000168000c1e1100 */
[----:B------:R0:W5:Y:S01]  /*05c0*/  @!P2 LDG.E.U8 R15, desc[UR4][R10.64+0x1] ;  /* 0x000001040a0fa981 */ /* 0x000162000c1e1100 */
[----:B------:R-:W-:-:S02]  /*05d0*/  ISETP.GE.AND P6, PT, R19, R0, PT ;  /* 0x000000001300720c */ /* 0x000fc40003fc6270 */
[----:B------:R-:W-:Y:S02]  /*05e0*/  ISETP.GE.AND P2, PT, R21, R0, PT ;  /* 0x000000001500720c */ /* 0x000fe40003f46270 */
[C---:B------:R-:W-:Y:S02]  /*05f0*/  PRMT R29, R8.reuse, 0x7610, R29 ;  /* 0x00007610081d7816 */ /* 0x040fe4000000001d */
[C---:B------:R-:W-:Y:S02]  /*0600*/  PRMT R27, R8.reuse, 0x7610, R27 ;  /* 0x00007610081b7816 */ /* 0x040fe4000000001b */
[C---:B------:R-:W-:Y:S02]  /*0610*/  PRMT R25, R8.reuse, 0x7610, R25 ;  /* 0x0000761008197816 */ /* 0x040fe40000000019 */
[C---:B------:R-:W-:Y:S01]  /*0620*/  PRMT R23, R8.reuse, 0x7610, R23 ;  /* 0x0000761008177816 */ /* 0x040fe20000000017 */
[----:B------:R0:W5:Y:S01]  /*0630*/  @!P1 LDG.E.U8 R29, desc[UR4][R10.64+0x2] ;  /* 0x000002040a1d9981 */ /* 0x000162000c1e1100 */
[----:B------:R-:W-:-:S02]  /*0640*/  PRMT R21, R8, 0x7610, R21 ;  /* 0x0000761008157816 */ /* 0x000fc40000000015 */
[----:B------:R-:W-:Y:S01]  /*0650*/  PRMT R19, R8, 0x7610, R19 ;  /* 0x0000761008137816 */ /* 0x000fe20000000013 */
[----:B------:R0:W5:Y:S04]  /*0660*/  @!P3 LDG.E.U8 R27, desc[UR4][R10.64+0x3] ;  /* 0x000003040a1bb981 */ /* 0x000168000c1e1100 */
[----:B------:R0:W5:Y:S04]  /*0670*/  @!P4 LDG.E.U8 R25, desc[UR4][R10.64+0x4] ;  /* 0x000004040a19c981 */ /* 0x000168000c1e1100 */
[----:B------:R0:W5:Y:S04]  /*0680*/  @!P5 LDG.E.U8 R23, desc[UR4][R10.64+0x5] ;  /* 0x000005040a17d981 */ /* 0x000168000c1e1100 */
[----:B------:R0:W5:Y:S04]  /*0690*/  @!P6 LDG.E.U8 R21, desc[UR4][R10.64+0x6] ;  /* 0x000006040a15e981 */ /* 0x000168000c1e1100 */
[----:B------:R0:W5:Y:S02]  /*06a0*/  @!P2 LDG.E.U8 R19, desc[UR4][R10.64+0x7] ;  /* 0x000007040a13a981 */ /* 0x000164000c1e1100 */
.L_x_2:
[----:B------:R-:W-:Y:S05]  /*06b0*/  BSYNC.RECONVERGENT B0 ;  /* 0x0000000000007941 */ /* 0x000fea0003800200 */
.L_x_1:
[----:B------:R-:W-:Y:S04]  /*06c0*/  BSSY.RECONVERGENT B0, `(.L_x_3) ;  /* 0x000001c000007945 */ /* 0x000fe80003800200 */
[----:B------:R-:W-:Y:S05]  /*06d0*/  @P0 BRA `(.L_x_4) ;  /* 0x0000000000680947 */ /* 0x000fea0003800000 */
[C---:B------:R-:W-:Y:S01]  /*06e0*/  VIADD R14, R9.reuse, 0x2 ;  /* 0x00000002090e7836 */ /* 0x040fe20000000000 */
[CC--:B------:R-:W-:Y:S01]  /*06f0*/  ISETP.GE.AND P1, PT, R9.reuse, R0.reuse, PT ;  /* 0x000000000900720c */ /* 0x0c0fe20003f26270 */
[C---:B0-2---:R-:W-:Y:S02]  /*0700*/  VIADD R10, R9.reuse, 0x1 ;  /* 0x00000001090a7836 */ /* 0x045fe40000000000 */
[----:B------:R-:W-:Y:S01]  /*0710*/  IMAD R11, R0, R7, R9 ;  /* 0x00000007000b7224 */ /* 0x000fe200078e0209 */
[-C--:B------:R-:W-:Y:S01]  /*0720*/  ISETP.GE.AND P2, PT, R14, R0.reuse, PT ;  /* 0x000000000e00720c */ /* 0x080fe20003f46270 */
[C---:B------:R-:W-:Y:S01]  /*0730*/  VIADD R16, R9.reuse, 0x3 ;  /* 0x0000000309107836 */ /* 0x040fe20000000000 */
[-C--:B------:R-:W-:Y:S01]  /*0740*/  ISETP.GE.AND P0, PT, R10, R0.reuse, PT ;  /* 0x000000000a00720c */ /* 0x080fe20003f06270 */
[C---:B------:R-:W-:Y:S01]  /*0750*/  VIADD R14, R9.reuse, 0x4 ;  /* 0x00000004090e7836 */ /* 0x040fe20000000000 */
[----:B-1----:R-:W-:Y:S01]  /*0760*/  IADD3 R10, P4, PT, R2, R11, RZ ;  /* 0x0000000b020a7210 */ /* 0x002fe20007f9e0ff */
[C---:B------:R-:W-:Y:S01]  /*0770*/  VIADD R18, R9.reuse, 0x6 ;  /* 0x0000000609127836 */ /* 0x040fe20000000000 */
[----:B------:R-:W-:Y:S01]  /*0780*/  ISETP.GE.AND P3, PT, R16, R0, PT ;  /* 0x000000001000720c */ /* 0x000fe20003f66270 */
[----:B------:R-:W-:Y:S01]  /*0790*/  VIADD R16, R9, 0x5 ;  /* 0x0000000509107836 */ /* 0x000fe20000000000 */
[----:B------:R-:W-:-:S02]  /*07a0*/  LEA.HI.X.SX32 R11, R11, R3, 0x1, P4 ;  /* 0x000000030b0b7211 */ /* 0x000fc400020f0eff */
[-C--:B------:R-:W-:Y:S01]  /*07b0*/  ISETP.GE.AND P6, PT, R14, R0.reuse, PT ;  /* 0x000000000e00720c */ /* 0x080fe20003fc6270 */
[----:B------:R-:W-:Y:S01]  /*07c0*/  VIADD R14, R9, 0x7 ;  /* 0x00000007090e7836 */ /* 0x000fe20000000000 */
[-C--:B------:R-:W-:Y:S01]  /*07d0*/  ISETP.GE.AND P5, PT, R16, R0.reuse, PT ;  /* 0x000000001000720c */ /* 0x080fe20003fa6270 */
[----:B-----5:R4:W-:Y:S01]  /*07e0*/  @!P1 STG.E.U8 desc[UR4][R10.64], R17 ;  /* 0x000000110a009986 */ /* 0x0209e2000c101104 */
[-C--:B------:R-:W-:Y:S02]  /*07f0*/  ISETP.GE.AND P4, PT, R18, R0.reuse, PT ;  /* 0x000000001200720c */ /* 0x080fe40003f86270 */
[----:B------:R-:W-:Y:S01]  /*0800*/  ISETP.GE.AND P1, PT, R14, R0, PT ;  /* 0x000000000e00720c */ /* 0x000fe20003f26270 */
[----:B------:R4:W-:Y:S04]  /*0810*/  @!P0 STG.E.U8 desc[UR4][R10.64+0x1], R15 ;  /* 0x0000010f0a008986 */ /* 0x0009e8000c101104 */
[----:B------:R4:W-:Y:S04]  /*0820*/  @!P2 STG.E.U8 desc[UR4][R10.64+0x2], R29 ;  /* 0x0000021d0a00a986 */ /* 0x0009e8000c101104 */
[----:B------:R4:W-:Y:S04]  /*0830*/  @!P3 STG.E.U8 desc[UR4][R10.64+0x3], R27 ;  /* 0x0000031b0a00b986 */ /* 0x0009e8000c101104 */
[----:B------:R4:W-:Y:S04]  /*0840*/  @!P6 STG.E.U8 desc[UR4][R10.64+0x4], R25 ;  /* 0x000004190a00e986 */ /* 0x0009e8000c101104 */
[----:B------:R4:W-:Y:S04]  /*0850*/  @!P5 STG.E.U8 desc[UR4][R10.64+0x5], R23 ;  /* 0x000005170a00d986 */ /* 0x0009e8000c101104 */
[----:B------:R4:W-:Y:S04]  /*0860*/  @!P4 STG.E.U8 desc[UR4][R10.64+0x6], R21 ;  /* 0x000006150a00c986 */ /* 0x0009e8000c101104 */
[----:B------:R4:W-:Y:S02]  /*0870*/  @!P1 STG.E.U8 desc[UR4][R10.64+0x7], R19 ;  /* 0x000007130a009986 */ /* 0x0009e4000c101104 */
.L_x_4:
[----:B------:R-:W-:Y:S05]  /*0880*/  BSYNC.RECONVERGENT B0 ;  /* 0x0000000000007941 */ /* 0x000fea0003800200 */
.L_x_3:
[----:B------:R-:W-:Y:S01]  /*0890*/  ISETP.GE.AND P0, PT, R13, R6, PT ;  /* 0x000000060d00720c */ /* 0x000fe20003f06270 */
[----:B------:R-:W-:Y:S01]  /*08a0*/  BSSY.RECONVERGENT B0, `(.L_x_5) ;  /* 0x000002d000007945 */ /* 0x000fe20003800200 */
[C---:B----45:R-:W-:Y:S01]  /*08b0*/  PRMT R21, R8.reuse, 0x7610, R21 ;  /* 0x0000761008157816 */ /* 0x070fe20000000015 */
[----:B------:R-:W-:Y:S01]  /*08c0*/  VIADD R15, R7, 0x2 ;  /* 0x00000002070f7836 */ /* 0x000fe20000000000 */
[C---:B------:R-:W-:Y:S02]  /*08d0*/  PRMT R23, R8.reuse, 0x7610, R23 ;  /* 0x0000761008177816 */ /* 0x040fe40000000017 */
[C---:B------:R-:W-:Y:S02]  /*08e0*/  PRMT R25, R8.reuse, 0x7610, R25 ;  /* 0x0000761008197816 */ /* 0x040fe40000000019 */
[C---:B------:R-:W-:Y:S02]  /*08f0*/  PRMT R27, R8.reuse, 0x7610, R27 ;  /* 0x00007610081b7816 */ /* 0x040fe4000000001b */
[----:B------:R-:W-:-:S02]  /*0900*/  PRMT R29, R8, 0x7610, R29 ;  /* 0x00007610081d7816 */ /* 0x000fc4000000001d */
[C---:B------:R-:W-:Y:S02]  /*0910*/  PRMT R19, R8.reuse, 0x7610, R19 ;  /* 0x0000761008137816 */ /* 0x040fe40000000013 */
[C---:B------:R-:W-:Y:S02]  /*0920*/  PRMT R14, R8.reuse, 0x7610, R14 ;  /* 0x00007610080e7816 */ /* 0x040fe4000000000e */
[----:B------:R-:W-:Y:S01]  /*0930*/  PRMT R17, R8, 0x7610, R17 ;  /* 0x0000761008117816 */ /* 0x000fe20000000011 */
[----:B------:R-:W-:Y:S06]  /*0940*/  @P0 BRA `(.L_x_6) ;  /* 0x0000000000880947 */ /* 0x000fec0003800000 */
[C---:B------:R-:W-:Y:S01]  /*0950*/  VIADD R17, R9.reuse, 0x1 ;  /* 0x0000000109117836 */ /* 0x040fe20000000000 */
[CC--:B------:R-:W-:Y:S01]  /*0960*/  ISETP.GE.AND P6, PT, R9.reuse, R0.reuse, PT ;  /* 0x000000000900720c */ /* 0x0c0fe20003fc6270 */
[----:B------:R-:W-:Y:S02]  /*0970*/  VIADD R19, R9, 0x2 ;  /* 0x0000000209137836 */ /* 0x000fe40000000000 */
[----:B0-----:R-:W-:Y:S01]  /*0980*/  IMAD R11, R0, R13, R9 ;  /* 0x0000000d000b7224 */ /* 0x001fe200078e0209 */
        /* <DEDUP_REMOVED lines=30> */
.L_x_6:
[----:B------:R-:W-:Y:S05]  /*0b70*/  BSYNC.RECONVERGENT B0 ;  /* 0x0000000000007941 */ /* 0x000fea0003800200 */
.L_x_5:
[----:B------:R-:W-:Y:S04]  /*0b80*/  BSSY.RECONVERGENT B0, `(.L_x_7) ;  /* 0x000001c000007945 */ /* 0x000fe80003800200 */
[----:B------:R-:W-:Y:S05]  /*0b90*/  @P0 BRA `(.L_x_8) ;  /* 0x0000000000680947 */ /* 0x000fea0003800000 */
[C---:B0-2-4-:R-:W-:Y:S01]  /*0ba0*/  VIADD R10, R9.reuse, 0x2 ;  /* 0x00000002090a7836 */ /* 0x055fe20000000000 */
[CC--:B------:R-:W-:Y:S01]  /*0bb0*/  ISETP.GE.AND P1, PT, R9.reuse, R0.reuse, PT ;  /* 0x000000000900720c */ /* 0x0c0fe20003f26270 */
[----:B------:R-:W-:Y:S02]  /*0bc0*/  IMAD R13, R0, R13, R9 ;  /* 0x0000000d000d7224 */ /* 0x000fe400078e0209 */
[C---:B------:R-:W-:Y:S01]  /*0bd0*/  VIADD R11, R9.reuse, 0x1 ;  /* 0x00000001090b7836 */ /* 0x040fe20000000000 */
[-C--:B------:R-:W-:Y:S01]  /*0be0*/  ISETP.GE.AND P2, PT, R10, R0.reuse, PT ;  /* 0x000000000a00720c */ /* 0x080fe20003f46270 */
[C---:B------:R-:W-:Y:S01]  /*0bf0*/  VIADD R16, R9.reuse, 0x3 ;  /* 0x0000000309107836 */ /* 0x040fe20000000000 */
[----:B-1----:R-:W-:Y:S01]  /*0c00*/  IADD3 R10, P4, PT, R2, R13, RZ ;  /* 0x0000000d020a7210 */ /* 0x002fe20007f9e0ff */
[----:B------:R-:W-:Y:S01]  /*0c10*/  VIADD R18, R9, 0x5 ;  /* 0x0000000509127836 */ /* 0x000fe20000000000 */
[-C--:B------:R-:W-:Y:S01]  /*0c20*/  ISETP.GE.AND P0, PT, R11, R0.reuse, PT ;  /* 0x000000000b00720c */ /* 0x080fe20003f06270 */
[C---:B------:R-:W-:Y:S01]  /*0c30*/  VIADD R20, R9.reuse, 0x6 ;  /* 0x0000000609147836 */ /* 0x040fe20000000000 */
[-C--:B------:R-:W-:Y:S01]  /*0c40*/  ISETP.GE.AND P3, PT, R16, R0.reuse, PT ;  /* 0x000000001000720c */ /* 0x080fe20003f66270 */
[----:B------:R-:W-:Y:S01]  /*0c50*/  VIADD R16, R9, 0x4 ;  /* 0x0000000409107836 */ /* 0x000fe20000000000 */
[----:B------:R-:W-:Y:S01]  /*0c60*/  LEA.HI.X.SX32 R11, R13, R3, 0x1, P4 ;  /* 0x000000030d0b7211 */ /* 0x000fe200020f0eff */
[----:B------:R-:W-:Y:S01]  /*0c70*/  VIADD R13, R9, 0x7 ;  /* 0x00000007090d7836 */ /* 0x000fe20000000000 */
[----:B------:R-:W-:-:S02]  /*0c80*/  ISETP.GE.AND P5, PT, R18, R0, PT ;  /* 0x000000001200720c */ /* 0x000fc40003fa6270 */
        /* <DEDUP_REMOVED lines=11> */
.L_x_8:
[----:B------:R-:W-:Y:S05]  /*0d40*/  BSYNC.RECONVERGENT B0 ;  /* 0x0000000000007941 */ /* 0x000fea0003800200 */
.L_x_7:
[----:B------:R-:W-:Y:S01]  /*0d50*/  ISETP.GE.AND P0, PT, R15, R6, PT ;  /* 0x000000060f00720c */ /* 0x000fe20003f06270 */
[----:B------:R-:W-:Y:S01]  /*0d60*/  BSSY.RECONVERGENT B0, `(.L_x_9) ;  /* 0x000002d000007945 */ /* 0x000fe20003800200 */
[C---:B0----5:R-:W-:Y:S01]  /*0d70*/  PRMT R21, R8.reuse, 0x7610, R21 ;  /* 0x0000761008157816 */ /* 0x061fe20000000015 */
        /* <DEDUP_REMOVED lines=12> */
[----:B----4-:R-:W-:Y:S01]  /*0e40*/  IMAD R11, R0, R15, R9 ;  /* 0x0000000f000b7224 */ /* 0x010fe200078e0209 */
        /* <DEDUP_REMOVED lines=30> */
.L_x_10:
[----:B------:R-:W-:Y:S05]  /*1030*/  BSYNC.RECONVERGENT B0 ;  /* 0x0000000000007941 */ /* 0x000fea0003800200 */
.L_x_9:
        /* <DEDUP_REMOVED lines=28> */
.L_x_12:
[----:B------:R-:W-:Y:S05]  /*1200*/  BSYNC.RECONVERGENT B0 ;  /* 0x0000000000007941 */ /* 0x000fea0003800200 */
.L_x_11:
        /* <DEDUP_REMOVED lines=46> */
.L_x_14:
[----:B------:R-:W-:Y:S05]  /*14f0*/  BSYNC.RECONVERGENT B0 ;  /* 0x0000000000007941 */ /* 0x000fea0003800200 */
.L_x_13:
        /* <DEDUP_REMOVED lines=28> */
.L_x_16:
[----:B------:R-:W-:Y:S05]  /*16c0*/  BSYNC.RECONVERGENT B0 ;  /* 0x0000000000007941 */ /* 0x000fea0003800200 */
.L_x_15:
        /* <DEDUP_REMOVED lines=46> */
.L_x_18:
[----:B------:R-:W-:Y:S05]  /*19b0*/  BSYNC.RECONVERGENT B0 ;  /* 0x0000000000007941 */ /* 0x000fea0003800200 */
.L_x_17:
        /* <DEDUP_REMOVED lines=28> */
.L_x_20:
[----:B------:R-:W-:Y:S05]  /*1b80*/  BSYNC.RECONVERGENT B0 ;  /* 0x0000000000007941 */ /* 0x000fea0003800200 */
.L_x_19:
        /* <DEDUP_REMOVED lines=46> */
.L_x_22:
[----:B------:R-:W-:Y:S05]  /*1e70*/  BSYNC.RECONVERGENT B0 ;  /* 0x0000000000007941 */ /* 0x000fea0003800200 */
.L_x_21:
        /* <DEDUP_REMOVED lines=28> */
.L_x_24:
[----:B------:R-:W-:Y:S05]  /*2040*/  BSYNC.RECONVERGENT B0 ;  /* 0x0000000000007941 */ /* 0x000fea0003800200 */
.L_x_23:
        /* <DEDUP_REMOVED lines=46> */
.L_x_26:
[----:B------:R-:W-:Y:S05]  /*2330*/  BSYNC.RECONVERGENT B0 ;  /* 0x0000000000007941 */ /* 0x000fea0003800200 */
.L_x_25:
        /* <DEDUP_REMOVED lines=28> */
.L_x_28:
[----:B------:R-:W-:Y:S05]  /*2500*/  BSYNC.RECONVERGENT B0 ;  /* 0x0000000000007941 */ /* 0x000fea0003800200 */
.L_x_27:
        /* <DEDUP_REMOVED lines=46> */
.L_x_30:
[----:B------:R-:W-:Y:S05]  /*27f0*/  BSYNC.RECONVERGENT B0 ;  /* 0x0000000000007941 */ /* 0x000fea0003800200 */
.L_x_29:
        /* <DEDUP_REMOVED lines=28> */
.L_x_32:
[----:B------:R-:W-:Y:S05]  /*29c0*/  BSYNC.RECONVERGENT B0 ;  /* 0x0000000000007941 */ /* 0x000fea0003800200 */
.L_x_31:
        /* <DEDUP_REMOVED lines=46> */
.L_x_34:
[----:B------:R-:W-:Y:S05]  /*2cb0*/  BSYNC.RECONVERGENT B0 ;  /* 0x0000000000007941 */ /* 0x000fea0003800200 */
.L_x_33:
        /* <DEDUP_REMOVED lines=28> */
.L_x_36:
[----:B------:R-:W-:Y:S05]  /*2e80*/  BSYNC.RECONVERGENT B0 ;  /* 0x0000000000007941 */ /* 0x000fea0003800200 */
.L_x_35:
        /* <DEDUP_REMOVED lines=46> */
.L_x_38:
[----:B------:R-:W-:Y:S05]  /*3170*/  BSYNC.RECONVERGENT B0 ;  /* 0x0000000000007941 */ /* 0x000fea0003800200 */
.L_x_37:
        /* <DEDUP_REMOVED lines=28> */
.L_x_40:
[----:B------:R-:W-:Y:S05]  /*3340*/  BSYNC.RECONVERGENT B0 ;  /* 0x0000000000007941 */ /* 0x000fea0003800200 */
.L_x_39:
        /* <DEDUP_REMOVED lines=46> */
.L_x_42:
[----:B------:R-:W-:Y:S05]  /*3630*/  BSYNC.RECONVERGENT B0 ;  /* 0x0000000000007941 */ /* 0x000fea0003800200 */
.L_x_41:
        /* <DEDUP_REMOVED lines=28> */
.L_x_44:
[----:B------:R-:W-:Y:S05]  /*3800*/  BSYNC.RECONVERGENT B0 ;  /* 0x0000000000007941 */ /* 0x000fea0003800200 */
.L_x_43:
        /* <DEDUP_REMOVED lines=46> */
.L_x_46:
[----:B------:R-:W-:Y:S05]  /*3af0*/  BSYNC.RECONVERGENT B0 ;  /* 0x0000000000007941 */ /* 0x000fea0003800200 */
.L_x_45:
        /* <DEDUP_REMOVED lines=28> */
.L_x_48:
[----:B------:R-:W-:Y:S05]  /*3cc0*/  BSYNC.RECONVERGENT B0 ;  /* 0x0000000000007941 */ /* 0x000fea0003800200 */
.L_x_47:
        /* <DEDUP_REMOVED lines=46> */
.L_x_50:
[----:B------:R-:W-:Y:S05]  /*3fb0*/  BSYNC.RECONVERGENT B0 ;  /* 0x0000000000007941 */ /* 0x000fea0003800200 */
.L_x_49:
        /* <DEDUP_REMOVED lines=28> */
.L_x_52:
[----:B------:R-:W-:Y:S05]  /*4180*/  BSYNC.RECONVERGENT B0 ;  /* 0x0000000000007941 */ /* 0x000fea0003800200 */
.L_x_51:
        /* <DEDUP_REMOVED lines=46> */
.L_x_54:
[----:B------:R-:W-:Y:S05]  /*4470*/  BSYNC.RECONVERGENT B0 ;  /* 0x0000000000007941 */ /* 0x000fea0003800200 */
.L_x_53:
        /* <DEDUP_REMOVED lines=28> */
.L_x_56:
[----:B------:R-:W-:Y:S05]  /*4640*/  BSYNC.RECONVERGENT B0 ;  /* 0x0000000000007941 */ /* 0x000fea0003800200 */
.L_x_55:
        /* <DEDUP_REMOVED lines=46> */
.L_x_58:
[----:B------:R-:W-:Y:S05]  /*4930*/  BSYNC.RECONVERGENT B0 ;  /* 0x0000000000007941 */ /* 0x000fea0003800200 */
.L_x_57:
        /* <DEDUP_REMOVED lines=28> */
.L_x_60:
[----:B------:R-:W-:Y:S05]  /*4b00*/  BSYNC.RECONVERGENT B0 ;  /* 0x0000000000007941 */ /* 0x000fea0003800200 */
.L_x_59:
        /* <DEDUP_REMOVED lines=46> */
.L_x_62:
[----:B------:R-:W-:Y:S05]  /*4df0*/  BSYNC.RECONVERGENT B0 ;  /* 0x0000000000007941 */ /* 0x000fea0003800200 */
.L_x_61:
        /* <DEDUP_REMOVED lines=28> */
.L_x_64:
[----:B------:R-:W-:Y:S05]  /*4fc0*/  BSYNC.RECONVERGENT B0 ;  /* 0x0000000000007941 */ /* 0x000fea0003800200 */
.L_x_63:
        /* <DEDUP_REMOVED lines=46> */
.L_x_66:
[----:B------:R-:W-:Y:S05]  /*52b0*/  BSYNC.RECONVERGENT B0 ;  /* 0x0000000000007941 */ /* 0x000fea0003800200 */
.L_x_65:
        /* <DEDUP_REMOVED lines=28> */
.L_x_68:
[----:B------:R-:W-:Y:S05]  /*5480*/  BSYNC.RECONVERGENT B0 ;  /* 0x0000000000007941 */ /* 0x000fea0003800200 */
.L_x_67:
        /* <DEDUP_REMOVED lines=46> */
.L_x_70:
[----:B------:R-:W-:Y:S05]  /*5770*/  BSYNC.RECONVERGENT B0 ;  /* 0x0000000000007941 */ /* 0x000fea0003800200 */
.L_x_69:
        /* <DEDUP_REMOVED lines=28> */
.L_x_72:
[----:B------:R-:W-:Y:S05]  /*5940*/  BSYNC.RECONVERGENT B0 ;  /* 0x0000000000007941 */ /* 0x000fea0003800200 */
.L_x_71:
        /* <DEDUP_REMOVED lines=46> */
.L_x_74:
[----:B------:R-:W-:Y:S05]  /*5c30*/  BSYNC.RECONVERGENT B0 ;  /* 0x0000000000007941 */ /* 0x000fea0003800200 */
.L_x_73:
        /* <DEDUP_REMOVED lines=28> */
.L_x_76:
[----:B------:R-:W-:Y:S05]  /*5e00*/  BSYNC.RECONVERGENT B0 ;  /* 0x0000000000007941 */ /* 0x000fea0003800200 */
.L_x_75:
        /* <DEDUP_REMOVED lines=46> */
.L_x_78:
[----:B------:R-:W-:Y:S05]  /*60f0*/  BSYNC.RECONVERGENT B0 ;  /* 0x0000000000007941 */ /* 0x000fea0003800200 */
.L_x_77:
        /* <DEDUP_REMOVED lines=28> */
.L_x_80:
[----:B------:R-:W-:Y:S05]  /*62c0*/  BSYNC.RECONVERGENT B0 ;  /* 0x0000000000007941 */ /* 0x000fea0003800200 */
.L_x_79:
        /* <DEDUP_REMOVED lines=46> */
.L_x_82:
[----:B------:R-:W-:Y:S05]  /*65b0*/  BSYNC.RECONVERGENT B0 ;  /* 0x0000000000007941 */ /* 0x000fea0003800200 */
.L_x_81:
        /* <DEDUP_REMOVED lines=28> */
.L_x_84:
[----:B------:R-:W-:Y:S05]  /*6780*/  BSYNC.RECONVERGENT B0 ;  /* 0x0000000000007941 */ /* 0x000fea0003800200 */
.L_x_83:
        /* <DEDUP_REMOVED lines=46> */
.L_x_86:
[----:B------:R-:W-:Y:S05]  /*6a70*/  BSYNC.RECONVERGENT B0 ;  /* 0x0000000000007941 */ /* 0x000fea0003800200 */
.L_x_85:
        /* <DEDUP_REMOVED lines=28> */
.L_x_88:
[----:B------:R-:W-:Y:S05]  /*6c40*/  BSYNC.RECONVERGENT B0 ;  /* 0x0000000000007941 */ /* 0x000fea0003800200 */
.L_x_87:
        /* <DEDUP_REMOVED lines=46> */
.L_x_90:
[----:B------:R-:W-:Y:S05]  /*6f30*/  BSYNC.RECONVERGENT B0 ;  /* 0x0000000000007941 */ /* 0x000fea0003800200 */
.L_x_89:
        /* <DEDUP_REMOVED lines=28> */
.L_x_92:
[----:B------:R-:W-:Y:S05]  /*7100*/  BSYNC.RECONVERGENT B0 ;  /* 0x0000000000007941 */ /* 0x000fea0003800200 */
.L_x_91:
        /* <DEDUP_REMOVED lines=46> */
.L_x_94:
[----:B------:R-:W-:Y:S05]  /*73f0*/  BSYNC.RECONVERGENT B0 ;  /* 0x0000000000007941 */ /* 0x000fea0003800200 */
.L_x_93:
        /* <DEDUP_REMOVED lines=28> */
.L_x_96:
[----:B------:R-:W-:Y:S05]  /*75c0*/  BSYNC.RECONVERGENT B0 ;  /* 0x0000000000007941 */ /* 0x000fea0003800200 */
.L_x_95:
        /* <DEDUP_REMOVED lines=46> */
.L_x_98:
[----:B------:R-:W-:Y:S05]  /*78b0*/  BSYNC.RECONVERGENT B0 ;  /* 0x0000000000007941 */ /* 0x000fea0003800200 */
.L_x_97:
        /* <DEDUP_REMOVED lines=28> */
.L_x_100:
[----:B------:R-:W-:Y:S05]  /*7a80*/  BSYNC.RECONVERGENT B0 ;  /* 0x0000000000007941 */ /* 0x000fea0003800200 */
.L_x_99:
        /* <DEDUP_REMOVED lines=46> */
.L_x_102:
[----:B------:R-:W-:Y:S05]  /*7d70*/  BSYNC.RECONVERGENT B0 ;  /* 0x0000000000007941 */ /* 0x000fea0003800200 */
.L_x_101:
        /* <DEDUP_REMOVED lines=28> */
.L_x_104:
[----:B------:R-:W-:Y:S05]  /*7f40*/  BSYNC.RECONVERGENT B0 ;  /* 0x0000000000007941 */ /* 0x000fea0003800200 */
.L_x_103:
        /* <DEDUP_REMOVED lines=46> */
.L_x_106:
[----:B------:R-:W-:Y:S05]  /*8230*/  BSYNC.RECONVERGENT B0 ;  /* 0x0000000000007941 */ /* 0x000fea0003800200 */
.L_x_105:
        /* <DEDUP_REMOVED lines=28> */
.L_x_108:
[----:B------:R-:W-:Y:S05]  /*8400*/  BSYNC.RECONVERGENT B0 ;  /* 0x0000000000007941 */ /* 0x000fea0003800200 */
.L_x_107:
        /* <DEDUP_REMOVED lines=46> */
.L_x_110:
[----:B------:R-:W-:Y:S05]  /*86f0*/  BSYNC.RECONVERGENT B0 ;  /* 0x0000000000007941 */ /* 0x000fea0003800200 */
.L_x_109:
        /* <DEDUP_REMOVED lines=28> */
.L_x_112:
[----:B------:R-:W-:Y:S05]  /*88c0*/  BSYNC.RECONVERGENT B0 ;  /* 0x0000000000007941 */ /* 0x000fea0003800200 */
.L_x_111:
        /* <DEDUP_REMOVED lines=46> */
.L_x_114:
[----:B------:R-:W-:Y:S05]  /*8bb0*/  BSYNC.RECONVERGENT B0 ;  /* 0x0000000000007941 */ /* 0x000fea0003800200 */
.L_x_113:
        /* <DEDUP_REMOVED lines=28> */
.L_x_116:
[----:B------:R-:W-:Y:S05]  /*8d80*/  BSYNC.RECONVERGENT B0 ;  /* 0x0000000000007941 */ /* 0x000fea0003800200 */
.L_x_115:
        /* <DEDUP_REMOVED lines=46> */
.L_x_118:
[----:B------:R-:W-:Y:S05]  /*9070*/  BSYNC.RECONVERGENT B0 ;  /* 0x0000000000007941 */ /* 0x000fea0003800200 */
.L_x_117:
        /* <DEDUP_REMOVED lines=28> */
.L_x_120:
[----:B------:R-:W-:Y:S05]  /*9240*/  BSYNC.RECONVERGENT B0 ;  /* 0x0000000000007941 */ /* 0x000fea0003800200 */
.L_x_119:
        /* <DEDUP_REMOVED lines=46> */
.L_x_122:
[----:B------:R-:W-:Y:S05]  /*9530*/  BSYNC.RECONVERGENT B0 ;  /* 0x0000000000007941 */ /* 0x000fea0003800200 */
.L_x_121:
        /* <DEDUP_REMOVED lines=28> */
.L_x_124:
[----:B------:R-:W-:Y:S05]  /*9700*/  BSYNC.RECONVERGENT B0 ;  /* 0x0000000000007941 */ /* 0x000fea0003800200 */
.L_x_123:
        /* <DEDUP_REMOVED lines=46> */
.L_x_126:
[----:B------:R-:W-:Y:S05]  /*99f0*/  BSYNC.RECONVERGENT B0 ;  /* 0x0000000000007941 */ /* 0x000fea0003800200 */
.L_x_125:
        /* <DEDUP_REMOVED lines=28> */
.L_x_128:
[----:B------:R-:W-:Y:S05]  /*9bc0*/  BSYNC.RECONVERGENT B0 ;  /* 0x0000000000007941 */ /* 0x000fea0003800200 */
.L_x_127:
        /* <DEDUP_REMOVED lines=46> */
.L_x_130:
[----:B------:R-:W-:Y:S05]  /*9eb0*/  BSYNC.RECONVERGENT B0 ;  /* 0x0000000000007941 */ /* 0x000fea0003800200 */
.L_x_129:
        /* <DEDUP_REMOVED lines=28> */
.L_x_132:
[----:B------:R-:W-:Y:S05]  /*a080*/  BSYNC.RECONVERGENT B0 ;  /* 0x0000000000007941 */ /* 0x000fea0003800200 */
.L_x_131:
        /* <DEDUP_REMOVED lines=46> */
.L_x_134:
[----:B------:R-:W-:Y:S05]  /*a370*/  BSYNC.RECONVERGENT B0 ;  /* 0x0000000000007941 */ /* 0x000fea0003800200 */
.L_x_133:
        /* <DEDUP_REMOVED lines=28> */
.L_x_136:
[----:B------:R-:W-:Y:S05]  /*a540*/  BSYNC.RECONVERGENT B0 ;  /* 0x0000000000007941 */ /* 0x000fea0003800200 */
.L_x_135:
        /* <DEDUP_REMOVED lines=46> */
.L_x_138:
[----:B------:R-:W-:Y:S05]  /*a830*/  BSYNC.RECONVERGENT B0 ;  /* 0x0000000000007941 */ /* 0x000fea0003800200 */
.L_x_137:
        /* <DEDUP_REMOVED lines=28> */
.L_x_140:
[----:B------:R-:W-:Y:S05]  /*aa00*/  BSYNC.RECONVERGENT B0 ;  /* 0x0000000000007941 */ /* 0x000fea0003800200 */
.L_x_139:
        /* <DEDUP_REMOVED lines=46> */
.L_x_142:
[----:B------:R-:W-:Y:S05]  /*acf0*/  BSYNC.RECONVERGENT B0 ;  /* 0x0000000000007941 */ /* 0x000fea0003800200 */
.L_x_141:
        /* <DEDUP_REMOVED lines=28> */
.L_x_144:
[----:B------:R-:W-:Y:S05]  /*aec0*/  BSYNC.RECONVERGENT B0 ;  /* 0x0000000000007941 */ /* 0x000fea0003800200 */
.L_x_143:
        /* <DEDUP_REMOVED lines=46> */
.L_x_146:
[----:B------:R-:W-:Y:S05]  /*b1b0*/  BSYNC.RECONVERGENT B0 ;  /* 0x0000000000007941 */ /* 0x000fea0003800200 */
.L_x_145:
        /* <DEDUP_REMOVED lines=28> */
.L_x_148:
[----:B------:R-:W-:Y:S05]  /*b380*/  BSYNC.RECONVERGENT B0 ;  /* 0x0000000000007941 */ /* 0x000fea0003800200 */
.L_x_147:
        /* <DEDUP_REMOVED lines=46> */
.L_x_150:
[----:B------:R-:W-:Y:S05]  /*b670*/  BSYNC.RECONVERGENT B0 ;  /* 0x0000000000007941 */ /* 0x000fea0003800200 */
.L_x_149:
        /* <DEDUP_REMOVED lines=28> */
.L_x_152:
[----:B------:R-:W-:Y:S05]  /*b840*/  BSYNC.RECONVERGENT B0 ;  /* 0x0000000000007941 */ /* 0x000fea0003800200 */
.L_x_151:
        /* <DEDUP_REMOVED lines=46> */
.L_x_154:
[----:B------:R-:W-:Y:S05]  /*bb30*/  BSYNC.RECONVERGENT B0 ;  /* 0x0000000000007941 */ /* 0x000fea0003800200 */
.L_x_153:
        /* <DEDUP_REMOVED lines=28> */
.L_x_156:
[----:B------:R-:W-:Y:S05]  /*bd00*/  BSYNC.RECONVERGENT B0 ;  /* 0x0000000000007941 */ /* 0x000fea0003800200 */
.L_x_155:
        /* <DEDUP_REMOVED lines=46> */
.L_x_158:
[----:B------:R-:W-:Y:S05]  /*bff0*/  BSYNC.RECONVERGENT B0 ;  /* 0x0000000000007941 */ /* 0x000fea0003800200 */
.L_x_157:
        /* <DEDUP_REMOVED lines=28> */
.L_x_160:
[----:B------:R-:W-:Y:S05]  /*c1c0*/  BSYNC.RECONVERGENT B0 ;  /* 0x0000000000007941 */ /* 0x000fea0003800200 */
.L_x_159:
        /* <DEDUP_REMOVED lines=46> */
.L_x_162:
[----:B------:R-:W-:Y:S05]  /*c4b0*/  BSYNC.RECONVERGENT B0 ;  /* 0x0000000000007941 */ /* 0x000fea0003800200 */
.L_x_161:
        /* <DEDUP_REMOVED lines=28> */
.L_x_164:
[----:B------:R-:W-:Y:S05]  /*c680*/  BSYNC.RECONVERGENT B0 ;  /* 0x0000000000007941 */ /* 0x000fea0003800200 */
.L_x_163:
        /* <DEDUP_REMOVED lines=46> */
.L_x_166:
[----:B------:R-:W-:Y:S05]  /*c970*/  BSYNC.RECONVERGENT B0 ;  /* 0x0000000000007941 */ /* 0x000fea0003800200 */
.L_x_165:
        /* <DEDUP_REMOVED lines=28> */
.L_x_168:
[----:B------:R-:W-:Y:S05]  /*cb40*/  BSYNC.RECONVERGENT B0 ;  /* 0x0000000000007941 */ /* 0x000fea0003800200 */
.L_x_167:
        /* <DEDUP_REMOVED lines=46> */
.L_x_170:
[----:B------:R-:W-:Y:S05]  /*ce30*/  BSYNC.RECONVERGENT B0 ;  /* 0x0000000000007941 */ /* 0x000fea0003800200 */
.L_x_169:
        /* <DEDUP_REMOVED lines=28> */
.L_x_172:
[----:B------:R-:W-:Y:S05]  /*d000*/  BSYNC.RECONVERGENT B0 ;  /* 0x0000000000007941 */ /* 0x000fea0003800200 */
.L_x_171:
        /* <DEDUP_REMOVED lines=46> */
.L_x_174:
[----:B------:R-:W-:Y:S05]  /*d2f0*/  BSYNC.RECONVERGENT B0 ;  /* 0x0000000000007941 */ /* 0x000fea0003800200 */
.L_x_173:
        /* <DEDUP_REMOVED lines=28> */
.L_x_176:
[----:B------:R-:W-:Y:S05]  /*d4c0*/  BSYNC.RECONVERGENT B0 ;  /* 0x0000000000007941 */ /* 0x000fea0003800200 */
.L_x_175:
        /* <DEDUP_REMOVED lines=46> */
.L_x_178:
[----:B------:R-:W-:Y:S05]  /*d7b0*/  BSYNC.RECONVERGENT B0 ;  /* 0x0000000000007941 */ /* 0x000fea0003800200 */
.L_x_177:
        /* <DEDUP_REMOVED lines=28> */
.L_x_180:
[----:B------:R-:W-:Y:S05]  /*d980*/  BSYNC.RECONVERGENT B0 ;  /* 0x0000000000007941 */ /* 0x000fea0003800200 */
.L_x_179:
        /* <DEDUP_REMOVED lines=46> */
.L_x_182:
[----:B------:R-:W-:Y:S05]  /*dc70*/  BSYNC.RECONVERGENT B0 ;  /* 0x0000000000007941 */ /* 0x000fea0003800200 */
.L_x_181:
        /* <DEDUP_REMOVED lines=28> */
.L_x_184:
[----:B------:R-:W-:Y:S05]  /*de40*/  BSYNC.RECONVERGENT B0 ;  /* 0x0000000000007941 */ /* 0x000fea0003800200 */
.L_x_183:
        /* <DEDUP_REMOVED lines=46> */
.L_x_186:
[----:B------:R-:W-:Y:S05]  /*e130*/  BSYNC.RECONVERGENT B0 ;  /* 0x0000000000007941 */ /* 0x000fea0003800200 */
.L_x_185:
        /* <DEDUP_REMOVED lines=28> */
.L_x_188:
[----:B------:R-:W-:Y:S05]  /*e300*/  BSYNC.RECONVERGENT B0 ;  /* 0x0000000000007941 */ /* 0x000fea0003800200 */
.L_x_187:
        /* <DEDUP_REMOVED lines=46> */
.L_x_190:
[----:B------:R-:W-:Y:S05]  /*e5f0*/  BSYNC.RECONVERGENT B0 ;  /* 0x0000000000007941 */ /* 0x000fea0003800200 */
.L_x_189:
        /* <DEDUP_REMOVED lines=28> */
.L_x_192:
[----:B------:R-:W-:Y:S05]  /*e7c0*/  BSYNC.RECONVERGENT B0 ;  /* 0x0000000000007941 */ /* 0x000fea0003800200 */
.L_x_191:
        /* <DEDUP_REMOVED lines=46> */
.L_x_194:
[----:B------:R-:W-:Y:S05]  /*eab0*/  BSYNC.RECONVERGENT B0 ;  /* 0x0000000000007941 */ /* 0x000fea0003800200 */
.L_x_193:
        /* <DEDUP_REMOVED lines=28> */
.L_x_196:
[----:B------:R-:W-:Y:S05]  /*ec80*/  BSYNC.RECONVERGENT B0 ;  /* 0x0000000000007941 */ /* 0x000fea0003800200 */
.L_x_195:
        /* <DEDUP_REMOVED lines=46> */
.L_x_198:
[----:B------:R-:W-:Y:S05]  /*ef70*/  BSYNC.RECONVERGENT B0 ;  /* 0x0000000000007941 */ /* 0x000fea0003800200 */
.L_x_197:
        /* <DEDUP_REMOVED lines=28> */
.L_x_200:
[----:B------:R-:W-:Y:S05]  /*f140*/  BSYNC.RECONVERGENT B0 ;  /* 0x0000000000007941 */ /* 0x000fea0003800200 */
.L_x_199:
        /* <DEDUP_REMOVED lines=46> */
.L_x_202:
[----:B------:R-:W-:Y:S05]  /*f430*/  BSYNC.RECONVERGENT B0 ;  /* 0x0000000000007941 */ /* 0x000fea0003800200 */
.L_x_201:
        /* <DEDUP_REMOVED lines=28> */
.L_x_204:
[----:B------:R-:W-:Y:S05]  /*f600*/  BSYNC.RECONVERGENT B0 ;  /* 0x0000000000007941 */ /* 0x000fea0003800200 */
.L_x_203:
        /* <DEDUP_REMOVED lines=46> */
.L_x_206:
[----:B------:R-:W-:Y:S05]  /*f8f0*/  BSYNC.RECONVERGENT B0 ;  /* 0x0000000000007941 */ /* 0x000fea0003800200 */
.L_x_205:
        /* <DEDUP_REMOVED lines=28> */
.L_x_208:
[----:B------:R-:W-:Y:S05]  /*fac0*/  BSYNC.RECONVERGENT B0 ;  /* 0x0000000000007941 */ /* 0x000fea0003800200 */
.L_x_207:
        /* <DEDUP_REMOVED lines=46> */
.L_x_210:
[----:B------:R-:W-:Y:S05]  /*fdb0*/  BSYNC.RECONVERGENT B0 ;  /* 0x0000000000007941 */ /* 0x000fea0003800200 */
.L_x_209:
        /* <DEDUP_REMOVED lines=28> */
.L_x_212:
[----:B------:R-:W-:Y:S05]  /*ff80*/  BSYNC.RECONVERGENT B0 ;  /* 0x0000000000007941 */ /* 0x000fea0003800200 */
.L_x_211:
        /* <DEDUP_REMOVED lines=46> */
.L_x_214:
[----:B------:R-:W-:Y:S05]  /*10270*/  BSYNC.RECONVERGENT B0 ;  /* 0x0000000000007941 */ /* 0x000fea0003800200 */
.L_x_213:
        /* <DEDUP_REMOVED lines=28> */
.L_x_216:
[----:B------:R-:W-:Y:S05]  /*10440*/  BSYNC.RECONVERGENT B0 ;  /* 0x0000000000007941 */ /* 0x000fea0003800200 */
.L_x_215:
        /* <DEDUP_REMOVED lines=46> */
.L_x_218:
[----:B------:R-:W-:Y:S05]  /*10730*/  BSYNC.RECONVERGENT B0 ;  /* 0x0000000000007941 */ /* 0x000fea0003800200 */
.L_x_217:
        /* <DEDUP_REMOVED lines=28> */
.L_x_220:
[----:B------:R-:W-:Y:S05]  /*10900*/  BSYNC.RECONVERGENT B0 ;  /* 0x0000000000007941 */ /* 0x000fea0003800200 */
.L_x_219:
        /* <DEDUP_REMOVED lines=46> */
.L_x_222:
[----:B------:R-:W-:Y:S05]  /*10bf0*/  BSYNC.RECONVERGENT B0 ;  /* 0x0000000000007941 */ /* 0x000fea0003800200 */
.L_x_221:
        /* <DEDUP_REMOVED lines=28> */
.L_x_224:
[----:B------:R-:W-:Y:S05]  /*10dc0*/  BSYNC.RECONVERGENT B0 ;  /* 0x0000000000007941 */ /* 0x000fea0003800200 */
.L_x_223:
        /* <DEDUP_REMOVED lines=46> */
.L_x_226:
[----:B------:R-:W-:Y:S05]  /*110b0*/  BSYNC.RECONVERGENT B0 ;  /* 0x0000000000007941 */ /* 0x000fea0003800200 */
.L_x_225:
        /* <DEDUP_REMOVED lines=28> */
.L_x_228:
[----:B------:R-:W-:Y:S05]  /*11280*/  BSYNC.RECONVERGENT B0 ;  /* 0x0000000000007941 */ /* 0x000fea0003800200 */
.L_x_227:
        /* <DEDUP_REMOVED lines=46> */
.L_x_230:
[----:B------:R-:W-:Y:S05]  /*11570*/  BSYNC.RECONVERGENT B0 ;  /* 0x0000000000007941 */ /* 0x000fea0003800200 */
.L_x_229:
        /* <DEDUP_REMOVED lines=28> */
.L_x_232:
[----:B------:R-:W-:Y:S05]  /*11740*/  BSYNC.RECONVERGENT B0 ;  /* 0x0000000000007941 */ /* 0x000fea0003800200 */
.L_x_231:
[----:B------:R-:W-:Y:S01]  /*11750*/  ISETP.GE.AND P5, PT, R15, R6, PT ;  /* 0x000000060f00720c */ /* 0x000fe20003fa6270 */
[----:B------:R-:W-:Y:S01]  /*11760*/  BSSY.RECONVERGENT B0, `(.L_x_233) ;  /* 0x000002d000007945 */ /* 0x000fe20003800200 */
[C---:B0----5:R-:W-:Y:S01]  /*11770*/  PRMT R27, R8.reuse, 0x7610, R27 ;  /* 0x00007610081b7816 */ /* 0x061fe2000000001b */
[C---:B------:R-:W-:Y:S01]  /*11780*/  VIADD R21, R7.reuse, 0xe3 ;  /* 0x000000e307157836 */ /* 0x040fe20000000000 */
[C---:B------:R-:W-:Y:S01]  /*11790*/  PRMT R12, R8.reuse, 0x7610, R12 ;  /* 0x00007610080c7816 */ /* 0x040fe2000000000c */
[----:B------:R-:W-:Y:S01]  /*117a0*/  VIADD R19, R7, 0xe4 ;  /* 0x000000e407137836 */ /* 0x000fe20000000000 */
[C---:B------:R-:W-:Y:S02]  /*117b0*/  PRMT R29, R8.reuse, 0x7610, R29 ;  /* 0x00007610081d7816 */ /* 0x040fe4000000001d */
[C---:B------:R-:W-:Y:S02]  /*117c0*/  PRMT R20, R8.reuse, 0x7610, R20 ;  /* 0x0000761008147816 */ /* 0x040fe40000000014 */
[----:B------:R-:W-:-:S02]  /*117d0*/  PRMT R18, R8, 0x7610, R18 ;  /* 0x0000761008127816 */ /* 0x000fc40000000012 */
[C---:B------:R-:W-:Y:S02]  /*117e0*/  PRMT R25, R8.reuse, 0x7610, R25 ;  /* 0x0000761008197816 */ /* 0x040fe40000000019 */
[----:B------:R-:W-:Y:S01]  /*117f0*/  PRMT R23, R8, 0x7610, R23 ;  /* 0x0000761008177816 */ /* 0x000fe20000000017 */
[----:B------:R-:W-:Y:S06]  /*11800*/  @P5 BRA `(.L_x_234) ;  /* 0x0000000000885947 */ /* 0x000fec0003800000 */
[C---:B------:R-:W-:Y:S01]  /*11810*/  VIADD R13, R9.reuse, 0x1 ;  /* 0x00000001090d7836 */ /* 0x040fe20000000000 */
[CC--:B------:R-:W-:Y:S01]  /*11820*/  ISETP.GE.AND P6, PT, R9.reuse, R0.reuse, PT ;  /* 0x000000000900720c */ /* 0x0c0fe20003fc6270 */
[----:B----4-:R-:W-:Y:S01]  /*11830*/  IMAD R11, R0, R15, R9 ;  /* 0x0000000f000b7224 */ /* 0x010fe200078e0209 */
[----:B------:R-:W-:Y:S01]  /*11840*/  PRMT R25, R8, 0x7610, R25 ;  /* 0x0000761008197816 */ /* 0x000fe20000000019 */
[----:B------:R-:W-:Y:S01]  /*11850*/  VIADD R17, R9, 0x2 ;  /* 0x0000000209117836 */ /* 0x000fe20000000000 */
[-C--:B------:R-:W-:Y:S01]  /*11860*/  ISETP.GE.AND P4, PT, R13, R0.reuse, PT ;  /* 0x000000000d00720c */ /* 0x080fe20003f86270 */
[C---:B------:R-:W-:Y:S01]  /*11870*/  VIADD R23, R9.reuse, 0x5 ;  /* 0x0000000509177836 */ /* 0x040fe20000000000 */
[----:B--23--:R-:W-:Y:S01]  /*11880*/  IADD3 R10, P1, PT, R4, R11, RZ ;  /* 0x0000000b040a7210 */ /* 0x00cfe20007f3e0ff */
[----:B------:R-:W-:Y:S01]  /*11890*/  VIADD R13, R9, 0x3 ;  /* 0x00000003090d7836 */ /* 0x000fe20000000000 */
[----:B------:R-:W-:Y:S01]  /*118a0*/  ISETP.GE.AND P0, PT, R17, R0, PT ;  /* 0x000000001100720c */ /* 0x000fe20003f06270 */
[----:B------:R-:W-:Y:S01]  /*118b0*/  VIADD R17, R9, 0x4 ;  /* 0x0000000409117836 */ /* 0x000fe20000000000 */
[----:B------:R-:W-:-:S02]  /*118c0*/  LEA.HI.X.SX32 R11, R11, R5, 0x1, P1 ;  /* 0x000000050b0b7211 */ /* 0x000fc400008f0eff */
[-C--:B------:R-:W-:Y:S02]  /*118d0*/  ISETP.GE.AND P1, PT, R23, R0.reuse, PT ;  /* 0x000000001700720c */ /* 0x080fe40003f26270 */
[----:B------:R-:W-:Y:S02]  /*118e0*/  PRMT R23, R8, 0x7610, R23 ;  /* 0x0000761008177816 */ /* 0x000fe40000000017 */
[-C--:B------:R-:W-:Y:S01]  /*118f0*/  ISETP.GE.AND P3, PT, R13, R0.reuse, PT ;  /* 0x000000000d00720c */ /* 0x080fe20003f66270 */
[----:B------:R-:W-:Y:S01]  /*11900*/  VIADD R13, R9, 0x6 ;  /* 0x00000006090d7836 */ /* 0x000fe20000000000 */
[-C--:B------:R-:W-:Y:S01]  /*11910*/  ISETP.GE.AND P2, PT, R17, R0.reuse, PT ;  /* 0x000000001100720c */ /* 0x080fe20003f46270 */
[----:B------:R-:W-:Y:S01]  /*11920*/  VIADD R17, R9, 0x7 ;  /* 0x0000000709117836 */ /* 0x000fe20000000000 */
[----:B------:R0:W5:Y:S02]  /*11930*/  @!P6 LDG.E.U8 R23, desc[UR4][R10.64] ;  /* 0x000000040a17e981 */ /* 0x000164000c1e1100 */
[----:B------:R-:W-:-:S02]  /*11940*/  ISETP.GE.AND P6, PT, R13, R0, PT ;  /* 0x000000000d00720c */ /* 0x000fc40003fc6270 */
[----:B------:R0:W5:Y:S01]  /*11950*/  @!P4 LDG.E.U8 R25, desc[UR4][R10.64+0x1] ;  /* 0x000001040a19c981 */ /* 0x000162000c1e1100 */
        /* <DEDUP_REMOVED lines=13> */
.L_x_234:
[----:B------:R-:W-:Y:S05]  /*11a30*/  BSYNC.RECONVERGENT B0 ;  /* 0x0000000000007941 */ /* 0x000fea0003800200 */
.L_x_233:
[C---:B------:R-:W-:Y:S01]  /*11a40*/  VIADD R13, R7.reuse, 0xe5 ;  /* 0x000000e5070d7836 */ /* 0x040fe20000000000 */
[----:B------:R-:W-:Y:S01]  /*11a50*/  BSSY.RECONVERGENT B0, `(.L_x_235) ;  /* 0x0000023000007945 */ /* 0x000fe20003800200 */
[----:B0---4-:R-:W-:Y:S01]  /*11a60*/  VIADD R11, R7, 0xe6 ;  /* 0x000000e6070b7836 */ /* 0x011fe20000000000 */
[-C--:B------:R-:W-:Y:S01]  /*11a70*/  ISETP.GE.AND P0, PT, R21, R6.reuse, PT ;  /* 0x000000061500720c */ /* 0x080fe20003f06270 */
[----:B------:R-:W-:Y:S01]  /*11a80*/  VIADD R7, R7, 0xe7 ;  /* 0x000000e707077836 */ /* 0x000fe20000000000 */
[-C--:B------:R-:W-:Y:S02]  /*11a90*/  ISETP.GE.AND P1, PT, R19, R6.reuse, PT ;  /* 0x000000061300720c */ /* 0x080fe40003f26270 */
[-C--:B------:R-:W-:Y:S02]  /*11aa0*/  ISETP.GE.AND P2, PT, R13, R6.reuse, PT ;  /* 0x000000060d00720c */ /* 0x080fe40003f46270 */
[-C--:B------:R-:W-:Y:S02]  /*11ab0*/  ISETP.GE.AND P3, PT, R11, R6.reuse, PT ;  /* 0x000000060b00720c */ /* 0x080fe40003f66270 */
[----:B------:R-:W-:Y:S01]  /*11ac0*/  ISETP.GE.AND P4, PT, R7, R6, PT ;  /* 0x000000060700720c */ /* 0x000fe20003f86270 */
[----:B------:R-:W-:-:S12]  /*11ad0*/  @P5 BRA `(.L_x_236) ;  /* 0x0000000000685947 */ /* 0x000fd80003800000 */
[----:B------:R-:W-:Y:S01]  /*11ae0*/  IMAD R15, R0, R15, R9 ;  /* 0x0000000f000f7224 */ /* 0x000fe200078e0209 */
[C---:B------:R-:W-:Y:S01]  /*11af0*/  ISETP.GE.AND P6, PT, R9.reuse, R0, PT ;  /* 0x000000000900720c */ /* 0x040fe20003fc6270 */
[----:B------:R-:W-:-:S03]  /*11b00*/  VIADD R6, R9, 0x1 ;  /* 0x0000000109067836 */ /* 0x000fc60000000000 */
[----:B-1----:R-:W-:-:S04]  /*11b10*/  IADD3 R16, P5, PT, R2, R15, RZ ;  /* 0x0000000f02107210 */ /* 0x002fc80007fbe0ff */
[----:B------:R-:W-:Y:S01]  /*11b20*/  LEA.HI.X.SX32 R17, R15, R3, 0x1, P5 ;  /* 0x000000030f117211 */ /* 0x000fe200028f0eff */
[C---:B------:R-:W-:Y:S01]  /*11b30*/  VIADD R15, R9.reuse, 0x2 ;  /* 0x00000002090f7836 */ /* 0x040fe20000000000 */
[-C--:B------:R-:W-:Y:S01]  /*11b40*/  ISETP.GE.AND P5, PT, R6, R0.reuse, PT ;  /* 0x000000000600720c */ /* 0x080fe20003fa6270 */
[----:B------:R-:W-:Y:S02]  /*11b50*/  VIADD R6, R9, 0x3 ;  /* 0x0000000309067836 */ /* 0x000fe40000000000 */
[----:B-----5:R0:W-:Y:S01]  /*11b60*/  @!P6 STG.E.U8 desc[UR4][R16.64], R23 ;  /* 0x000000171000e986 */ /* 0x0201e2000c101104 */
[----:B------:R-:W-:Y:S01]  /*11b70*/  ISETP.GE.AND P6, PT, R15, R0, PT ;  /* 0x000000000f00720c */ /* 0x000fe20003fc6270 */
[----:B------:R-:W-:-:S08]  /*11b80*/  VIADD R15, R9, 0x4 ;  /* 0x00000004090f7836 */ /* 0x000fd00000000000 */
[----:B------:R4:W-:Y:S01]  /*11b90*/  @!P5 STG.E.U8 desc[UR4][R16.64+0x1], R25 ;  /* 0x000001191000d986 */ /* 0x0009e2000c101104 */
[-C--:B------:R-:W-:Y:S01]  /*11ba0*/  ISETP.GE.AND P5, PT, R6, R0.reuse, PT ;  /* 0x000000000600720c */ /* 0x080fe20003fa6270 */
[----:B------:R-:W-:Y:S02]  /*11bb0*/  VIADD R6, R9, 0x5 ;  /* 0x0000000509067836 */ /* 0x000fe40000000000 */
[----:B------:R4:W-:Y:S01]  /*11bc0*/  @!P6 STG.E.U8 desc[UR4][R16.64+0x2], R18 ;  /* 0x000002121000e986 */ /* 0x0009e2000c101104 */
[----:B------:R-:W-:Y:S01]  /*11bd0*/  ISETP.GE.AND P6, PT, R15, R0, PT ;  /* 0x000000000f00720c */ /* 0x000fe20003fc6270 */
[C---:B------:R-:W-:Y:S02]  /*11be0*/  VIADD R15, R9.reuse, 0x6 ;  /* 0x00000006090f7836 */ /* 0x040fe40000000000 */
[----:B0-----:R-:W-:-:S06]  /*11bf0*/  VIADD R23, R9, 0x7 ;  /* 0x0000000709177836 */ /* 0x001fcc0000000000 */
[----:B------:R4:W-:Y:S01]  /*11c00*/  @!P5 STG.E.U8 desc[UR4][R16.64+0x3], R20 ;  /* 0x000003141000d986 */ /* 0x0009e2000c101104 */
[----:B------:R-:W-:-:S03]  /*11c10*/  ISETP.GE.AND P5, PT, R6, R0, PT ;  /* 0x000000000600720c */ /* 0x000fc60003fa6270 */
[----:B------:R4:W-:Y:S01]  /*11c20*/  @!P6 STG.E.U8 desc[UR4][R16.64+0x4], R29 ;  /* 0x0000041d1000e986 */ /* 0x0009e2000c101104 */
[----:B------:R-:W-:-:S09]  /*11c30*/  ISETP.GE.AND P6, PT, R15, R0, PT ;  /* 0x000000000f00720c */ /* 0x000fd20003fc6270 */
[----:B------:R4:W-:Y:S01]  /*11c40*/  @!P5 STG.E.U8 desc[UR4][R16.64+0x5], R12 ;  /* 0x0000050c1000d986 */ /* 0x0009e2000c101104 */
[----:B------:R-:W-:-:S03]  /*11c50*/  ISETP.GE.AND P5, PT, R23, R0, PT ;  /* 0x000000001700720c */ /* 0x000fc60003fa6270 */
[----:B------:R4:W-:Y:S10]  /*11c60*/  @!P6 STG.E.U8 desc[UR4][R16.64+0x6], R27 ;  /* 0x0000061b1000e986 */ /* 0x0009f4000c101104 */
[----:B------:R4:W-:Y:S02]  /*11c70*/  @!P5 STG.E.U8 desc[UR4][R16.64+0x7], R14 ;  /* 0x0000070e1000d986 */ /* 0x0009e4000c101104 */
.L_x_236:
[----:B------:R-:W-:Y:S05]  /*11c80*/  BSYNC.RECONVERGENT B0 ;  /* 0x0000000000007941 */ /* 0x000fea0003800200 */
.L_x_235:
[----:B------:R-:W-:Y:S01]  /*11c90*/  BSSY.RECONVERGENT B0, `(.L_x_237) ;  /* 0x000002c000007945 */ /* 0x000fe20003800200 */
[C---:B--2---:R-:W-:Y:S02]  /*11ca0*/  PRMT R10, R8.reuse, 0x7610, R10 ;  /* 0x00007610080a7816 */ /* 0x044fe4000000000a */
[C---:B----45:R-:W-:Y:S02]  /*11cb0*/  PRMT R12, R8.reuse, 0x7610, R12 ;  /* 0x00007610080c7816 */ /* 0x070fe4000000000c */
[C---:B------:R-:W-:Y:S02]  /*11cc0*/  PRMT R29, R8.reuse, 0x7610, R29 ;  /* 0x00007610081d7816 */ /* 0x040fe4000000001d */
[C---:B------:R-:W-:Y:S02]  /*11cd0*/  PRMT R6, R8.reuse, 0x7610, R6 ;  /* 0x0000761008067816 */ /* 0x040fe40000000006 */
[C---:B------:R-:W-:Y:S02]  /*11ce0*/  PRMT R25, R8.reuse, 0x7610, R25 ;  /* 0x0000761008197816 */ /* 0x040fe40000000019 */
[----:B------:R-:W-:-:S02]  /*11cf0*/  PRMT R27, R8, 0x7610, R27 ;  /* 0x00007610081b7816 */ /* 0x000fc4000000001b */
[C---:B------:R-:W-:Y:S02]  /*11d00*/  PRMT R23, R8.reuse, 0x7610, R23 ;  /* 0x0000761008177816 */ /* 0x040fe40000000017 */
[----:B------:R-:W-:Y:S01]  /*11d10*/  PRMT R17, R8, 0x7610, R17 ;  /* 0x0000761008117816 */ /* 0x000fe20000000011 */
[----:B------:R-:W-:Y:S06]  /*11d20*/  @P0 BRA `(.L_x_238) ;  /* 0x0000000000880947 */ /* 0x000fec0003800000 */
[----:B------:R-:W-:Y:S01]  /*11d30*/  IMAD R15, R0, R21, R9 ;  /* 0x00000015000f7224 */ /* 0x000fe200078e0209 */
[C---:B------:R-:W-:Y:S01]  /*11d40*/  ISETP.GE.AND P6, PT, R9.reuse, R0, PT ;  /* 0x000000000900720c */ /* 0x040fe20003fc6270 */
[C---:B------:R-:W-:Y:S01]  /*11d50*/  VIADD R17, R9.reuse, 0x1 ;  /* 0x0000000109117836 */ /* 0x040fe20000000000 */
[----:B------:R-:W-:Y:S01]  /*11d60*/  PRMT R23, R8, 0x7610, R23 ;  /* 0x0000761008177816 */ /* 0x000fe20000000017 */
[C---:B------:R-:W-:Y:S01]  /*11d70*/  VIADD R25, R9.reuse, 0x2 ;  /* 0x0000000209197836 */ /* 0x040fe20000000000 */
[----:B---3--:R-:W-:Y:S01]  /*11d80*/  IADD3 R14, P5, PT, R4, R15, RZ ;  /* 0x0000000f040e7210 */ /* 0x008fe20007fbe0ff */
[----:B------:R-:W-:-:S03]  /*11d90*/  VIADD R27, R9, 0x3 ;  /* 0x00000003091b7836 */ /* 0x000fc60000000000 */
[----:B------:R-:W-:Y:S02]  /*11da0*/  LEA.HI.X.SX32 R15, R15, R5, 0x1, P5 ;  /* 0x000000050f0f7211 */ /* 0x000fe400028f0eff */
[----:B------:R-:W-:Y:S02]  /*11db0*/  ISETP.GE.AND P5, PT, R17, R0, PT ;  /* 0x000000001100720c */ /* 0x000fe40003fa6270 */
[----:B------:R-:W-:-:S06]  /*11dc0*/  PRMT R17, R8, 0x7610, R17 ;  /* 0x0000761008117816 */ /* 0x000fcc0000000011 */
[----:B------:R0:W5:Y:S01]  /*11dd0*/  @!P6 LDG.E.U8 R17, desc[UR4][R14.64] ;  /* 0x000000040e11e981 */ /* 0x000162000c1e1100 */
[----:B------:R-:W-:-:S04]  /*11de0*/  ISETP.GE.AND P6, PT, R25, R0, PT ;  /* 0x000000001900720c */ /* 0x000fc80003fc6270 */
[----:B------:R0:W5:Y:S01]  /*11df0*/  @!P5 LDG.E.U8 R23, desc[UR4][R14.64+0x1] ;  /* 0x000001040e17d981 */ /* 0x000162000c1e1100 */
[----:B------:R-:W-:Y:S01]  /*11e00*/  ISETP.GE.AND P5, PT, R27, R0, PT ;  /* 0x000000001b00720c */ /* 0x000fe20003fa6270 */
[C---:B------:R-:W-:Y:S01]  /*11e10*/  VIADD R29, R9.reuse, 0x4 ;  /* 0x00000004091d7836 */ /* 0x040fe20000000000 */
[C---:B------:R-:W-:Y:S01]  /*11e20*/  PRMT R27, R8.reuse, 0x7610, R27 ;  /* 0x00007610081b7816 */ /* 0x040fe2000000001b */
[----:B------:R-:W-:Y:S01]  /*11e30*/  VIADD R6, R9, 0x5 ;  /* 0x0000000509067836 */ /* 0x000fe20000000000 */
[----:B------:R-:W-:-:S04]  /*11e40*/  PRMT R25, R8, 0x7610, R25 ;  /* 0x0000761008197816 */ /* 0x000fc80000000019 */
        /* <DEDUP_REMOVED lines=11> */
[----:B------:R-:W-:Y:S02]  /*11f00*/  ISETP.GE.AND P5, PT, R12, R0, PT ;  /* 0x000000000c00720c */ /* 0x000fe40003fa6270 */
[C---:B------:R-:W-:Y:S02]  /*11f10*/  PRMT R12, R8.reuse, 0x7610, R12 ;  /* 0x00007610080c7816 */ /* 0x040fe4000000000c */
[----:B------:R-:W-:-:S04]  /*11f20*/  PRMT R10, R8, 0x7610, R10 ;  /* 0x00007610080a7816 */ /* 0x000fc8000000000a */
[----:B------:R0:W5:Y:S05]  /*11f30*/  @!P6 LDG.E.U8 R12, desc[UR4][R14.64+0x6] ;  /* 0x000006040e0ce981 */ /* 0x00016a000c1e1100 */
[----:B------:R0:W5:Y:S02]  /*11f40*/  @!P5 LDG.E.U8 R10, desc[UR4][R14.64+0x7] ;  /* 0x000007040e0ad981 */ /* 0x000164000c1e1100 */
.L_x_238:
[----:B------:R-:W-:Y:S05]  /*11f50*/  BSYNC.RECONVERGENT B0 ;  /* 0x0000000000007941 */ /* 0x000fea0003800200 */
.L_x_237:
[----:B------:R-:W-:Y:S04]  /*11f60*/  BSSY.RECONVERGENT B0, `(.L_x_239) ;  /* 0x000001c000007945 */ /* 0x000fe80003800200 */
[----:B------:R-:W-:Y:S05]  /*11f70*/  @P0 BRA `(.L_x_240) ;  /* 0x0000000000680947 */ /* 0x000fea0003800000 */
[C---:B0-----:R-:W-:Y:S01]  /*11f80*/  VIADD R15, R9.reuse, 0x1 ;  /* 0x00000001090f7836 */ /* 0x041fe20000000000 */
[CC--:B------:R-:W-:Y:S01]  /*11f90*/  ISETP.GE.AND P5, PT, R9.reuse, R0.reuse, PT ;  /* 0x000000000900720c */ /* 0x0c0fe20003fa6270 */
[----:B------:R-:W-:Y:S02]  /*11fa0*/  IMAD R21, R0, R21, R9 ;  /* 0x0000001500157224 */ /* 0x000fe400078e0209 */
[----:B------:R-:W-:Y:S01]  /*11fb0*/  VIADD R16, R9, 0x2 ;  /* 0x0000000209107836 */ /* 0x000fe20000000000 */
[----:B------:R-:W-:Y:S02]  /*11fc0*/  ISETP.GE.AND P6, PT, R15, R0, PT ;  /* 0x000000000f00720c */ /* 0x000fe40003fc6270 */
[----:B-1----:R-:W-:-:S04]  /*11fd0*/  IADD3 R14, P0, PT, R2, R21, RZ ;  /* 0x00000015020e7210 */ /* 0x002fc80007f1e0ff */
[----:B------:R-:W-:Y:S01]  /*11fe0*/  LEA.HI.X.SX32 R15, R21, R3, 0x1, P0 ;  /* 0x00000003150f7211 */ /* 0x000fe200000f0eff */
[C---:B------:R-:W-:Y:S01]  /*11ff0*/  VIADD R21, R9.reuse, 0x3 ;  /* 0x0000000309157836 */ /* 0x040fe20000000000 */
[-C--:B------:R-:W-:Y:S01]  /*12000*/  ISETP.GE.AND P0, PT, R16, R0.reuse, PT ;  /* 0x000000001000720c */ /* 0x080fe20003f06270 */
[----:B------:R-:W-:Y:S02]  /*12010*/  VIADD R16, R9, 0x4 ;  /* 0x0000000409107836 */ /* 0x000fe40000000000 */
[----:B-----5:R2:W-:Y:S01]  /*12020*/  @!P5 STG.E.U8 desc[UR4][R14.64], R17 ;  /* 0x000000110e00d986 */ /* 0x0205e2000c101104 */
[-C--:B------:R-:W-:Y:S01]  /*12030*/  ISETP.GE.AND P5, PT, R21, R0.reuse, PT ;  /* 0x000000001500720c */ /* 0x080fe20003fa6270 */
[C---:B------:R-:W-:Y:S02]  /*12040*/  VIADD R21, R9.reuse, 0x5 ;  /* 0x0000000509157836 */ /* 0x040fe40000000000 */
[----:B------:R2:W-:Y:S01]  /*12050*/  @!P6 STG.E.U8 desc[UR4][R14.64+0x1], R23 ;  /* 0x000001170e00e986 */ /* 0x0005e2000c101104 */
[----:B------:R-:W-:Y:S01]  /*12060*/  ISETP.GE.AND P6, PT, R16, R0, PT ;  /* 0x000000001000720c */ /* 0x000fe20003fc6270 */
[----:B------:R-:W-:-:S04]  /*12070*/  VIADD R16, R9, 0x6 ;  /* 0x0000000609107836 */ /* 0x000fc80000000000 */
[----:B------:R2:W-:Y:S01]  /*12080*/  @!P0 STG.E.U8 desc[UR4][R14.64+0x2], R27 ;  /* 0x0000021b0e008986 */ /* 0x0005e2000c101104 */
[-C--:B------:R-:W-:Y:S01]  /*12090*/  ISETP.GE.AND P0, PT, R21, R0.reuse, PT ;  /* 0x000000001500720c */ /* 0x080fe20003f06270 */
[----:B------:R-:W-:Y:S02]  /*120a0*/  VIADD R21, R9, 0x7 ;  /* 0x0000000709157836 */ /* 0x000fe40000000000 */
[----:B------:R2:W-:Y:S01]  /*120b0*/  @!P5 STG.E.U8 desc[UR4][R14.64+0x3], R25 ;  /* 0x000003190e00d986 */ /* 0x0005e2000c101104 */
[----:B------:R-:W-:-:S03]  /*120c0*/  ISETP.GE.AND P5, PT, R16, R0, PT ;  /* 0x000000001000720c */ /* 0x000fc60003fa6270 */
[----:B------:R2:W-:Y:S01]  /*120d0*/  @!P6 STG.E.U8 desc[UR4][R14.64+0x4], R6 ;  /* 0x000004060e00e986 */ /* 0x0005e2000c101104 */
[----:B------:R-:W-:-:S05]  /*120e0*/  ISETP.GE.AND P6, PT, R21, R0, PT ;  /* 0x000000001500720c */ /* 0x000fca0003fc6270 */
[----:B------:R2:W-:Y:S04]  /*120f0*/  @!P0 STG.E.U8 desc[UR4][R14.64+0x5], R29 ;  /* 0x0000051d0e008986 */ /* 0x0005e8000c101104 */
[----:B------:R2:W-:Y:S04]  /*12100*/  @!P5 STG.E.U8 desc[UR4][R14.64+0x6], R12 ;  /* 0x0000060c0e00d986 */ /* 0x0005e8000c101104 */
[----:B------:R2:W-:Y:S02]  /*12110*/  @!P6 STG.E.U8 desc[UR4][R14.64+0x7], R10 ;  /* 0x0000070a0e00e986 */ /* 0x0005e4000c101104 */
.L_x_240:
[----:B------:R-:W-:Y:S05]  /*12120*/  BSYNC.RECONVERGENT B0 ;  /* 0x0000000000007941 */ /* 0x000fea0003800200 */
.L_x_239:
[----:B------:R-:W-:Y:S01]  /*12130*/  BSSY.RECONVERGENT B0, `(.L_x_241) ;  /* 0x000002c000007945 */ /* 0x000fe20003800200 */
[C---:B--2--5:R-:W-:Y:S02]  /*12140*/  PRMT R29, R8.reuse, 0x7610, R29 ;  /* 0x00007610081d7816 */ /* 0x064fe4000000001d */
[C---:B------:R-:W-:Y:S02]  /*12150*/  PRMT R6, R8.reuse, 0x7610, R6 ;  /* 0x0000761008067816 */ /* 0x040fe40000000006 */
[C---:B------:R-:W-:Y:S02]  /*12160*/  PRMT R10, R8.reuse, 0x7610, R10 ;  /* 0x00007610080a7816 */ /* 0x040fe4000000000a */
        /* <DEDUP_REMOVED lines=8> */
[----:B0-----:R-:W-:Y:S01]  /*121f0*/  IMAD R15, R0, R19, R9 ;  /* 0x00000013000f7224 */ /* 0x001fe200078e0209 */
[----:B------:R-:W-:Y:S01]  /*12200*/  PRMT R21, R8, 0x7610, R21 ;  /* 0x0000761008157816 */ /* 0x000fe20000000015 */
[----:B------:R-:W-:Y:S01]  /*12210*/  VIADD R23, R9, 0x3 ;  /* 0x0000000309177836 */ /* 0x000fe20000000000 */
[----:B------:R-:W-:Y:S01]  /*12220*/  ISETP.GE.AND P6, PT, R17, R0, PT ;  /* 0x000000001100720c */ /* 0x000fe20003fc6270 */
[C---:B------:R-:W-:Y:S01]  /*12230*/  VIADD R17, R9.reuse, 0x2 ;  /* 0x0000000209117836 */ /* 0x040fe20000000000 */
[----:B---3--:R-:W-:Y:S01]  /*12240*/  IADD3 R14, P0, PT, R4, R15, RZ ;  /* 0x0000000f040e7210 */ /* 0x008fe20007f1e0ff */
[----:B------:R-:W-:-:S03]  /*12250*/  VIADD R25, R9, 0x4 ;  /* 0x0000000409197836 */ /* 0x000fc60000000000 */
[----:B------:R-:W-:Y:S02]  /*12260*/  LEA.HI.X.SX32 R15, R15, R5, 0x1, P0 ;  /* 0x000000050f0f7211 */ /* 0x000fe400000f0eff */
[----:B------:R-:W-:Y:S02]  /*12270*/  ISETP.GE.AND P0, PT, R17, R0, PT ;  /* 0x000000001100720c */ /* 0x000fe40003f06270 */
[----:B------:R-:W-:-:S03]  /*12280*/  PRMT R17, R8, 0x7610, R17 ;  /* 0x0000761008117816 */ /* 0x000fc60000000011 */
[----:B------:R2:W5:Y:S01]  /*12290*/  @!P6 LDG.E.U8 R21, desc[UR4][R14.64+0x1] ;  /* 0x000001040e15e981 */ /* 0x000562000c1e1100 */
[----:B------:R-:W-:-:S03]  /*122a0*/  ISETP.GE.AND P6, PT, R25, R0, PT ;  /* 0x000000001900720c */ /* 0x000fc60003fc6270 */
[----:B------:R2:W5:Y:S01]  /*122b0*/  @!P5 LDG.E.U8 R17, desc[UR4][R14.64] ;  /* 0x000000040e11d981 */ /* 0x000562000c1e1100 */
[-C--:B------:R-:W-:Y:S02]  /*122c0*/  ISETP.GE.AND P5, PT, R23, R0.reuse, PT ;  /* 0x000000001700720c */ /* 0x080fe40003fa6270 */
[C---:B------:R-:W-:Y:S01]  /*122d0*/  PRMT R25, R8.reuse, 0x7610, R25 ;  /* 0x0000761008197816 */ /* 0x040fe20000000019 */
[----:B------:R-:W-:Y:S01]  /*122e0*/  VIADD R29, R9, 0x5 ;  /* 0x00000005091d7836 */ /* 0x000fe20000000000 */
[C---:B------:R-:W-:Y:S02]  /*122f0*/  PRMT R27, R8.reuse, 0x7610, R27 ;  /* 0x00007610081b7816 */ /* 0x040fe4000000001b */
[----:B------:R-:W-:Y:S02]  /*12300*/  PRMT R23, R8, 0x7610, R23 ;  /* 0x0000761008177816 */ /* 0x000fe40000000017 */
[----:B------:R2:W5:Y:S01]  /*12310*/  @!P0 LDG.E.U8 R25, desc[UR4][R14.64+0x2] ;  /* 0x000002040e198981 */ /* 0x000562000c1e1100 */
[----:B------:R-:W-:Y:S01]  /*12320*/  ISETP.GE.AND P0, PT, R29, R0, PT ;  /* 0x000000001d00720c */ /* 0x000fe20003f06270 */
[----:B------:R-:W-:-:S02]  /*12330*/  VIADD R6, R9, 0x6 ;  /* 0x0000000609067836 */ /* 0x000fc40000000000 */
[----:B------:R-:W-:Y:S01]  /*12340*/  VIADD R29, R9, 0x7 ;  /* 0x00000007091d7836 */ /* 0x000fe20000000000 */
[----:B------:R2:W5:Y:S02]  /*12350*/  @!P5 LDG.E.U8 R27, desc[UR4][R14.64+0x3] ;  /* 0x000003040e1bd981 */ /* 0x000564000c1e1100 */
[-C--:B------:R-:W-:Y:S02]  /*12360*/  ISETP.GE.AND P5, PT, R6, R0.reuse, PT ;  /* 0x000000000600720c */ /* 0x080fe40003fa6270 */
[----:B------:R2:W5:Y:S01]  /*12370*/  @!P6 LDG.E.U8 R23, desc[UR4][R14.64+0x4] ;  /* 0x000004040e17e981 */ /* 0x000562000c1e1100 */
[----:B------:R-:W-:Y:S02]  /*12380*/  ISETP.GE.AND P6, PT, R29, R0, PT ;  /* 0x000000001d00720c */ /* 0x000fe40003fc6270 */
[C---:B------:R-:W-:Y:S02]  /*12390*/  PRMT R10, R8.reuse, 0x7610, R10 ;  /* 0x00007610080a7816 */ /* 0x040fe4000000000a */
[----:B------:R-:W-:-:S02]  /*123a0*/  PRMT R6, R8, 0x7610, R6 ;  /* 0x0000761008067816 */ /* 0x000fc40000000006 */
[----:B------:R-:W-:Y:S02]  /*123b0*/  PRMT R29, R8, 0x7610, R29 ;  /* 0x00007610081d7816 */ /* 0x000fe4000000001d */
[----:B------:R2:W5:Y:S04]  /*123c0*/  @!P0 LDG.E.U8 R10, desc[UR4][R14.64+0x5] ;  /* 0x000005040e0a8981 */ /* 0x000568000c1e1100 */
[----:B------:R2:W5:Y:S04]  /*123d0*/  @!P5 LDG.E.U8 R6, desc[UR4][R14.64+0x6] ;  /* 0x000006040e06d981 */ /* 0x000568000c1e1100 */
[----:B------:R2:W5:Y:S02]  /*123e0*/  @!P6 LDG.E.U8 R29, desc[UR4][R14.64+0x7] ;  /* 0x000007040e1de981 */ /* 0x000564000c1e1100 */
.L_x_242:
[----:B------:R-:W-:Y:S05]  /*123f0*/  BSYNC.RECONVERGENT B0 ;  /* 0x0000000000007941 */ /* 0x000fea0003800200 */
.L_x_241:
[----:B------:R-:W-:Y:S04]  /*12400*/  BSSY.RECONVERGENT B0, `(.L_x_243) ;  /* 0x000001c000007945 */ /* 0x000fe80003800200 */
[----:B------:R-:W-:Y:S05]  /*12410*/  @P1 BRA `(.L_x_244) ;  /* 0x0000000000681947 */ /* 0x000fea0003800000 */
[C---:B0-2---:R-:W-:Y:S01]  /*12420*/  VIADD R15, R9.reuse, 0x1 ;  /* 0x00000001090f7836 */ /* 0x045fe20000000000 */
[CC--:B------:R-:W-:Y:S01]  /*12430*/  ISETP.GE.AND P0, PT, R9.reuse, R0.reuse, PT ;  /* 0x000000000900720c */ /* 0x0c0fe20003f06270 */
[----:B------:R-:W-:Y:S02]  /*12440*/  IMAD R19, R0, R19, R9 ;  /* 0x0000001300137224 */ /* 0x000fe400078e0209 */
[----:B------:R-:W-:Y:S01]  /*12450*/  VIADD R12, R9, 0x3 ;  /* 0x00000003090c7836 */ /* 0x000fe20000000000 */
[----:B------:R-:W-:Y:S01]  /*12460*/  ISETP.GE.AND P6, PT, R15, R0, PT ;  /* 0x000000000f00720c */ /* 0x000fe20003fc6270 */
[----:B------:R-:W-:Y:S01]  /*12470*/  VIADD R15, R9, 0x2 ;  /* 0x00000002090f7836 */ /* 0x000fe20000000000 */
[----:B-1----:R-:W-:-:S04]  /*12480*/  IADD3 R14, P1, PT, R2, R19, RZ ;  /* 0x00000013020e7210 */ /* 0x002fc80007f3e0ff */
[-C--:B------:R-:W-:Y:S02]  /*12490*/  ISETP.GE.AND P5, PT, R15, R0.reuse, PT ;  /* 0x000000000f00720c */ /* 0x080fe40003fa6270 */
        /* <DEDUP_REMOVED lines=9> */
[----:B------:R-:W-:-:S02]  /*12530*/  VIADD R12, R9, 0x7 ;  /* 0x00000007090c7836 */ /* 0x000fc40000000000 */
[----:B------:R4:W-:Y:S01]  /*12540*/  @!P5 STG.E.U8 desc[UR4][R14.64+0x2], R25 ;  /* 0x000002190e00d986 */ /* 0x0009e2000c101104 */
[----:B------:R-:W-:-:S03]  /*12550*/  ISETP.GE.AND P5, PT, R19, R0, PT ;  /* 0x000000001300720c */ /* 0x000fc60003fa6270 */
[----:B------:R4:W-:Y:S01]  /*12560*/  @!P1 STG.E.U8 desc[UR4][R14.64+0x3], R27 ;  /* 0x0000031b0e009986 */ /* 0x0009e2000c101104 */
[----:B------:R-:W-:-:S03]  /*12570*/  ISETP.GE.AND P1, PT, R12, R0, PT ;  /* 0x000000000c00720c */ /* 0x000fc60003f26270 */
[----:B------:R4:W-:Y:S04]  /*12580*/  @!P0 STG.E.U8 desc[UR4][R14.64+0x4], R23 ;  /* 0x000004170e008986 */ /* 0x0009e8000c101104 */
[----:B------:R4:W-:Y:S04]  /*12590*/  @!P6 STG.E.U8 desc[UR4][R14.64+0x5], R10 ;  /* 0x0000050a0e00e986 */ /* 0x0009e8000c101104 */
[----:B------:R4:W-:Y:S04]  /*125a0*/  @!P5 STG.E.U8 desc[UR4][R14.64+0x6], R6 ;  /* 0x000006060e00d986 */ /* 0x0009e8000c101104 */
[----:B------:R4:W-:Y:S02]  /*125b0*/  @!P1 STG.E.U8 desc[UR4][R14.64+0x7], R29 ;  /* 0x0000071d0e009986 */ /* 0x0009e4000c101104 */
.L_x_244:
[----:B------:R-:W-:Y:S05]  /*125c0*/  BSYNC.RECONVERGENT B0 ;  /* 0x0000000000007941 */ /* 0x000fea0003800200 */
.L_x_243:
[----:B------:R-:W-:Y:S01]  /*125d0*/  BSSY.RECONVERGENT B0, `(.L_x_245) ;  /* 0x000002c000007945 */ /* 0x000fe20003800200 */
[C---:B----45:R-:W-:Y:S02]  /*125e0*/  PRMT R25, R8.reuse, 0x7610, R25 ;  /* 0x0000761008197816 */ /* 0x070fe40000000019 */
        /* <DEDUP_REMOVED lines=10> */
[----:B0-2---:R-:W-:Y:S02]  /*12690*/  IMAD R15, R0, R13, R9 ;  /* 0x0000000d000f7224 */ /* 0x005fe400078e0209 */
[----:B------:R-:W-:Y:S01]  /*126a0*/  VIADD R19, R9, 0x2 ;  /* 0x0000000209137836 */ /* 0x000fe20000000000 */
[----:B------:R-:W-:Y:S01]  /*126b0*/  ISETP.GE.AND P6, PT, R17, R0, PT ;  /* 0x000000001100720c */ /* 0x000fe20003fc6270 */
[----:B------:R-:W-:Y:S01]  /*126c0*/  VIADD R21, R9, 0x3 ;  /* 0x0000000309157836 */ /* 0x000fe20000000000 */
[----:B---3--:R-:W-:Y:S02]  /*126d0*/  IADD3 R14, P1, PT, R4, R15, RZ ;  /* 0x0000000f040e7210 */ /* 0x008fe40007f3e0ff */
[----:B------:R-:W-:Y:S02]  /*126e0*/  PRMT R17, R8, 0x7610, R17 ;  /* 0x0000761008117816 */ /* 0x000fe40000000011 */
[----:B------:R-:W-:-:S02]  /*126f0*/  LEA.HI.X.SX32 R15, R15, R5, 0x1, P1 ;  /* 0x000000050f0f7211 */ /* 0x000fc400008f0eff */
[-C--:B------:R-:W-:Y:S01]  /*12700*/  ISETP.GE.AND P5, PT, R19, R0.reuse, PT ;  /* 0x000000001300720c */ /* 0x080fe20003fa6270 */
[----:B------:R-:W-:Y:S01]  /*12710*/  VIADD R19, R9, 0x4 ;  /* 0x0000000409137836 */ /* 0x000fe20000000000 */
[-C--:B------:R-:W-:Y:S01]  /*12720*/  ISETP.GE.AND P1, PT, R21, R0.reuse, PT ;  /* 0x000000001500720c */ /* 0x080fe20003f26270 */
[----:B------:R-:W-:Y:S01]  /*12730*/  VIADD R25, R9, 0x5 ;  /* 0x0000000509197836 */ /* 0x000fe20000000000 */
[C---:B------:R-:W-:Y:S01]  /*12740*/  PRMT R21, R8.reuse, 0x7610, R21 ;  /* 0x0000761008157816 */ /* 0x040fe20000000015 */
[----:B------:R4:W5:Y:S01]  /*12750*/  @!P0 LDG.E.U8 R17, desc[UR4][R14.64] ;  /* 0x000000040e118981 */ /* 0x000962000c1e1100 */
[-C--:B------:R-:W-:Y:S01]  /*12760*/  ISETP.GE.AND P0, PT, R19, R0.reuse, PT ;  /* 0x000000001300720c */ /* 0x080fe20003f06270 */
[----:B------:R-:W-:Y:S01]  /*12770*/  VIADD R27, R9, 0x6 ;  /* 0x00000006091b7836 */ /* 0x000fe20000000000 */
[C---:B------:R-:W-:Y:S02]  /*12780*/  PRMT R23, R8.reuse, 0x7610, R23 ;  /* 0x0000761008177816 */ /* 0x040fe40000000017 */
[----:B------:R-:W-:Y:S01]  /*12790*/  PRMT R19, R8, 0x7610, R19 ;  /* 0x0000761008137816 */ /* 0x000fe20000000013 */
[----:B------:R4:W5:Y:S01]  /*127a0*/  @!P6 LDG.E.U8 R21, desc[UR4][R14.64+0x1] ;  /* 0x000001040e15e981 */ /* 0x000962000c1e1100 */
[----:B------:R-:W-:Y:S01]  /*127b0*/  ISETP.GE.AND P6, PT, R25, R0, PT ;  /* 0x000000001900720c */ /* 0x000fe20003fc6270 */
[----:B------:R-:W-:-:S02]  /*127c0*/  VIADD R25, R9, 0x7 ;  /* 0x0000000709197836 */ /* 0x000fc40000000000 */
[----:B------:R4:W5:Y:S01]  /*127d0*/  @!P5 LDG.E.U8 R23, desc[UR4][R14.64+0x2] ;  /* 0x000002040e17d981 */ /* 0x000962000c1e1100 */
[----:B------:R-:W-:-:S03]  /*127e0*/  ISETP.GE.AND P5, PT, R27, R0, PT ;  /* 0x000000001b00720c */ /* 0x000fc60003fa6270 */
[----:B------:R4:W5:Y:S01]  /*127f0*/  @!P1 LDG.E.U8 R19, desc[UR4][R14.64+0x3] ;  /* 0x000003040e139981 */ /* 0x000962000c1e1100 */
[----:B------:R-:W-:Y:S02]  /*12800*/  ISETP.GE.AND P1, PT, R25, R0, PT ;  /* 0x000000001900720c */ /* 0x000fe40003f26270 */
[C---:B------:R-:W-:Y:S02]  /*12810*/  PRMT R6, R8.reuse, 0x7610, R6 ;  /* 0x0000761008067816 */ /* 0x040fe40000000006 */
[C---:B------:R-:W-:Y:S02]  /*12820*/  PRMT R29, R8.reuse, 0x7610, R29 ;  /* 0x00007610081d7816 */ /* 0x040fe4000000001d */
[C---:B------:R-:W-:Y:S02]  /*12830*/  PRMT R27, R8.reuse, 0x7610, R27 ;  /* 0x00007610081b7816 */ /* 0x040fe4000000001b */
[----:B------:R-:W-:Y:S01]  /*12840*/  PRMT R25, R8, 0x7610, R25 ;  /* 0x0000761008197816 */ /* 0x000fe20000000019 */
[----:B------:R4:W5:Y:S04]  /*12850*/  @!P0 LDG.E.U8 R6, desc[UR4][R14.64+0x4] ;  /* 0x000004040e068981 */ /* 0x000968000c1e1100 */
[----:B------:R4:W5:Y:S04]  /*12860*/  @!P6 LDG.E.U8 R29, desc[UR4][R14.64+0x5] ;  /* 0x000005040e1de981 */ /* 0x000968000c1e1100 */
[----:B------:R4:W5:Y:S04]  /*12870*/  @!P5 LDG.E.U8 R27, desc[UR4][R14.64+0x6] ;  /* 0x000006040e1bd981 */ /* 0x000968000c1e1100 */
[----:B------:R4:W5:Y:S02]  /*12880*/  @!P1 LDG.E.U8 R25, desc[UR4][R14.64+0x7] ;  /* 0x000007040e199981 */ /* 0x000964000c1e1100 */
.L_x_246:
[----:B------:R-:W-:Y:S05]  /*12890*/  BSYNC.RECONVERGENT B0 ;  /* 0x0000000000007941 */ /* 0x000fea0003800200 */
.L_x_245:
[----:B------:R-:W-:Y:S04]  /*128a0*/  BSSY.RECONVERGENT B0, `(.L_x_247) ;  /* 0x000001c000007945 */ /* 0x000fe80003800200 */
[----:B------:R-:W-:Y:S05]  /*128b0*/  @P2 BRA `(.L_x_248) ;  /* 0x0000000000682947 */ /* 0x000fea0003800000 */
[C---:B0-2-4-:R-:W-:Y:S01]  /*128c0*/  VIADD R15, R9.reuse, 0x1 ;  /* 0x00000001090f7836 */ /* 0x055fe20000000000 */
[CC--:B------:R-:W-:Y:S01]  /*128d0*/  ISETP.GE.AND P6, PT, R9.reuse, R0.reuse, PT ;  /* 0x000000000900720c */ /* 0x0c0fe20003fc6270 */
[----:B------:R-:W-:Y:S02]  /*128e0*/  IMAD R13, R0, R13, R9 ;  /* 0x0000000d000d7224 */ /* 0x000fe400078e0209 */
[----:B------:R-:W-:Y:S01]  /*128f0*/  VIADD R10, R9, 0x2 ;  /* 0x00000002090a7836 */ /* 0x000fe20000000000 */
[-C--:B------:R-:W-:Y:S01]  /*12900*/  ISETP.GE.AND P0, PT, R15, R0.reuse, PT ;  /* 0x000000000f00720c */ /* 0x080fe20003f06270 */
[C---:B------:R-:W-:Y:S01]  /*12910*/  VIADD R15, R9.reuse, 0x3 ;  /* 0x00000003090f7836 */ /* 0x040fe20000000000 */
[----:B-1----:R-:W-:Y:S02]  /*12920*/  IADD3 R12, P2, PT, R2, R13, RZ ;  /* 0x0000000d020c7210 */ /* 0x002fe40007f5e0ff */
[----:B------:R-:W-:Y:S01]  /*12930*/  ISETP.GE.AND P1, PT, R10, R0, PT ;  /* 0x000000000a00720c */ /* 0x000fe20003f26270 */
[----:B------:R-:W-:Y:S01]  /*12940*/  VIADD R10, R9, 0x4 ;  /* 0x00000004090a7836 */ /* 0x000fe20000000000 */
[----:B------:R-:W-:-:S02]  /*12950*/  LEA.HI.X.SX32 R13, R13, R3, 0x1, P2 ;  /* 0x000000030d0d7211 */ /* 0x000fc400010f0eff */
[-C--:B------:R-:W-:Y:S01]  /*12960*/  ISETP.GE.AND P2, PT, R15, R0.reuse, PT ;  /* 0x000000000f00720c */ /* 0x080fe20003f46270 */
[C---:B------:R-:W-:Y:S01]  /*12970*/  VIADD R15, R9.reuse, 0x5 ;  /* 0x00000005090f7836 */ /* 0x040fe20000000000 */
[-C--:B------:R-:W-:Y:S01]  /*12980*/  ISETP.GE.AND P5, PT, R10, R0.reuse, PT ;  /* 0x000000000a00720c */ /* 0x080fe20003fa6270 */
[----:B-----5:R0:W-:Y:S01]  /*12990*/  @!P6 STG.E.U8 desc[UR4][R12.64], R17 ;  /* 0x000000110c00e986 */ /* 0x0201e2000c101104 */
[----:B------:R-:W-:Y:S02]  /*129a0*/  VIADD R10, R9, 0x6 ;  /* 0x00000006090a7836 */ /* 0x000fe40000000000 */
[-C--:B------:R-:W-:Y:S01]  /*129b0*/  ISETP.GE.AND P6, PT, R15, R0.reuse, PT ;  /* 0x000000000f00720c */ /* 0x080fe20003fc6270 */
[----:B------:R-:W-:Y:S01]  /*129c0*/  VIADD R15, R9, 0x7 ;  /* 0x00000007090f7836 */ /* 0x000fe20000000000 */
[----:B------:R0:W-:Y:S01]  /*129d0*/  @!P0 STG.E.U8 desc[UR4][R12.64+0x1], R21 ;  /* 0x000001150c008986 */ /* 0x0001e2000c101104 */
[----:B------:R-:W-:-:S03]  /*129e0*/  ISETP.GE.AND P0, PT, R10, R0, PT ;  /* 0x000000000a00720c */ /* 0x000fc60003f06270 */
[----:B------:R0:W-:Y:S01]  /*129f0*/  @!P1 STG.E.U8 desc[UR4][R12.64+0x2], R23 ;  /* 0x000002170c009986 */ /* 0x0001e2000c101104 */
[----:B------:R-:W-:-:S03]  /*12a00*/  ISETP.GE.AND P1, PT, R15, R0, PT ;  /* 0x000000000f00720c */ /* 0x000fc60003f26270 */
[----:B------:R0:W-:Y:S04]  /*12a10*/  @!P2 STG.E.U8 desc[UR4][R12.64+0x3], R19 ;  /* 0x000003130c00a986 */ /* 0x0001e8000c101104 */
[----:B------:R0:W-:Y:S04]  /*12a20*/  @!P5 STG.E.U8 desc[UR4][R12.64+0x4], R6 ;  /* 0x000004060c00d986 */ /* 0x0001e8000c101104 */
[----:B------:R0:W-:Y:S04]  /*12a30*/  @!P6 STG.E.U8 desc[UR4][R12.64+0x5], R29 ;  /* 0x0000051d0c00e986 */ /* 0x0001e8000c101104 */
[----:B------:R0:W-:Y:S04]  /*12a40*/  @!P0 STG.E.U8 desc[UR4][R12.64+0x6], R27 ;  /* 0x0000061b0c008986 */ /* 0x0001e8000c101104 */
[----:B------:R0:W-:Y:S02]  /*12a50*/  @!P1 STG.E.U8 desc[UR4][R12.64+0x7], R25 ;  /* 0x000007190c009986 */ /* 0x0001e4000c101104 */
.L_x_248:
[----:B------:R-:W-:Y:S05]  /*12a60*/  BSYNC.RECONVERGENT B0 ;  /* 0x0000000000007941 */ /* 0x000fea0003800200 */
.L_x_247:
[----:B------:R-:W-:Y:S01]  /*12a70*/  BSSY.RECONVERGENT B0, `(.L_x_249) ;  /* 0x000002d000007945 */ /* 0x000fe20003800200 */
[C---:B0----5:R-:W-:Y:S02]  /*12a80*/  PRMT R21, R8.reuse, 0x7610, R21 ;  /* 0x0000761008157816 */ /* 0x061fe40000000015 */
[C---:B------:R-:W-:Y:S02]  /*12a90*/  PRMT R23, R8.reuse, 0x7610, R23 ;  /* 0x0000761008177816 */ /* 0x040fe40000000017 */
[C---:B------:R-:W-:Y:S02]  /*12aa0*/  PRMT R25, R8.reuse, 0x7610, R25 ;  /* 0x0000761008197816 */ /* 0x040fe40000000019 */
[C---:B------:R-:W-:Y:S02]  /*12ab0*/  PRMT R27, R8.reuse, 0x7610, R27 ;  /* 0x00007610081b7816 */ /* 0x040fe4000000001b */
[C---:B------:R-:W-:Y:S02]  /*12ac0*/  PRMT R29, R8.reuse, 0x7610, R29 ;  /* 0x00007610081d7816 */ /* 0x040fe4000000001d */
[----:B--2-4-:R-:W-:-:S02]  /*12ad0*/  PRMT R15, R8, 0x7610, R15 ;  /* 0x00007610080f7816 */ /* 0x014fc4000000000f */
[C---:B------:R-:W-:Y:S02]  /*12ae0*/  PRMT R19, R8.reuse, 0x7610, R19 ;  /* 0x0000761008137816 */ /* 0x040fe40000000013 */
[C---:B------:R-:W-:Y:S02]  /*12af0*/  PRMT R6, R8.reuse, 0x7610, R6 ;  /* 0x0000761008067816 */ /* 0x040fe40000000006 */
[----:B------:R-:W-:Y:S01]  /*12b00*/  PRMT R17, R8, 0x7610, R17 ;  /* 0x0000761008117816 */ /* 0x000fe20000000011 */
[----:B------:R-:W-:Y:S06]  /*12b10*/  @P3 BRA `(.L_x_250) ;  /* 0x0000000000883947 */ /* 0x000fec0003800000 */
[C---:B------:R-:W-:Y:S01]  /*12b20*/  VIADD R15, R9.reuse, 0x1 ;  /* 0x00000001090f7836 */ /* 0x040fe20000000000 */
[CC--:B------:R-:W-:Y:S01]  /*12b30*/  ISETP.GE.AND P6, PT, R9.reuse, R0.reuse, PT ;  /* 0x000000000900720c */ /* 0x0c0fe20003fc6270 */
[----:B------:R-:W-:Y:S02]  /*12b40*/  IMAD R13, R0, R11, R9 ;  /* 0x0000000b000d7224 */ /* 0x000fe400078e0209 */
[----:B------:R-:W-:Y:S01]  /*12b50*/  VIADD R17, R9, 0x3 ;  /* 0x0000000309117836 */ /* 0x000fe20000000000 */
[-C--:B------:R-:W-:Y:S01]  /*12b60*/  ISETP.GE.AND P0, PT, R15, R0.reuse, PT ;  /* 0x000000000f00720c */ /* 0x080fe20003f06270 */
[C---:B------:R-:W-:Y:S01]  /*12b70*/  VIADD R15, R9.reuse, 0x2 ;  /* 0x00000002090f7836 */ /* 0x040fe20000000000 */
[----:B---3--:R-:W-:Y:S01]  /*12b80*/  IADD3 R12, P5, PT, R4, R13, RZ ;  /* 0x0000000d040c7210 */ /* 0x008fe20007fbe0ff */
[----:B------:R-:W-:Y:S01]  /*12b90*/  VIADD R19, R9, 0x4 ;  /* 0x0000000409137836 */ /* 0x000fe20000000000 */
[-C--:B------:R-:W-:Y:S01]  /*12ba0*/  ISETP.GE.AND P2, PT, R17, R0.reuse, PT ;  /* 0x000000001100720c */ /* 0x080fe20003f46270 */
[----:B------:R-:W-:Y:S01]  /*12bb0*/  VIADD R21, R9, 0x5 ;  /* 0x0000000509157836 */ /* 0x000fe20000000000 */
[----:B------:R-:W-:Y:S01]  /*12bc0*/  ISETP.GE.AND P1, PT, R15, R0, PT ;  /* 0x000000000f00720c */ /* 0x000fe20003f26270 */
[----:B------:R-:W-:Y:S01]  /*12bd0*/  VIADD R23, R9, 0x6 ;  /* 0x0000000609177836 */ /* 0x000fe20000000000 */
[----:B------:R-:W-:-:S02]  /*12be0*/  PRMT R17, R8, 0x7610, R17 ;  /* 0x0000761008117816 */ /* 0x000fc40000000011 */
[----:B------:R-:W-:Y:S02]  /*12bf0*/  LEA.HI.X.SX32 R13, R13, R5, 0x1, P5 ;  /* 0x000000050d0d7211 */ /* 0x000fe400028f0eff */
[-C--:B------:R-:W-:Y:S02]  /*12c00*/  ISETP.GE.AND P5, PT, R19, R0.reuse, PT ;  /* 0x000000001300720c */ /* 0x080fe40003fa6270 */
[C---:B------:R-:W-:Y:S01]  /*12c10*/  PRMT R19, R8.reuse, 0x7610, R19 ;  /* 0x0000761008137816 */ /* 0x040fe20000000013 */
[----:B------:R0:W5:Y:S01]  /*12c20*/  @!P6 LDG.E.U8 R17, desc[UR4][R12.64] ;  /* 0x000000040c11e981 */ /* 0x000162000c1e1100 */
[----:B------:R-:W-:Y:S02]  /*12c30*/  PRMT R15, R8, 0x7610, R15 ;  /* 0x00007610080f7816 */ /* 0x000fe4000000000f */
[-C--:B------:R-:W-:Y:S01]  /*12c40*/  ISETP.GE.AND P6, PT, R21, R0.reuse, PT ;  /* 0x000000001500720c */ /* 0x080fe20003fc6270 */
[----:B------:R-:W-:Y:S01]  /*12c50*/  VIADD R21, R9, 0x7 ;  /* 0x0000000709157836 */ /* 0x000fe20000000000 */
[----:B------:R0:W5:Y:S01]  /*12c60*/  @!P0 LDG.E.U8 R19, desc[UR4][R12.64+0x1] ;  /* 0x000001040c138981 */ /* 0x000162000c1e1100 */
[----:B------:R-:W-:-:S03]  /*12c70*/  ISETP.GE.AND P0, PT, R23, R0, PT ;  /* 0x000000001700720c */ /* 0x000fc60003f06270 */
[----:B------:R0:W5:Y:S01]  /*12c80*/  @!P1 LDG.E.U8 R15, desc[UR4][R12.64+0x2] ;  /* 0x000002040c0f9981 */ /* 0x000162000c1e1100 */
[----:B------:R-:W-:Y:S02]  /*12c90*/  ISETP.GE.AND P1, PT, R21, R0, PT ;  /* 0x000000001500720c */ /* 0x000fe40003f26270 */
[C---:B------:R-:W-:Y:S02]  /*12ca0*/  PRMT R29, R8.reuse, 0x7610, R29 ;  /* 0x00007610081d7816 */ /* 0x040fe4000000001d */
[C---:B------:R-:W-:Y:S02]  /*12cb0*/  PRMT R27, R8.reuse, 0x7610, R27 ;  /* 0x00007610081b7816 */ /* 0x040fe4000000001b */
[C---:B------:R-:W-:Y:S02]  /*12cc0*/  PRMT R25, R8.reuse, 0x7610, R25 ;  /* 0x0000761008197816 */ /* 0x040fe40000000019 */
[C---:B------:R-:W-:Y:S01]  /*12cd0*/  PRMT R23, R8.reuse, 0x7610, R23 ;  /* 0x0000761008177816 */ /* 0x040fe20000000017 */
[----:B------:R0:W5:Y:S01]  /*12ce0*/  @!P2 LDG.E.U8 R29, desc[UR4][R12.64+0x3] ;  /* 0x000003040c1da981 */ /* 0x000162000c1e1100 */
[----:B------:R-:W-:-:S03]  /*12cf0*/  PRMT R21, R8, 0x7610, R21 ;  /* 0x0000761008157816 */ /* 0x000fc60000000015 */
[----:B------:R0:W5:Y:S04]  /*12d00*/  @!P5 LDG.E.U8 R27, desc[UR4][R12.64+0x4] ;  /* 0x000004040c1bd981 */ /* 0x000168000c1e1100 */
[----:B------:R0:W5:Y:S04]  /*12d10*/  @!P6 LDG.E.U8 R25, desc[UR4][R12.64+0x5] ;  /* 0x000005040c19e981 */ /* 0x000168000c1e1100 */
[----:B------:R0:W5:Y:S04]  /*12d20*/  @!P0 LDG.E.U8 R23, desc[UR4][R12.64+0x6] ;  /* 0x000006040c178981 */ /* 0x000168000c1e1100 */
[----:B------:R0:W5:Y:S02]  /*12d30*/  @!P1 LDG.E.U8 R21, desc[UR4][R12.64+0x7] ;  /* 0x000007040c159981 */ /* 0x000164000c1e1100 */
.L_x_250:
[----:B------:R-:W-:Y:S05]  /*12d40*/  BSYNC.RECONVERGENT B0 ;  /* 0x0000000000007941 */ /* 0x000fea0003800200 */
.L_x_249:
[----:B------:R-:W-:Y:S04]  /*12d50*/  BSSY.RECONVERGENT B0, `(.L_x_251) ;  /* 0x000001c000007945 */ /* 0x000fe80003800200 */
[----:B------:R-:W-:Y:S05]  /*12d60*/  @P3 BRA `(.L_x_252) ;  /* 0x0000000000683947 */ /* 0x000fea0003800000 */
[C---:B0-----:R-:W-:Y:S01]  /*12d70*/  VIADD R13, R9.reuse, 0x1 ;  /* 0x00000001090d7836 */ /* 0x041fe20000000000 */
[CC--:B------:R-:W-:Y:S01]  /*12d80*/  ISETP.GE.AND P6, PT, R9.reuse, R0.reuse, PT ;  /* 0x000000000900720c */ /* 0x0c0fe20003fc6270 */
[----:B------:R-:W-:Y:S02]  /*12d90*/  VIADD R10, R9, 0x2 ;  /* 0x00000002090a7836 */ /* 0x000fe40000000000 */
[----:B------:R-:W-:Y:S01]  /*12da0*/  IMAD R11, R0, R11, R9 ;  /* 0x0000000b000b7224 */ /* 0x000fe200078e0209 */
[-C--:B------:R-:W-:Y:S01]  /*12db0*/  ISETP.GE.AND P5, PT, R13, R0.reuse, PT ;  /* 0x000000000d00720c */ /* 0x080fe20003fa6270 */
[C---:B------:R-:W-:Y:S01]  /*12dc0*/  VIADD R13, R9.reuse, 0x3 ;  /* 0x00000003090d7836 */ /* 0x040fe20000000000 */
[-C--:B------:R-:W-:Y:S01]  /*12dd0*/  ISETP.GE.AND P0, PT, R10, R0.reuse, PT ;  /* 0x000000000a00720c */ /* 0x080fe20003f06270 */
[C---:B------:R-:W-:Y:S01]  /*12de0*/  VIADD R12, R9.reuse, 0x4 ;  /* 0x00000004090c7836 */ /* 0x040fe20000000000 */
[----:B-1----:R-:W-:Y:S01]  /*12df0*/  IADD3 R10, P1, PT, R2, R11, RZ ;  /* 0x0000000b020a7210 */ /* 0x002fe20007f3e0ff */
[----:B------:R-:W-:Y:S01]  /*12e00*/  VIADD R14, R9, 0x5 ;  /* 0x00000005090e7836 */ /* 0x000fe20000000000 */
[----:B------:R-:W-:Y:S01]  /*12e10*/  ISETP.GE.AND P3, PT, R13, R0, PT ;  /* 0x000000000d00720c */ /* 0x000fe20003f66270 */
[----:B------:R-:W-:Y:S01]  /*12e20*/  VIADD R13, R9, 0x6 ;  /* 0x00000006090d7836 */ /* 0x000fe20000000000 */
[----:B------:R-:W-:-:S02]  /*12e30*/  LEA.HI.X.SX32 R11, R11, R3, 0x1, P1 ;  /* 0x000000030b0b7211 */ /* 0x000fc400008f0eff */
[-C--:B------:R-:W-:Y:S01]  /*12e40*/  ISETP.GE.AND P2, PT, R12, R0.reuse, PT ;  /* 0x000000000c00720c */ /* 0x080fe20003f46270 */
[----:B------:R-:W-:Y:S01]  /*12e50*/  VIADD R12, R9, 0x7 ;  /* 0x00000007090c7836 */ /* 0x000fe20000000000 */
[-C--:B------:R-:W-:Y:S01]  /*12e60*/  ISETP.GE.AND P1, PT, R14, R0.reuse, PT ;  /* 0x000000000e00720c */ /* 0x080fe20003f26270 */
[----:B-----5:R2:W-:Y:S01]  /*12e70*/  @!P6 STG.E.U8 desc[UR4][R10.64], R17 ;  /* 0x000000110a00e986 */ /* 0x0205e2000c101104 */
[----:B------:R-:W-:-:S03]  /*12e80*/  ISETP.GE.AND P6, PT, R13, R0, PT ;  /* 0x000000000d00720c */ /* 0x000fc60003fc6270 */
[----:B------:R2:W-:Y:S01]  /*12e90*/  @!P5 STG.E.U8 desc[UR4][R10.64+0x1], R19 ;  /* 0x000001130a00d986 */ /* 0x0005e2000c101104 */
[----:B------:R-:W-:-:S03]  /*12ea0*/  ISETP.GE.AND P5, PT, R12, R0, PT ;  /* 0x000000000c00720c */ /* 0x000fc60003fa6270 */
[----:B------:R2:W-:Y:S04]  /*12eb0*/  @!P0 STG.E.U8 desc[UR4][R10.64+0x2], R15 ;  /* 0x0000020f0a008986 */ /* 0x0005e8000c101104 */
[----:B------:R2:W-:Y:S04]  /*12ec0*/  @!P3 STG.E.U8 desc[UR4][R10.64+0x3], R29 ;  /* 0x0000031d0a00b986 */ /* 0x0005e8000c101104 */
[----:B------:R2:W-:Y:S04]  /*12ed0*/  @!P2 STG.E.U8 desc[UR4][R10.64+0x4], R27 ;  /* 0x0000041b0a00a986 */ /* 0x0005e8000c101104 */
[----:B------:R2:W-:Y:S04]  /*12ee0*/  @!P1 STG.E.U8 desc[UR4][R10.64+0x5], R25 ;  /* 0x000005190a009986 */ /* 0x0005e8000c101104 */
[----:B------:R2:W-:Y:S04]  /*12ef0*/  @!P6 STG.E.U8 desc[UR4][R10.64+0x6], R23 ;  /* 0x000006170a00e986 */ /* 0x0005e8000c101104 */
[----:B------:R2:W-:Y:S02]  /*12f00*/  @!P5 STG.E.U8 desc[UR4][R10.64+0x7], R21 ;  /* 0x000007150a00d986 */ /* 0x0005e4000c101104 */
.L_x_252:
[----:B------:R-:W-:Y:S05]  /*12f10*/  BSYNC.RECONVERGENT B0 ;  /* 0x0000000000007941 */ /* 0x000fea0003800200 */
.L_x_251:
[----:B------:R-:W-:Y:S01]  /*12f20*/  BSSY.RECONVERGENT B0, `(.L_x_253) ;  /* 0x0000029000007945 */ /* 0x000fe20003800200 */
[C---:B--2---:R-:W-:Y:S02]  /*12f30*/  PRMT R11, R8.reuse, 0x7610, R11 ;  /* 0x00007610080b7816 */ /* 0x044fe4000000000b */
[C---:B0-----:R-:W-:Y:S02]  /*12f40*/  PRMT R13, R8.reuse, 0x7610, R13 ;  /* 0x00007610080d7816 */ /* 0x041fe4000000000d */
[C---:B-----5:R-:W-:Y:S02]  /*12f50*/  PRMT R15, R8.reuse, 0x7610, R15 ;  /* 0x00007610080f7816 */ /* 0x060fe4000000000f */
[C---:B------:R-:W-:Y:S02]  /*12f60*/  PRMT R17, R8.reuse, 0x7610, R17 ;  /* 0x0000761008117816 */ /* 0x040fe40000000011 */
[C---:B------:R-:W-:Y:S02]  /*12f70*/  PRMT R19, R8.reuse, 0x7610, R19 ;  /* 0x0000761008137816 */ /* 0x040fe40000000013 */
[----:B------:R-:W-:Y:S01]  /*12f80*/  PRMT R21, R8, 0x7610, R21 ;  /* 0x0000761008157816 */ /* 0x000fe20000000015 */
[----:B------:R-:W-:Y:S06]  /*12f90*/  @P4 BRA `(.L_x_254) ;  /* 0x0000000000844947 */ /* 0x000fec0003800000 */
[C---:B------:R-:W-:Y:S01]  /*12fa0*/  VIADD R13, R9.reuse, 0x1 ;  /* 0x00000001090d7836 */ /* 0x040fe20000000000 */
[CC--:B------:R-:W-:Y:S01]  /*12fb0*/  ISETP.GE.AND P6, PT, R9.reuse, R0.reuse, PT ;  /* 0x000000000900720c */ /* 0x0c0fe20003fc6270 */
[----:B------:R-:W-:Y:S01]  /*12fc0*/  IMAD R11, R0, R7, R9 ;  /* 0x00000007000b7224 */ /* 0x000fe200078e0209 */
[----:B------:R-:W-:Y:S01]  /*12fd0*/  PRMT R21, R8, 0x7610, R21 ;  /* 0x0000761008157816 */ /* 0x000fe20000000015 */
[----:B------:R-:W-:Y:S01]  /*12fe0*/  VIADD R15, R9, 0x2 ;  /* 0x00000002090f7836 */ /* 0x000fe20000000000 */
[-C--:B------:R-:W-:Y:S01]  /*12ff0*/  ISETP.GE.AND P5, PT, R13, R0.reuse, PT ;  /* 0x000000000d00720c */ /* 0x080fe20003fa6270 */
[C---:B------:R-:W-:Y:S01]  /*13000*/  VIADD R13, R9.reuse, 0x3 ;  /* 0x00000003090d7836 */ /* 0x040fe20000000000 */
[----:B---3--:R-:W-:Y:S01]  /*13010*/  IADD3 R4, P1, PT, R4, R11, RZ ;  /* 0x0000000b04047210 */ /* 0x008fe20007f3e0ff */
[----:B------:R-:W-:Y:S01]  /*13020*/  VIADD R17, R9, 0x5 ;  /* 0x0000000509117836 */ /* 0x000fe20000000000 */
[----:B------:R-:W-:Y:S02]  /*13030*/  PRMT R19, R8, 0x7610, R19 ;  /* 0x0000761008137816 */ /* 0x000fe40000000013 */
[-C--:B------:R-:W-:Y:S01]  /*13040*/  ISETP.GE.AND P0, PT, R15, R0.reuse, PT ;  /* 0x000000000f00720c */ /* 0x080fe20003f06270 */
[----:B------:R-:W-:Y:S01]  /*13050*/  VIADD R15, R9, 0x4 ;  /* 0x00000004090f7836 */ /* 0x000fe20000000000 */
[-C--:B------:R-:W-:Y:S01]  /*13060*/  ISETP.GE.AND P3, PT, R13, R0.reuse, PT ;  /* 0x000000000d00720c */ /* 0x080fe20003f66270 */
[----:B------:R-:W-:Y:S01]  /*13070*/  VIADD R13, R9, 0x7 ;  /* 0x00000007090d7836 */ /* 0x000fe20000000000 */
[----:B------:R-:W-:Y:S01]  /*13080*/  LEA.HI.X.SX32 R5, R11, R5, 0x1, P1 ;  /* 0x000000050b057211 */ /* 0x000fe200008f0eff */
[----:B------:R-:W-:Y:S01]  /*13090*/  VIADD R11, R9, 0x6 ;  /* 0x00000006090b7836 */ /* 0x000fe20000000000 */
[----:B------:R-:W-:-:S02]  /*130a0*/  ISETP.GE.AND P2, PT, R15, R0, PT ;  /* 0x000000000f00720c */ /* 0x000fc40003f46270 */
[-C--:B------:R-:W-:Y:S01]  /*130b0*/  ISETP.GE.AND P1, PT, R17, R0.reuse, PT ;  /* 0x000000001100720c */ /* 0x080fe20003f26270 */
        /* <DEDUP_REMOVED lines=13> */
[----:B------:R0:W5:Y:S04]  /*13190*/  @!P6 LDG.E.U8 R6, desc[UR4][R4.64+0x6] ;  /* 0x000006040406e981 */ /* 0x000168000c1e1100 */
[----:B------:R0:W5:Y:S02]  /*131a0*/  @!P5 LDG.E.U8 R8, desc[UR4][R4.64+0x7] ;  /* 0x000007040408d981 */ /* 0x000164000c1e1100 */
.L_x_254:
[----:B------:R-:W-:Y:S05]  /*131b0*/  BSYNC.RECONVERGENT B0 ;  /* 0x0000000000007941 */ /* 0x000fea0003800200 */
.L_x_253:
[----:B------:R-:W-:Y:S05]  /*131c0*/  @P4 EXIT ;  /* 0x000000000000494d */ /* 0x000fea0003800000 */
[----:B------:R-:W-:Y:S01]  /*131d0*/  IMAD R7, R0, R7, R9 ;  /* 0x0000000700077224 */ /* 0x000fe200078e0209 */
[CC--:B------:R-:W-:Y:S01]  /*131e0*/  ISETP.GE.AND P1, PT, R9.reuse, R0.reuse, PT ;  /* 0x000000000900720c */ /* 0x0c0fe20003f26270 */
[C---:B0--3--:R-:W-:Y:S02]  /*131f0*/  VIADD R5, R9.reuse, 0x1 ;  /* 0x0000000109057836 */ /* 0x049fe40000000000 */
[C---:B------:R-:W-:Y:S01]  /*13200*/  VIADD R23, R9.reuse, 0x2 ;  /* 0x0000000209177836 */ /* 0x040fe20000000000 */
[----:B-1----:R-:W-:Y:S01]  /*13210*/  IADD3 R2, P6, PT, R2, R7, RZ ;  /* 0x0000000702027210 */ /* 0x002fe20007fde0ff */
[----:B------:R-:W-:Y:S01]  /*13220*/  VIADD R25, R9, 0x3 ;  /* 0x0000000309197836 */ /* 0x000fe20000000000 */
[-C--:B------:R-:W-:Y:S01]  /*13230*/  ISETP.GE.AND P0, PT, R5, R0.reuse, PT ;  /* 0x000000000500720c */ /* 0x080fe20003f06270 */
[----:B------:R-:W-:Y:S01]  /*13240*/  VIADD R5, R9, 0x4 ;  /* 0x0000000409057836 */ /* 0x000fe20000000000 */
        /* <DEDUP_REMOVED lines=16> */
[----:B------:R0:W-:Y:S01]  /*13350*/  @!P6 STG.E.U8 desc[UR4][R2.64+0x6], R6 ;  /* 0x000006060200e986 */ /* 0x0001e2000c101104 */
[----:B------:R-:W-:Y:S05]  /*13360*/  @P1 EXIT ;  /* 0x000000000000194d */ /* 0x000fea0003800000 */
[----:B------:R-:W-:Y:S01]  /*13370*/  STG.E.U8 desc[UR4][R2.64+0x7], R8 ;  /* 0x0000070802007986 */ /* 0x000fe2000c101104 */
[----:B------:R-:W-:Y:S05]  /*13380*/  EXIT ;  /* 0x000000000000794d */ /* 0x000fea0003800000 */
.L_x_255:
[----:B------:R-:W-:-:S00]  /*13390*/  BRA `(.L_x_255) ;  /* 0xfffffffc00fc7947 */ /* 0x000fc0000383ffff */
[----:B------:R-:W-:-:S00]  /*133a0*/  NOP ;  /* 0x0000000000007918 */ /* 0x000fc00000000000 */
        /* <DEDUP_REMOVED lines=13> */
.L_x_3386:


//--------------------- .text._ZN18transformer_engine43_GLOBAL__N__bafe6ae4_10_padding_cu_3a96c89422multi_unpadding_kernelILi8E13__nv_fp8_e5m2EEvNS0_16MultiPaddingArgsE --------------------------
	.section	.text._ZN18transformer_engine43_GLOBAL__N__bafe6ae4_10_padding_cu_3a96c89422multi_unpadding_kernelILi8E13__nv_fp8_e5m2EEvNS0_16MultiPaddingArgsE,"ax",@progbits
	.align	128
.text._ZN18transformer_engine43_GLOBAL__N__bafe6ae4_10_padding_cu_3a96c89422multi_unpadding_kernelILi8E13__nv_fp8_e5m2EEvNS0_16MultiPaddingArgsE:
        .type           _ZN18transformer_engine43_GLOBAL__N__bafe6ae4_10_padding_cu_3a96c89422multi_unpadding_kernelILi8E13__nv_fp8_e5m2EEvNS0_16MultiPaddingArgsE,@function
        .size           _ZN18transformer_engine43_GLOBAL__N__bafe6ae4_10_padding_cu_3a96c89422multi_unpadding_kernelILi8E13__nv_fp8_e5m2EEvNS0_16MultiPaddingArgsE,(.L_x_3387 - _ZN18transformer_engine43_GLOBAL__N__bafe6ae4_10_padding_cu_3a96c89422multi_unpadding_kernelILi8E13__nv_fp8_e5m2EEvNS0_16MultiPaddingArgsE)
        .other          _ZN18transformer_engine43_GLOBAL__N__bafe6ae4_10_padding_cu_3a96c89422multi_unpadding_kernelILi8E13__nv_fp8_e5m2EEvNS0_16MultiPaddingArgsE,@"STO_CUDA_ENTRY STV_DEFAULT"
_ZN18transformer_engine43_GLOBAL__N__bafe6ae4_10_padding_cu_3a96c89422multi_unpadding_kernelILi8E13__nv_fp8_e5m2EEvNS0_16MultiPaddingArgsE:
[----:B------:R-:W-:Y:S08]  /*0000*/  LDC R1, c[0x0][0x37c] ;  /* 0x0000df00ff017b82 */ /* 0x000ff00000000800 */
[----:B------:R-:W0:Y:S01]  /*0010*/  S2UR UR7, SR_CTAID.X ;  /* 0x00000000000779c3 */ /* 0x000e220000002500 */
[----:B------:R-:W-:Y:S01]  /*0020*/  UMOV UR4, URZ ;  /* 0x000000ff00047c82 */ /* 0x000fe20008000000 */
[----:B------:R-:W-:-:S05]  /*0030*/  UMOV UR8, 0x700 ;  /* 0x0000070000087882 */ /* 0x000fca0000000000 */
.L_x_256:
        /* <DEDUP_REMOVED lines=8> */
[----:B------:R-:W-:Y:S01]  /*00c0*/  F2FP.SATFINITE.E5M2.F32.PACK_AB_MERGE_C R17, RZ, RZ, RZ ;  /* 0x000000ffff11723e */ /* 0x000fe200048060ff */
[----:B------:R-:W0:Y:S01]  /*00d0*/  LDCU.64 UR4, c[0x0][0x358] ;  /* 0x00006b00ff0477ac */ /* 0x000e220008000a00 */
[----:B------:R-:W-:Y:S01]  /*00e0*/  BSSY.RECONVERGENT B0, `(.L_x_257) ;  /* 0x000005c000007945 */ /* 0x000fe20003800200 */
[----:B------:R-:W-:Y:S01]  /*00f0*/  IMAD R6, R3, -0x4, R4 ;  /* 0xfffffffc03067824 */ /* 0x000fe200078e0204 */
[C---:B------:R-:W-:Y:S02]  /*0100*/  PRMT R19, R17.reuse, 0x7610, R19 ;  /* 0x0000761011137816 */ /* 0x040fe40000000013 */
[C---:B------:R-:W-:Y:S01]  /*0110*/  PRMT R21, R17.reuse, 0x7610, R21 ;  /* 0x0000761011157816 */ /* 0x040fe20000000015 */
[----:B------:R-:W1:Y:S01]  /*0120*/  LDC R0, c[0x0][R6+0x980] ;  /* 0x0002600006007b82 */ /* 0x000e620000000800 */
[C---:B------:R-:W-:Y:S02]  /*0130*/  PRMT R23, R17.reuse, 0x7610, R23 ;  /* 0x0000761011177816 */ /* 0x040fe40000000017 */
[----:B------:R-:W-:-:S02]  /*0140*/  PRMT R25, R17, 0x7610, R25 ;  /* 0x0000761011197816 */ /* 0x000fc40000000019 */
[C---:B------:R-:W-:Y:S02]  /*0150*/  PRMT R27, R17.reuse, 0x7610, R27 ;  /* 0x00007610111b7816 */ /* 0x040fe4000000001b */
[C---:B------:R-:W-:Y:S02]  /*0160*/  PRMT R29, R17.reuse, 0x7610, R29 ;  /* 0x00007610111d7816 */ /* 0x040fe4000000001d */
[----:B------:R-:W-:Y:S01]  /*0170*/  PRMT R15, R17, 0x7610, R15 ;  /* 0x00007610110f7816 */ /* 0x000fe2000000000f */
        /* <DEDUP_REMOVED lines=11> */
[----:B--2---:R-:W-:-:S06]  /*0230*/  VIADD R8, R5, 0xffffffe ;  /* 0x0ffffffe05087836 */ /* 0x004fcc0000000000 */
[----:B------:R2:W3:Y:S02]  /*0240*/  F2I.FTZ.U32.TRUNC.NTZ R9, R8 ;  /* 0x0000000800097305 */ /* 0x0004e4000021f000 */
[----:B--2---:R-:W-:Y:S02]  /*0250*/  IMAD.MOV.U32 R8, RZ, RZ, RZ ;  /* 0x000000ffff087224 */ /* 0x004fe400078e00ff */
[----:B---3--:R-:W-:-:S04]  /*0260*/  IMAD.MOV R7, RZ, RZ, -R9 ;  /* 0x000000ffff077224 */ /* 0x008fc800078e0a09 */
[----:B------:R-:W-:Y:S01]  /*0270*/  IMAD.MOV.U32 R3, RZ, RZ, R7 ;  /* 0x000000ffff037224 */ /* 0x000fe200078e0007 */
[----:B------:R-:W-:-:S03]  /*0280*/  IABS R7, R2 ;  /* 0x0000000200077213 */ /* 0x000fc60000000000 */
[----:B------:R-:W-:-:S04]  /*0290*/  IMAD R3, R3, R12, RZ ;  /* 0x0000000c03037224 */ /* 0x000fc800078e02ff */
[----:B------:R-:W-:-:S04]  /*02a0*/  IMAD.HI.U32 R9, R9, R3, R8 ;  /* 0x0000000309097227 */ /* 0x000fc800078e0008 */
[----:B------:R-:W-:Y:S02]  /*02b0*/  IMAD.MOV R3, RZ, RZ, -R7 ;  /* 0x000000ffff037224 */ /* 0x000fe400078e0a07 */
[----:B------:R-:W-:-:S04]  /*02c0*/  IMAD.HI.U32 R9, R9, R10, RZ ;  /* 0x0000000a09097227 */ /* 0x000fc800078e00ff */
[----:B------:R-:W-:Y:S02]  /*02d0*/  IMAD R3, R9, R3, R10 ;  /* 0x0000000309037224 */ /* 0x000fe400078e020a */
[----:B------:R-:W2:Y:S03]  /*02e0*/  S2R R10, SR_TID.X ;  /* 0x00000000000a7919 */ /* 0x000ea60000002100 */
[----:B------:R-:W-:-:S13]  /*02f0*/  ISETP.GT.U32.AND P1, PT, R12, R3, PT ;  /* 0x000000030c00720c */ /* 0x000fda0003f24070 */
[----:B------:R-:W-:Y:S02]  /*0300*/  @!P1 IMAD.IADD R3, R3, 0x1, -R12 ;  /* 0x0000000103039824 */ /* 0x000fe400078e0a0c */
[----:B------:R-:W-:Y:S01]  /*0310*/  @!P1 VIADD R9, R9, 0x1 ;  /* 0x0000000109099836 */ /* 0x000fe20000000000 */
[----:B------:R-:W-:Y:S02]  /*0320*/  ISETP.NE.AND P1, PT, R2, RZ, PT ;  /* 0x000000ff0200720c */ /* 0x000fe40003f25270 */
[----:B------:R-:W-:Y:S02]  /*0330*/  ISETP.GE.U32.AND P0, PT, R3, R12, PT ;  /* 0x0000000c0300720c */ /* 0x000fe40003f06070 */
[----:B------:R-:W-:-:S04]  /*0340*/  LOP3.LUT R3, R11, R2, RZ, 0x3c, !PT ;  /* 0x000000020b037212 */ /* 0x000fc800078e3cff */
[----:B------:R-:W-:Y:S02]  /*0350*/  ISETP.GE.AND P2, PT, R3, RZ, PT ;  /* 0x000000ff0300720c */ /* 0x000fe40003f46270 */
[----:B--2---:R-:W-:Y:S01]  /*0360*/  SHF.R.U32.HI R7, RZ, 0x2, R10 ;  /* 0x00000002ff077819 */ /* 0x004fe2000001160a */
[----:B------:R-:W-:-:S04]  /*0370*/  IMAD.SHL.U32 R10, R10, 0x8, RZ ;  /* 0x000000080a0a7824 */ /* 0x000fc800078e00ff */
[----:B------:R-:W-:Y:S01]  /*0380*/  @P0 VIADD R9, R9, 0x1 ;  /* 0x0000000109090836 */ /* 0x000fe20000000000 */
[----:B------:R-:W-:Y:S02]  /*0390*/  LOP3.LUT R8, R7, 0x18, RZ, 0xc0, !PT ;  /* 0x0000001807087812 */ /* 0x000fe400078ec0ff */
[----:B------:R-:W-:-:S03]  /*03a0*/  LOP3.LUT R10, R10, 0xf8, RZ, 0xc0, !PT ;  /* 0x000000f80a0a7812 */ /* 0x000fc600078ec0ff */
[----:B------:R-:W-:Y:S01]  /*03b0*/  @!P2 IMAD.MOV R9, RZ, RZ, -R9 ;  /* 0x000000ffff09a224 */ /* 0x000fe200078e0a09 */
[----:B------:R-:W-:-:S05]  /*03c0*/  @!P1 LOP3.LUT R9, RZ, R2, RZ, 0x33, !PT ;  /* 0x00000002ff099212 */ /* 0x000fca00078e33ff */
[----:B------:R-:W-:Y:S02]  /*03d0*/  IMAD.MOV R5, RZ, RZ, -R9 ;  /* 0x000000ffff057224 */ /* 0x000fe400078e0a09 */
[--C-:B------:R-:W-:Y:S01]  /*03e0*/  IMAD R7, R9, 0x100, R8.reuse ;  /* 0x0000010009077824 */ /* 0x100fe200078e0208 */
[----:B------:R-:W-:Y:S01]  /*03f0*/  PRMT R8, R17, 0x7610, R8 ;  /* 0x0000761011087816 */ /* 0x000fe20000000008 */
[----:B------:R-:W-:Y:S02]  /*0400*/  IMAD R5, R2, R5, R11 ;  /* 0x0000000502057224 */ /* 0x000fe400078e020b */
[----:B------:R2:W3:Y:S01]  /*0410*/  LDC.64 R2, c[0x0][R4+0x580] ;  /* 0x0001600004027b82 */ /* 0x0004e20000000a00 */
[----:B-1----:R-:W-:Y:S01]  /*0420*/  ISETP.GE.AND P0, PT, R7, R6, PT ;  /* 0x000000060700720c */ /* 0x002fe20003f06270 */
[----:B------:R-:W-:Y:S01]  /*0430*/  IMAD R9, R5, 0x100, R10 ;  /* 0x0000010005097824 */ /* 0x000fe200078e020a */
[----:B------:R-:W-:Y:S01]  /*0440*/  PRMT R12, R8, 0x7610, R12 ;  /* 0x00007610080c7816 */ /* 0x000fe2000000000c */
[----:B------:R-:W-:-:S04]  /*0450*/  VIADD R13, R7, 0x1 ;  /* 0x00000001070d7836 */ /* 0x000fc80000000000 */
[----:B--2---:R-:W1:Y:S06]  /*0460*/  LDC.64 R4, c[0x0][R4+0x380] ;  /* 0x0000e00004047b82 */ /* 0x004e6c0000000a00 */
        /* <DEDUP_REMOVED lines=9> */
[----:B-1----:R-:W-:Y:S01]  /*0500*/  IADD3 R10, P5, PT, R4, R11, RZ ;  /* 0x0000000b040a7210 */ /* 0x002fe20007fbe0ff */
        /* <DEDUP_REMOVED lines=25> */
.L_x_258:
[----:B------:R-:W-:Y:S05]  /*06a0*/  BSYNC.RECONVERGENT B0 ;  /* 0x0000000000007941 */ /* 0x000fea0003800200 */
.L_x_257:
[----:B------:R-:W-:Y:S04]  /*06b0*/  BSSY.RECONVERGENT B0, `(.L_x_259) ;  /* 0x000001c000007945 */ /* 0x000fe80003800200 */
[----:B------:R-:W-:Y:S05]  /*06c0*/  @P0 BRA `(.L_x_260) ;  /* 0x0000000000680947 */ /* 0x000fea0003800000 */
[C---:B------:R-:W-:Y:S01]  /*06d0*/  VIADD R14, R9.reuse, 0x2 ;  /* 0x00000002090e7836 */ /* 0x040fe20000000000 */
[CC--:B------:R-:W-:Y:S01]  /*06e0*/  ISETP.GE.AND P1, PT, R9.reuse, R0.reuse, PT ;  /* 0x000000000900720c */ /* 0x0c0fe20003f26270 */
[C---:B0-----:R-:W-:Y:S02]  /*06f0*/  VIADD R10, R9.reuse, 0x1 ;  /* 0x00000001090a7836 */ /* 0x041fe40000000000 */
[----:B------:R-:W-:Y:S01]  /*0700*/  IMAD R11, R0, R7, R9 ;  /* 0x00000007000b7224 */ /* 0x000fe200078e0209 */
[-C--:B------:R-:W-:Y:S01]  /*0710*/  ISETP.GE.AND P2, PT, R14, R0.reuse, PT ;  /* 0x000000000e00720c */ /* 0x080fe20003f46270 */
[C---:B------:R-:W-:Y:S01]  /*0720*/  VIADD R16, R9.reuse, 0x3 ;  /* 0x0000000309107836 */ /* 0x040fe20000000000 */
[-C--:B------:R-:W-:Y:S01]  /*0730*/  ISETP.GE.AND P0, PT, R10, R0.reuse, PT ;  /* 0x000000000a00720c */ /* 0x080fe20003f06270 */
[C---:B------:R-:W-:Y:S01]  /*0740*/  VIADD R14, R9.reuse, 0x4 ;  /* 0x00000004090e7836 */ /* 0x040fe20000000000 */
[----:B---3--:R-:W-:Y:S01]  /*0750*/  IADD3 R10, P4, PT, R2, R11, RZ ;  /* 0x0000000b020a7210 */ /* 0x008fe20007f9e0ff */
        /* <DEDUP_REMOVED lines=17> */
.L_x_260:
[----:B------:R-:W-:Y:S05]  /*0870*/  BSYNC.RECONVERGENT B0 ;  /* 0x0000000000007941 */ /* 0x000fea0003800200 */
.L_x_259:
[----:B------:R-:W-:Y:S01]  /*0880*/  ISETP.GE.AND P0, PT, R13, R6, PT ;  /* 0x000000060d00720c */ /* 0x000fe20003f06270 */
[----:B------:R-:W-:Y:S01]  /*0890*/  BSSY.RECONVERGENT B0, `(.L_x_261) ;  /* 0x000002d000007945 */ /* 0x000fe20003800200 */
[C---:B--2--5:R-:W-:Y:S01]  /*08a0*/  PRMT R21, R8.reuse, 0x7610, R21 ;  /* 0x0000761008157816 */ /* 0x064fe20000000015 */
        /* <DEDUP_REMOVED lines=43> */
.L_x_262:
[----:B------:R-:W-:Y:S05]  /*0b60*/  BSYNC.RECONVERGENT B0 ;  /* 0x0000000000007941 */ /* 0x000fea0003800200 */
.L_x_261:
[----:B------:R-:W-:Y:S04]  /*0b70*/  BSSY.RECONVERGENT B0, `(.L_x_263) ;  /* 0x000001c000007945 */ /* 0x000fe80003800200 */
[----:B------:R-:W-:Y:S05]  /*0b80*/  @P0 BRA `(.L_x_264) ;  /* 0x0000000000680947 */ /* 0x000fea0003800000 */
[C---:B0-2---:R-:W-:Y:S01]  /*0b90*/  VIADD R10, R9.reuse, 0x2 ;  /* 0x00000002090a7836 */ /* 0x045fe20000000000 */
[CC--:B------:R-:W-:Y:S01]  /*0ba0*/  ISETP.GE.AND P1, PT, R9.reuse, R0.reuse, PT ;  /* 0x000000000900720c */ /* 0x0c0fe20003f26270 */
[----:B------:R-:W-:Y:S02]  /*0bb0*/  IMAD R13, R0, R13, R9 ;  /* 0x0000000d000d7224 */ /* 0x000fe400078e0209 */
[C---:B------:R-:W-:Y:S01]  /*0bc0*/  VIADD R11, R9.reuse, 0x1 ;  /* 0x00000001090b7836 */ /* 0x040fe20000000000 */
[-C--:B------:R-:W-:Y:S01]  /*0bd0*/  ISETP.GE.AND P2, PT, R10, R0.reuse, PT ;  /* 0x000000000a00720c */ /* 0x080fe20003f46270 */
[C---:B------:R-:W-:Y:S01]  /*0be0*/  VIADD R16, R9.reuse, 0x3 ;  /* 0x0000000309107836 */ /* 0x040fe20000000000 */
[----:B---3--:R-:W-:Y:S01]  /*0bf0*/  IADD3 R10, P4, PT, R2, R13, RZ ;  /* 0x0000000d020a7210 */ /* 0x008fe20007f9e0ff */
        /* <DEDUP_REMOVED lines=19> */
.L_x_264:
[----:B------:R-:W-:Y:S05]  /*0d30*/  BSYNC.RECONVERGENT B0 ;  /* 0x0000000000007941 */ /* 0x000fea0003800200 */
.L_x_263:
        /* <DEDUP_REMOVED lines=15> */
[----:B0-2---:R-:W-:Y:S01]  /*0e30*/  IMAD R11, R0, R15, R9 ;  /* 0x0000000f000b7224 */ /* 0x005fe200078e0209 */
        /* <DEDUP_REMOVED lines=30> */
.L_x_266:
[----:B------:R-:W-:Y:S05]  /*1020*/  BSYNC.RECONVERGENT B0 ;  /* 0x0000000000007941 */ /* 0x000fea0003800200 */
.L_x_265:
        /* <DEDUP_REMOVED lines=28> */
.L_x_268:
[----:B------:R-:W-:Y:S05]  /*11f0*/  BSYNC.RECONVERGENT B0 ;  /* 0x0000000000007941 */ /* 0x000fea0003800200 */
.L_x_267:
        /* <DEDUP_REMOVED lines=15> */
[----:B--2-4-:R-:W-:Y:S01]  /*12f0*/  IMAD R11, R0, R13, R9 ;  /* 0x0000000d000b7224 */ /* 0x014fe200078e0209 */
        /* <DEDUP_REMOVED lines=30> */
.L_x_270:
[----:B------:R-:W-:Y:S05]  /*14e0*/  BSYNC.RECONVERGENT B0 ;  /* 0x0000000000007941 */ /* 0x000fea0003800200 */
.L_x_269:
        /* <DEDUP_REMOVED lines=28> */
.L_x_272:
[----:B------:R-:W-:Y:S05]  /*16b0*/  BSYNC.RECONVERGENT B0 ;  /* 0x0000000000007941 */ /* 0x000fea0003800200 */
.L_x_271:
        /* <DEDUP_REMOVED lines=46> */
.L_x_274:
[----:B------:R-:W-:Y:S05]  /*19a0*/  BSYNC.RECONVERGENT B0 ;  /* 0x0000000000007941 */ /* 0x000fea0003800200 */
.L_x_273:
        /* <DEDUP_REMOVED lines=28> */
.L_x_276:
[----:B------:R-:W-:Y:S05]  /*1b70*/  BSYNC.RECONVERGENT B0 ;  /* 0x0000000000007941 */ /* 0x000fea0003800200 */
.L_x_275:
        /* <DEDUP_REMOVED lines=46> */
.L_x_278:
[----:B------:R-:W-:Y:S05]  /*1e60*/  BSYNC.RECONVERGENT B0 ;  /* 0x0000000000007941 */ /* 0x000fea0003800200 */
.L_x_277:
        /* <DEDUP_REMOVED lines=28> */
.L_x_280:
[----:B------:R-:W-:Y:S05]  /*2030*/  BSYNC.RECONVERGENT B0 ;  /* 0x0000000000007941 */ /* 0x000fea0003800200 */
.L_x_279:
        /* <DEDUP_REMOVED lines=46> */
.L_x_282:
[----:B------:R-:W-:Y:S05]  /*2320*/  BSYNC.RECONVERGENT B0 ;  /* 0x0000000000007941 */ /* 0x000fea0003800200 */
.L_x_281:
        /* <DEDUP_REMOVED lines=28> */
.L_x_284:
[----:B------:R-:W-:Y:S05]  /*24f0*/  BSYNC.RECONVERGENT B0 ;  /* 0x0000000000007941 */ /* 0x000fea0003800200 */
.L_x_283:
        /* <DEDUP_REMOVED lines=46> */
.L_x_286:
[----:B------:R-:W-:Y:S05]  /*27e0*/  BSYNC.RECONVERGENT B0 ;  /* 0x0000000000007941 */ /* 0x000fea0003800200 */
.L_x_285:
        /* <DEDUP_REMOVED lines=28> */
.L_x_288:
[----:B------:R-:W-:Y:S05]  /*29b0*/  BSYNC.RECONVERGENT B0 ;  /* 0x0000000000007941 */ /* 0x000fea0003800200 */
.L_x_287:
        /* <DEDUP_REMOVED lines=46> */
.L_x_290:
[----:B------:R-:W-:Y:S05]  /*2ca0*/  BSYNC.RECONVERGENT B0 ;  /* 0x0000000000007941 */ /* 0x000fea0003800200 */
.L_x_289:
        /* <DEDUP_REMOVED lines=28> */
.L_x_292:
[----:B------:R-:W-:Y:S05]  /*2e70*/  BSYNC.RECONVERGENT B0 ;  /* 0x0000000000007941 */ /* 0x000fea0003800200 */
.L_x_291:
        /* <DEDUP_REMOVED lines=46> */
.L_x_294:
[----:B------:R-:W-:Y:S05]  /*3160*/  BSYNC.RECONVERGENT B0 ;  /* 0x0000000000007941 */ /* 0x000fea0003800200 */
.L_x_293:
        /* <DEDUP_REMOVED lines=28> */
.L_x_296:
[----:B------:R-:W-:Y:S05]  /*3330*/  BSYNC.RECONVERGENT B0 ;  /* 0x0000000000007941 */ /* 0x000fea0003800200 */
.L_x_295:
        /* <DEDUP_REMOVED lines=46> */
.L_x_298:
[----:B------:R-:W-:Y:S05]  /*3620*/  BSYNC.RECONVERGENT B0 ;  /* 0x0000000000007941 */ /* 0x000fea0003800200 */
.L_x_297:
        /* <DEDUP_REMOVED lines=28> */
.L_x_300:
[----:B------:R-:W-:Y:S05]  /*37f0*/  BSYNC.RECONVERGENT B0 ;  /* 0x0000000000007941 */ /* 0x000fea0003800200 */
.L_x_299:
        /* <DEDUP_REMOVED lines=46> */
.L_x_302:
[----:B------:R-:W-:Y:S05]  /*3ae0*/  BSYNC.RECONVERGENT B0 ;  /* 0x0000000000007941 */ /* 0x000fea0003800200 */
.L_x_301:
        /* <DEDUP_REMOVED lines=28> */
.L_x_304:
[----:B------:R-:W-:Y:S05]  /*3cb0*/  BSYNC.RECONVERGENT B0 ;  /* 0x0000000000007941 */ /* 0x000fea0003800200 */
.L_x_303:
        /* <DEDUP_REMOVED lines=46> */
.L_x_306:
[----:B------:R-:W-:Y:S05]  /*3fa0*/  BSYNC.RECONVERGENT B0 ;  /* 0x0000000000007941 */ /* 0x000fea0003800200 */
.L_x_305:
        /* <DEDUP_REMOVED lines=28> */
.L_x_308:
[----:B------:R-:W-:Y:S05]  /*4170*/  BSYNC.RECONVERGENT B0 ;  /* 0x0000000000007941 */ /* 0x000fea0003800200 */
.L_x_307:
        /* <DEDUP_REMOVED lines=46> */
.L_x_310:
[----:B------:R-:W-:Y:S05]  /*4460*/  BSYNC.RECONVERGENT B0 ;  /* 0x0000000000007941 */ /* 0x000fea0003800200 */
.L_x_309:
        /* <DEDUP_REMOVED lines=28> */
.L_x_312:
[----:B------:R-:W-:Y:S05]  /*4630*/  BSYNC.RECONVERGENT B0 ;  /* 0x0000000000007941 */ /* 0x000fea0003800200 */
.L_x_311:
        /* <DEDUP_REMOVED lines=46> */
.L_x_314:
[----:B------:R-:W-:Y:S05]  /*4920*/  BSYNC.RECONVERGENT B0 ;  /* 0x0000000000007941 */ /* 0x000fea0003800200 */
.L_x_313:
        /* <DEDUP_REMOVED lines=28> */
.L_x_316:
[----:B------:R-:W-:Y:S05]  /*4af0*/  BSYNC.RECONVERGENT B0 ;  /* 0x0000000000007941 */ /* 0x000fea0003800200 */
.L_x_315:
        /* <DEDUP_REMOVED lines=46> */
.L_x_318:
[----:B------:R-:W-:Y:S05]  /*4de0*/  BSYNC.RECONVERGENT B0 ;  /* 0x0000000000007941 */ /* 0x000fea0003800200 */
.L_x_317:
        /* <DEDUP_REMOVED lines=28> */
.L_x_320:
[----:B------:R-:W-:Y:S05]  /*4fb0*/  BSYNC.RECONVERGENT B0 ;  /* 0x0000000000007941 */ /* 0x000fea0003800200 */
.L_x_319:
        /* <DEDUP_REMOVED lines=46> */
.L_x_322:
[----:B------:R-:W-:Y:S05]  /*52a0*/  BSYNC.RECONVERGENT B0 ;  /* 0x0000000000007941 */ /* 0x000fea0003800200 */
.L_x_321:
        /* <DEDUP_REMOVED lines=28> */
.L_x_324:
[----:B------:R-:W-:Y:S05]  /*5470*/  BSYNC.RECONVERGENT B0 ;  /* 0x0000000000007941 */ /* 0x000fea0003800200 */
.L_x_323:
        /* <DEDUP_REMOVED lines=46> */
.L_x_326:
[----:B------:R-:W-:Y:S05]  /*5760*/  BSYNC.RECONVERGENT B0 ;  /* 0x0000000000007941 */ /* 0x000fea0003800200 */
.L_x_325:
        /* <DEDUP_REMOVED lines=28> */
.L_x_328:
[----:B------:R-:W-:Y:S05]  /*5930*/  BSYNC.RECONVERGENT B0 ;  /* 0x0000000000007941 */ /* 0x000fea0003800200 */
.L_x_327:
        /* <DEDUP_REMOVED lines=46> */
.L_x_330:
[----:B------:R-:W-:Y:S05]  /*5c20*/  BSYNC.RECONVERGENT B0 ;  /* 0x0000000000007941 */ /* 0x000fea0003800200 */
.L_x_329:
        /* <DEDUP_REMOVED lines=28> */
.L_x_332:
[----:B------:R-:W-:Y:S05]  /*5df0*/  BSYNC.RECONVERGENT B0 ;  /* 0x0000000000007941 */ /* 0x000fea0003800200 */
.L_x_331:
        /* <DEDUP_REMOVED lines=46> */
.L_x_334:
[----:B------:R-:W-:Y:S05]  /*60e0*/  BSYNC.RECONVERGENT B0 ;  /* 0x0000000000007941 */ /* 0x000fea0003800200 */
.L_x_333:
        /* <DEDUP_REMOVED lines=28> */
.L_x_336:
[----:B------:R-:W-:Y:S05]  /*62b0*/  BSYNC.RECONVERGENT B0 ;  /* 0x0000000000007941 */ /* 0x000fea0003800200 */
.L_x_335:
        /* <DEDUP_REMOVED lines=46> */
.L_x_338:
[----:B------:R-:W-:Y:S05]  /*65a0*/  BSYNC.RECONVERGENT B0 ;  /* 0x0000000000007941 */ /* 0x000fea0003800200 */
.L_x_337:
        /* <DEDUP_REMOVED lines=28> */
.L_x_340:
[----:B------:R-:W-:Y:S05]  /*6770*/  BSYNC.RECONVERGENT B0 ;  /* 0x0000000000007941 */ /* 0x000fea0003800200 */
.L_x_339:
        /* <DEDUP_REMOVED lines=46> */
.L_x_342:
[----:B------:R-:W-:Y:S05]  /*6a60*/  BSYNC.RECONVERGENT B0 ;  /* 0x0000000000007941 */ /* 0x000fea0003800200 */
.L_x_341:
        /* <DEDUP_REMOVED lines=28> */
.L_x_344:
[----:B------:R-:W-:Y:S05]  /*6c30*/  BSYNC.RECONVERGENT B0 ;  /* 0x0000000000007941 */ /* 0x000fea0003800200 */
.L_x_343:
        /* <DEDUP_REMOVED lines=46> */
.L_x_346:
[----:B------:R-:W-:Y:S05]  /*6f20*/  BSYNC.RECONVERGENT B0 ;  /* 0x0000000000007941 */ /* 0x000fea0003800200 */
.L_x_345:
        /* <DEDUP_REMOVED lines=28> */
.L_x_348:
[----:B------:R-:W-:Y:S05]  /*70f0*/  BSYNC.RECONVERGENT B0 ;  /* 0x0000000000007941 */ /* 0x000fea0003800200 */
.L_x_347:
        /* <DEDUP_REMOVED lines=46> */
.L_x_350:
[----:B------:R-:W-:Y:S05]  /*73e0*/  BSYNC.RECONVERGENT B0 ;  /* 0x0000000000007941 */ /* 0x000fea0003800200 */
.L_x_349:
        /* <DEDUP_REMOVED lines=28> */
.L_x_352:
[----:B------:R-:W-:Y:S05]  /*75b0*/  BSYNC.RECONVERGENT B0 ;  /* 0x0000000000007941 */ /* 0x000fea0003800200 */
.L_x_351:
        /* <DEDUP_REMOVED lines=46> */
.L_x_354:
[----:B------:R-:W-:Y:S05]  /*78a0*/  BSYNC.RECONVERGENT B0 ;  /* 0x0000000000007941 */ /* 0x000fea0003800200 */
.L_x_353:
        /* <DEDUP_REMOVED lines=28> */
.L_x_356:
[----:B------:R-:W-:Y:S05]  /*7a70*/  BSYNC.RECONVERGENT B0 ;  /* 0x0000000000007941 */ /* 0x000fea0003800200 */
.L_x_355:
        /* <DEDUP_REMOVED lines=46> */
.L_x_358:
[----:B------:R-:W-:Y:S05]  /*7d60*/  BSYNC.RECONVERGENT B0 ;  /* 0x0000000000007941 */ /* 0x000fea0003800200 */
.L_x_357:
        /* <DEDUP_REMOVED lines=28> */
.L_x_360:
[----:B------:R-:W-:Y:S05]  /*7f30*/  BSYNC.RECONVERGENT B0 ;  /* 0x0000000000007941 */ /* 0x000fea0003800200 */
.L_x_359:
        /* <DEDUP_REMOVED lines=46> */
.L_x_362:
[----:B------:R-:W-:Y:S05]  /*8220*/  BSYNC.RECONVERGENT B0 ;  /* 0x0000000000007941 */ /* 0x000fea0003800200 */
.L_x_361:
        /* <DEDUP_REMOVED lines=28> */
.L_x_364:
[----:B------:R-:W-:Y:S05]  /*83f0*/  BSYNC.RECONVERGENT B0 ;  /* 0x0000000000007941 */ /* 0x000fea0003800200 */
.L_x_363:
        /* <DEDUP_REMOVED lines=46> */
.L_x_366:
[----:B------:R-:W-:Y:S05]  /*86e0*/  BSYNC.RECONVERGENT B0 ;  /* 0x0000000000007941 */ /* 0x000fea0003800200 */
.L_x_365:
        /* <DEDUP_REMOVED lines=28> */
.L_x_368:
[----:B------:R-:W-:Y:S05]  /*88b0*/  BSYNC.RECONVERGENT B0 ;  /* 0x0000000000007941 */ /* 0x000fea0003800200 */
.L_x_367:
        /* <DEDUP_REMOVED lines=46> */
.L_x_370:
[----:B------:R-:W-:Y:S05]  /*8ba0*/  BSYNC.RECONVERGENT B0 ;  /* 0x0000000000007941 */ /* 0x000fea0003800200 */
.L_x_369:
        /* <DEDUP_REMOVED lines=28> */
.L_x_372:
[----:B------:R-:W-:Y:S05]  /*8d70*/  BSYNC.RECONVERGENT B0 ;  /* 0x0000000000007941 */ /* 0x000fea0003800200 */
.L_x_371:
        /* <DEDUP_REMOVED lines=46> */
.L_x_374:
[----:B------:R-:W-:Y:S05]  /*9060*/  BSYNC.RECONVERGENT B0 ;  /* 0x0000000000007941 */ /* 0x000fea0003800200 */
.L_x_373:
        /* <DEDUP_REMOVED lines=28> */
.L_x_376:
[----:B------:R-:W-:Y:S05]  /*9230*/  BSYNC.RECONVERGENT B0 ;  /* 0x0000000000007941 */ /* 0x000fea0003800200 */
.L_x_375:
        /* <DEDUP_REMOVED lines=46> */
.L_x_378:
[----:B------:R-:W-:Y:S05]  /*9520*/  BSYNC.RECONVERGENT B0 ;  /* 0x0000000000007941 */ /* 0x000fea0003800200 */
.L_x_377:
        /* <DEDUP_REMOVED lines=28> */
.L_x_380:
[----:B------:R-:W-:Y:S05]  /*96f0*/  BSYNC.RECONVERGENT B0 ;  /* 0x0000000000007941 */ /* 0x000fea0003800200 */
.L_x_379:
        /* <DEDUP_REMOVED lines=46> */
.L_x_382:
[----:B------:R-:W-:Y:S05]  /*99e0*/  BSYNC.RECONVERGENT B0 ;  /* 0x0000000000007941 */ /* 0x000fea0003800200 */
.L_x_381:
        /* <DEDUP_REMOVED lines=28> */
.L_x_384:
[----:B------:R-:W-:Y:S05]  /*9bb0*/  BSYNC.RECONVERGENT B0 ;  /* 0x0000000000007941 */ /* 0x000fea0003800200 */
.L_x_383:
        /* <DEDUP_REMOVED lines=46> */
.L_x_386:
[----:B------:R-:W-:Y:S05]  /*9ea0*/  BSYNC.RECONVERGENT B0 ;  /* 0x0000000000007941 */ /* 0x000fea0003800200 */
.L_x_385:
        /* <DEDUP_REMOVED lines=28> */
.L_x_388:
[----:B------:R-:W-:Y:S05]  /*a070*/  BSYNC.RECONVERGENT B0 ;  /* 0x0000000000007941 */ /* 0x000fea0003800200 */
.L_x_387:
        /* <DEDUP_REMOVED lines=46> */
.L_x_390:
[----:B------:R-:W-:Y:S05]  /*a360*/  BSYNC.RECONVERGENT B0 ;  /* 0x0000000000007941 */ /* 0x000fea0003800200 */
.L_x_389:
        /* <DEDUP_REMOVED lines=28> */
.L_x_392:
[----:B------:R-:W-:Y:S05]  /*a530*/  BSYNC.RECONVERGENT B0 ;  /* 0x0000000000007941 */ /* 0x000fea0003800200 */
.L_x_391:
        /* <DEDUP_REMOVED lines=46> */
.L_x_394:
[----:B------:R-:W-:Y:S05]  /*a820*/  BSYNC.RECONVERGENT B0 ;  /* 0x0000000000007941 */ /* 0x000fea0003800200 */
.L_x_393:
        /* <DEDUP_REMOVED lines=28> */
.L_x_396:
[----:B------:R-:W-:Y:S05]  /*a9f0*/  BSYNC.RECONVERGENT B0 ;  /* 0x0000000000007941 */ /* 0x000fea0003800200 */
.L_x_395:
        /* <DEDUP_REMOVED lines=46> */
.L_x_398:
[----:B------:R-:W-:Y:S05]  /*ace0*/  BSYNC.RECONVERGENT B0 ;  /* 0x0000000000007941 */ /* 0x000fea0003800200 */
.L_x_397:
        /* <DEDUP_REMOVED lines=28> */
.L_x_400:
[----:B------:R-:W-:Y:S05]  /*aeb0*/  BSYNC.RECONVERGENT B0 ;  /* 0x0000000000007941 */ /* 0x000fea0003800200 */
.L_x_399:
        /* <DEDUP_REMOVED lines=46> */
.L_x_402:
[----:B------:R-:W-:Y:S05]  /*b1a0*/  BSYNC.RECONVERGENT B0 ;  /* 0x0000000000007941 */ /* 0x000fea0003800200 */
.L_x_401:
        /* <DEDUP_REMOVED lines=28> */
.L_x_404:
[----:B------:R-:W-:Y:S05]  /*b370*/  BSYNC.RECONVERGENT B0 ;  /* 0x0000000000007941 */ /* 0x000fea0003800200 */
.L_x_403:
        /* <DEDUP_REMOVED lines=46> */
.L_x_406:
[----:B------:R-:W-:Y:S05]  /*b660*/  BSYNC.RECONVERGENT B0 ;  /* 0x0000000000007941 */ /* 0x000fea0003800200 */
.L_x_405:
        /* <DEDUP_REMOVED lines=28> */
.L_x_408:
[----:B------:R-:W-:Y:S05]  /*b830*/  BSYNC.RECONVERGENT B0 ;  /* 0x0000000000007941 */ /* 0x000fea0003800200 */
.L_x_407:
        /* <DEDUP_REMOVED lines=46> */
.L_x_410:
[----:B------:R-:W-:Y:S05]  /*bb20*/  BSYNC.RECONVERGENT B0 ;  /* 0x0000000000007941 */ /* 0x000fea0003800200 */
.L_x_409:
        /* <DEDUP_REMOVED lines=28> */
.L_x_412:
[----:B------:R-:W-:Y:S05]  /*bcf0*/  BSYNC.RECONVERGENT B0 ;  /* 0x0000000000007941 */ /* 0x000fea0003800200 */
.L_x_411:
        /* <DEDUP_REMOVED lines=46> */
.L_x_414:
[----:B------:R-:W-:Y:S05]  /*bfe0*/  BSYNC.RECONVERGENT B0 ;  /* 0x0000000000007941 */ /* 0x000fea0003800200 */
.L_x_413:
        /* <DEDUP_REMOVED lines=28> */
.L_x_416:
[----:B------:R-:W-:Y:S05]  /*c1b0*/  BSYNC.RECONVERGENT B0 ;  /* 0x0000000000007941 */ /* 0x000fea0003800200 */
.L_x_415:
        /* <DEDUP_REMOVED lines=46> */
.L_x_418:
[----:B------:R-:W-:Y:S05]  /*c4a0*/  BSYNC.RECONVERGENT B0 ;  /* 0x0000000000007941 */ /* 0x000fea0003800200 */
.L_x_417:
        /* <DEDUP_REMOVED lines=28> */
.L_x_420:
[----:B------:R-:W-:Y:S05]  /*c670*/  BSYNC.RECONVERGENT B0 ;  /* 0x0000000000007941 */ /* 0x000fea0003800200 */
.L_x_419:
        /* <DEDUP_REMOVED lines=46> */
.L_x_422:
[----:B------:R-:W-:Y:S05]  /*c960*/  BSYNC.RECONVERGENT B0 ;  /* 0x0000000000007941 */ /* 0x000fea0003800200 */
.L_x_421:
        /* <DEDUP_REMOVED lines=28> */
.L_x_424:
[----:B------:R-:W-:Y:S05]  /*cb30*/  BSYNC.RECONVERGENT B0 ;  /* 0x0000000000007941 */ /* 0x000fea0003800200 */
.L_x_423:
        /* <DEDUP_REMOVED lines=46> */
.L_x_426:
[----:B------:R-:W-:Y:S05]  /*ce20*/  BSYNC.RECONVERGENT B0 ;  /* 0x0000000000007941 */ /* 0x000fea0003800200 */
.L_x_425:
        /* <DEDUP_REMOVED lines=28> */
.L_x_428:
[----:B------:R-:W-:Y:S05]  /*cff0*/  BSYNC.RECONVERGENT B0 ;  /* 0x0000000000007941 */ /* 0x000fea0003800200 */
.L_x_427:
        /* <DEDUP_REMOVED lines=46> */
.L_x_430:
[----:B------:R-:W-:Y:S05]  /*d2e0*/  BSYNC.RECONVERGENT B0 ;  /* 0x0000000000007941 */ /* 0x000fea0003800200 */
.L_x_429:
        /* <DEDUP_REMOVED lines=28> */
.L_x_432:
[----:B------:R-:W-:Y:S05]  /*d4b0*/  BSYNC.RECONVERGENT B0 ;  /* 0x0000000000007941 */ /* 0x000fea0003800200 */
.L_x_431:
        /* <DEDUP_REMOVED lines=46> */
.L_x_434:
[----:B------:R-:W-:Y:S05]  /*d7a0*/  BSYNC.RECONVERGENT B0 ;  /* 0x0000000000007941 */ /* 0x000fea0003800200 */
.L_x_433:
        /* <DEDUP_REMOVED lines=28> */
.L_x_436:
[----:B------:R-:W-:Y:S05]  /*d970*/  BSYNC.RECONVERGENT B0 ;  /* 0x0000000000007941 */ /* 0x000fea0003800200 */
.L_x_435:
        /* <DEDUP_REMOVED lines=46> */
.L_x_438:
[----:B------:R-:W-:Y:S05]  /*dc60*/  BSYNC.RECONVERGENT B0 ;  /* 0x0000000000007941 */ /* 0x000fea0003800200 */
.L_x_437:
        /* <DEDUP_REMOVED lines=28> */
.L_x_440:
[----:B------:R-:W-:Y:S05]  /*de30*/  BSYNC.RECONVERGENT B0 ;  /* 0x0000000000007941 */ /* 0x000fea0003800200 */
.L_x_439:
        /* <DEDUP_REMOVED lines=46> */
.L_x_442:
[----:B------:R-:W-:Y:S05]  /*e120*/  BSYNC.RECONVERGENT B0 ;  /* 0x0000000000007941 */ /* 0x000fea0003800200 */
.L_x_441:
        /* <DEDUP_REMOVED lines=28> */
.L_x_444:
[----:B------:R-:W-:Y:S05]  /*e2f0*/  BSYNC.RECONVERGENT B0 ;  /* 0x0000000000007941 */ /* 0x000fea0003800200 */
.L_x_443:
        /* <DEDUP_REMOVED lines=46> */
.L_x_446:
[----:B------:R-:W-:Y:S05]  /*e5e0*/  BSYNC.RECONVERGENT B0 ;  /* 0x0000000000007941 */ /* 0x000fea0003800200 */
.L_x_445:
        /* <DEDUP_REMOVED lines=28> */
.L_x_448:
[----:B------:R-:W-:Y:S05]  /*e7b0*/  BSYNC.RECONVERGENT B0 ;  /* 0x0000000000007941 */ /* 0x000fea0003800200 */
.L_x_447:
        /* <DEDUP_REMOVED lines=46> */
.L_x_450:
[----:B------:R-:W-:Y:S05]  /*eaa0*/  BSYNC.RECONVERGENT B0 ;  /* 0x0000000000007941 */ /* 0x000fea0003800200 */
.L_x_449:
        /* <DEDUP_REMOVED lines=28> */
.L_x_452:
[----:B------:R-:W-:Y:S05]  /*ec70*/  BSYNC.RECONVERGENT B0 ;  /* 0x0000000000007941 */ /* 0x000fea0003800200 */
.L_x_451:
        /* <DEDUP_REMOVED lines=46> */
.L_x_454:
[----:B------:R-:W-:Y:S05]  /*ef60*/  BSYNC.RECONVERGENT B0 ;  /* 0x0000000000007941 */ /* 0x000fea0003800200 */
.L_x_453:
        /* <DEDUP_REMOVED lines=28> */
.L_x_456:
[----:B------:R-:W-:Y:S05]  /*f130*/  BSYNC.RECONVERGENT B0 ;  /* 0x0000000000007941 */ /* 0x000fea0003800200 */
.L_x_455:
        /* <DEDUP_REMOVED lines=46> */
.L_x_458:
[----:B------:R-:W-:Y:S05]  /*f420*/  BSYNC.RECONVERGENT B0 ;  /* 0x0000000000007941 */ /* 0x000fea0003800200 */
.L_x_457:
        /* <DEDUP_REMOVED lines=28> */
.L_x_460:
[----:B------:R-:W-:Y:S05]  /*f5f0*/  BSYNC.RECONVERGENT B0 ;  /* 0x0000000000007941 */ /* 0x000fea0003800200 */
.L_x_459:
        /* <DEDUP_REMOVED lines=46> */
.L_x_462:
[----:B------:R-:W-:Y:S05]  /*f8e0*/  BSYNC.RECONVERGENT B0 ;  /* 0x0000000000007941 */ /* 0x000fea0003800200 */
.L_x_461:
        /* <DEDUP_REMOVED lines=28> */
.L_x_464:
[----:B------:R-:W-:Y:S05]  /*fab0*/  BSYNC.RECONVERGENT B0 ;  /* 0x0000000000007941 */ /* 0x000fea0003800200 */
.L_x_463:
        /* <DEDUP_REMOVED lines=46> */
.L_x_466:
[----:B------:R-:W-:Y:S05]  /*fda0*/  BSYNC.RECONVERGENT B0 ;  /* 0x0000000000007941 */ /* 0x000fea0003800200 */
.L_x_465:
        /* <DEDUP_REMOVED lines=28> */
.L_x_468:
[----:B------:R-:W-:Y:S05]  /*ff70*/  BSYNC.RECONVERGENT B0 ;  /* 0x0000000000007941 */ /* 0x000fea0003800200 */
.L_x_467:
        /* <DEDUP_REMOVED lines=46> */
.L_x_470:
[----:B------:R-:W-:Y:S05]  /*10260*/  BSYNC.RECONVERGENT B0 ;  /* 0x0000000000007941 */ /* 0x000fea0003800200 */
.L_x_469:
        /* <DEDUP_REMOVED lines=28> */
.L_x_472:
[----:B------:R-:W-:Y:S05]  /*10430*/  BSYNC.RECONVERGENT B0 ;  /* 0x0000000000007941 */ /* 0x000fea0003800200 */
.L_x_471:
        /* <DEDUP_REMOVED lines=46> */
.L_x_474:
[----:B------:R-:W-:Y:S05]  /*10720*/  BSYNC.RECONVERGENT B0 ;  /* 0x0000000000007941 */ /* 0x000fea0003800200 */
.L_x_473:
        /* <DEDUP_REMOVED lines=28> */
.L_x_476:
[----:B------:R-:W-:Y:S05]  /*108f0*/  BSYNC.RECONVERGENT B0 ;  /* 0x0000000000007941 */ /* 0x000fea0003800200 */
.L_x_475:
        /* <DEDUP_REMOVED lines=46> */
.L_x_478:
[----:B------:R-:W-:Y:S05]  /*10be0*/  BSYNC.RECONVERGENT B0 ;  /* 0x0000000000007941 */ /* 0x000fea0003800200 */
.L_x_477:
        /* <DEDUP_REMOVED lines=28> */
.L_x_480:
[----:B------:R-:W-:Y:S05]  /*10db0*/  BSYNC.RECONVERGENT B0 ;  /* 0x0000000000007941 */ /* 0x000fea0003800200 */
.L_x_479:
        /* <DEDUP_REMOVED lines=46> */
.L_x_482:
[----:B------:R-:W-:Y:S05]  /*110a0*/  BSYNC.RECONVERGENT B0 ;  /* 0x0000000000007941 */ /* 0x000fea0003800200 */
.L_x_481:
        /* <DEDUP_REMOVED lines=28> */
.L_x_484:
[----:B------:R-:W-:Y:S05]  /*11270*/  BSYNC.RECONVERGENT B0 ;  /* 0x0000000000007941 */ /* 0x000fea0003800200 */
.L_x_483:
        /* <DEDUP_REMOVED lines=46> */
.L_x_486:
[----:B------:R-:W-:Y:S05]  /*11560*/  BSYNC.RECONVERGENT B0 ;  /* 0x0000000000007941 */ /* 0x000fea0003800200 */
.L_x_485:
        /* <DEDUP_REMOVED lines=28> */
.L_x_488:
[----:B------:R-:W-:Y:S05]  /*11730*/  BSYNC.RECONVERGENT B0 ;  /* 0x0000000000007941 */ /* 0x000fea0003800200 */
.L_x_487:
        /* <DEDUP_REMOVED lines=14> */
[----:B--2-4-:R-:W-:Y:S01]  /*11820*/  IMAD R11, R0, R15, R9 ;  /* 0x0000000f000b7224 */ /* 0x014fe200078e0209 */
[----:B------:R-:W-:Y:S01]  /*11830*/  PRMT R25, R8, 0x7610, R25 ;  /* 0x0000761008197816 */ /* 0x000fe20000000019 */
[----:B------:R-:W-:Y:S01]  /*11840*/  VIADD R17, R9, 0x2 ;  /* 0x0000000209117836 */ /* 0x000fe20000000000 */
[-C--:B------:R-:W-:Y:S01]  /*11850*/  ISETP.GE.AND P4, PT, R13, R0.reuse, PT ;  /* 0x000000000d00720c */ /* 0x080fe20003f86270 */
[C---:B------:R-:W-:Y:S01]  /*11860*/  VIADD R23, R9.reuse, 0x5 ;  /* 0x0000000509177836 */ /* 0x040fe20000000000 */
[----:B-1----:R-:W-:Y:S01]  /*11870*/  IADD3 R10, P1, PT, R4, R11, RZ ;  /* 0x0000000b040a7210 */ /* 0x002fe20007f3e0ff */
        /* <DEDUP_REMOVED lines=26> */
.L_x_490:
[----:B------:R-:W-:Y:S05]  /*11a20*/  BSYNC.RECONVERGENT B0 ;  /* 0x0000000000007941 */ /* 0x000fea0003800200 */
.L_x_489:
[C---:B------:R-:W-:Y:S01]  /*11a30*/  VIADD R13, R7.reuse, 0xe5 ;  /* 0x000000e5070d7836 */ /* 0x040fe20000000000 */
[----:B------:R-:W-:Y:S01]  /*11a40*/  BSSY.RECONVERGENT B0, `(.L_x_491) ;  /* 0x0000023000007945 */ /* 0x000fe20003800200 */
[----:B0-2-4-:R-:W-:Y:S01]  /*11a50*/  VIADD R11, R7, 0xe6 ;  /* 0x000000e6070b7836 */ /* 0x015fe20000000000 */
        /* <DEDUP_REMOVED lines=10> */
[----:B---3--:R-:W-:-:S04]  /*11b00*/  IADD3 R16, P5, PT, R2, R15, RZ ;  /* 0x0000000f02107210 */ /* 0x008fc80007fbe0ff */
        /* <DEDUP_REMOVED lines=22> */
.L_x_492:
[----:B------:R-:W-:Y:S05]  /*11c70*/  BSYNC.RECONVERGENT B0 ;  /* 0x0000000000007941 */ /* 0x000fea0003800200 */
.L_x_491:
[----:B------:R-:W-:Y:S01]  /*11c80*/  BSSY.RECONVERGENT B0, `(.L_x_493) ;  /* 0x000002c000007945 */ /* 0x000fe20003800200 */
[C---:B------:R-:W-:Y:S02]  /*11c90*/  PRMT R10, R8.reuse, 0x7610, R10 ;  /* 0x00007610080a7816 */ /* 0x040fe4000000000a */
[C---:B--2--5:R-:W-:Y:S02]  /*11ca0*/  PRMT R12, R8.reuse, 0x7610, R12 ;  /* 0x00007610080c7816 */ /* 0x064fe4000000000c */
        /* <DEDUP_REMOVED lines=12> */
[----:B-1----:R-:W-:Y:S01]  /*11d70*/  IADD3 R14, P5, PT, R4, R15, RZ ;  /* 0x0000000f040e7210 */ /* 0x002fe20007fbe0ff */
        /* <DEDUP_REMOVED lines=28> */
.L_x_494:
[----:B------:R-:W-:Y:S05]  /*11f40*/  BSYNC.RECONVERGENT B0 ;  /* 0x0000000000007941 */ /* 0x000fea0003800200 */
.L_x_493:
[----:B------:R-:W-:Y:S04]  /*11f50*/  BSSY.RECONVERGENT B0, `(.L_x_495) ;  /* 0x000001c000007945 */ /* 0x000fe80003800200 */
[----:B------:R-:W-:Y:S05]  /*11f60*/  @P0 BRA `(.L_x_496) ;  /* 0x0000000000680947 */ /* 0x000fea0003800000 */
[C---:B0-----:R-:W-:Y:S01]  /*11f70*/  VIADD R15, R9.reuse, 0x1 ;  /* 0x00000001090f7836 */ /* 0x041fe20000000000 */
[CC--:B------:R-:W-:Y:S01]  /*11f80*/  ISETP.GE.AND P5, PT, R9.reuse, R0.reuse, PT ;  /* 0x000000000900720c */ /* 0x0c0fe20003fa6270 */
[----:B------:R-:W-:Y:S02]  /*11f90*/  IMAD R21, R0, R21, R9 ;  /* 0x0000001500157224 */ /* 0x000fe400078e0209 */
[----:B------:R-:W-:Y:S01]  /*11fa0*/  VIADD R16, R9, 0x2 ;  /* 0x0000000209107836 */ /* 0x000fe20000000000 */
[----:B------:R-:W-:Y:S02]  /*11fb0*/  ISETP.GE.AND P6, PT, R15, R0, PT ;  /* 0x000000000f00720c */ /* 0x000fe40003fc6270 */
[----:B---3--:R-:W-:-:S04]  /*11fc0*/  IADD3 R14, P0, PT, R2, R21, RZ ;  /* 0x00000015020e7210 */ /* 0x008fc80007f1e0ff */
        /* <DEDUP_REMOVED lines=20> */
.L_x_496:
[----:B------:R-:W-:Y:S05]  /*12110*/  BSYNC.RECONVERGENT B0 ;  /* 0x0000000000007941 */ /* 0x000fea0003800200 */
.L_x_495:
        /* <DEDUP_REMOVED lines=17> */
[----:B-1----:R-:W-:Y:S01]  /*12230*/  IADD3 R14, P0, PT, R4, R15, RZ ;  /* 0x0000000f040e7210 */ /* 0x002fe20007f1e0ff */
        /* <DEDUP_REMOVED lines=26> */
.L_x_498:
[----:B------:R-:W-:Y:S05]  /*123e0*/  BSYNC.RECONVERGENT B0 ;  /* 0x0000000000007941 */ /* 0x000fea0003800200 */
.L_x_497:
        /* <DEDUP_REMOVED lines=8> */
[----:B---3--:R-:W-:-:S04]  /*12470*/  IADD3 R14, P1, PT, R2, R19, RZ ;  /* 0x00000013020e7210 */ /* 0x008fc80007f3e0ff */
        /* <DEDUP_REMOVED lines=19> */
.L_x_500:
[----:B------:R-:W-:Y:S05]  /*125b0*/  BSYNC.RECONVERGENT B0 ;  /* 0x0000000000007941 */ /* 0x000fea0003800200 */
.L_x_499:
        /* <DEDUP_REMOVED lines=16> */
[----:B-1----:R-:W-:Y:S02]  /*126c0*/  IADD3 R14, P1, PT, R4, R15, RZ ;  /* 0x0000000f040e7210 */ /* 0x002fe40007f3e0ff */
        /* <DEDUP_REMOVED lines=27> */
.L_x_502:
[----:B------:R-:W-:Y:S05]  /*12880*/  BSYNC.RECONVERGENT B0 ;  /* 0x0000000000007941 */ /* 0x000fea0003800200 */
.L_x_501:
        /* <DEDUP_REMOVED lines=8> */
[----:B---3--:R-:W-:Y:S02]  /*12910*/  IADD3 R12, P2, PT, R2, R13, RZ ;  /* 0x0000000d020c7210 */ /* 0x008fe40007f5e0ff */
        /* <DEDUP_REMOVED lines=19> */
.L_x_504:
[----:B------:R-:W-:Y:S05]  /*12a50*/  BSYNC.RECONVERGENT B0 ;  /* 0x0000000000007941 */ /* 0x000fea0003800200 */
.L_x_503:
        /* <DEDUP_REMOVED lines=17> */
[----:B-1----:R-:W-:Y:S01]  /*12b70*/  IADD3 R12, P5, PT, R4, R13, RZ ;  /* 0x0000000d040c7210 */ /* 0x002fe20007fbe0ff */
        /* <DEDUP_REMOVED lines=27> */
.L_x_506:
[----:B------:R-:W-:Y:S05]  /*12d30*/  BSYNC.RECONVERGENT B0 ;  /* 0x0000000000007941 */ /* 0x000fea0003800200 */
.L_x_505:
        /* <DEDUP_REMOVED lines=10> */
[----:B---3--:R-:W-:Y:S01]  /*12de0*/  IADD3 R10, P1, PT, R2, R11, RZ ;  /* 0x0000000b020a7210 */ /* 0x008fe20007f3e0ff */
        /* <DEDUP_REMOVED lines=17> */
.L_x_508:
[----:B------:R-:W-:Y:S05]  /*12f00*/  BSYNC.RECONVERGENT B0 ;  /* 0x0000000000007941 */ /* 0x000fea0003800200 */
.L_x_507:
        /* <DEDUP_REMOVED lines=15> */
[----:B-1----:R-:W-:Y:S01]  /*13000*/  IADD3 R4, P1, PT, R4, R11, RZ ;  /* 0x0000000b04047210 */ /* 0x002fe20007f3e0ff */
        /* <DEDUP_REMOVED lines=25> */
.L_x_510:
[----:B------:R-:W-:Y:S05]  /*131a0*/  BSYNC.RECONVERGENT B0 ;  /* 0x0000000000007941 */ /* 0x000fea0003800200 */
.L_x_509:
[----:B------:R-:W-:Y:S05]  /*131b0*/  @P4 EXIT ;  /* 0x000000000000494d */ /* 0x000fea0003800000 */
[----:B------:R-:W-:Y:S01]  /*131c0*/  IMAD R7, R0, R7, R9 ;  /* 0x0000000700077224 */ /* 0x000fe200078e0209 */
[CC--:B------:R-:W-:Y:S01]  /*131d0*/  ISETP.GE.AND P1, PT, R9.reuse, R0.reuse, PT ;  /* 0x000000000900720c */ /* 0x0c0fe20003f26270 */
[C---:B01----:R-:W-:Y:S02]  /*131e0*/  VIADD R5, R9.reuse, 0x1 ;  /* 0x0000000109057836 */ /* 0x043fe40000000000 */
[C---:B------:R-:W-:Y:S01]  /*131f0*/  VIADD R23, R9.reuse, 0x2 ;  /* 0x0000000209177836 */ /* 0x040fe20000000000 */
[----:B---3--:R-:W-:Y:S01]  /*13200*/  IADD3 R2, P6, PT, R2, R7, RZ ;  /* 0x0000000702027210 */ /* 0x008fe20007fde0ff */
        /* <DEDUP_REMOVED lines=23> */
.L_x_511:
        /* <DEDUP_REMOVED lines=16> */
.L_x_3387:


//--------------------- .text._ZN18transformer_engine43_GLOBAL__N__bafe6ae4_10_padding_cu_3a96c89422multi_unpadding_kernelILi8E13__nv_fp8_e4m3EEvNS0_16MultiPaddingArgsE --------------------------
	.section	.text._ZN18transformer_engine43_GLOBAL__N__bafe6ae4_10_padding_cu_3a96c89422multi_unpadding_kernelILi8E13__nv_fp8_e4m3EEvNS0_16MultiPaddingArgsE,"ax",@progbits
	.align	128
.text._ZN18transformer_engine43_GLOBAL__N__bafe6ae4_10_padding_cu_3a96c89422multi_unpadding_kernelILi8E13__nv_fp8_e4m3EEvNS0_16MultiPaddingArgsE:
        .type           _ZN18transformer_engine43_GLOBAL__N__bafe6ae4_10_padding_cu_3a96c89422multi_unpadding_kernelILi8E13__nv_fp8_e4m3EEvNS0_16MultiPaddingArgsE,@function
        .size           _ZN18transformer_engine43_GLOBAL__N__bafe6ae4_10_padding_cu_3a96c89422multi_unpadding_kernelILi8E13__nv_fp8_e4m3EEvNS0_16MultiPaddingArgsE,(.L_x_3388 - _ZN18transformer_engine43_GLOBAL__N__bafe6ae4_10_padding_cu_3a96c89422multi_unpadding_kernelILi8E13__nv_fp8_e4m3EEvNS0_16MultiPaddingArgsE)
        .other          _ZN18transformer_engine43_GLOBAL__N__bafe6ae4_10_padding_cu_3a96c89422multi_unpadding_kernelILi8E13__nv_fp8_e4m3EEvNS0_16MultiPaddingArgsE,@"STO_CUDA_ENTRY STV_DEFAULT"
_ZN18transformer_engine43_GLOBAL__N__bafe6ae4_10_padding_cu_3a96c89422multi_unpadding_kernelILi8E13__nv_fp8_e4m3EEvNS0_16MultiPaddingArgsE:
[----:B------:R-:W-:Y:S08]  /*0000*/  LDC R1, c[0x0][0x37c] ;  /* 0x0000df00ff017b82 */ /* 0x000ff00000000800 */
[----:B------:R-:W0:Y:S01]  /*0010*/  S2UR UR7, SR_CTAID.X ;  /* 0x00000000000779c3 */ /* 0x000e220000002500 */
[----:B------:R-:W-:Y:S01]  /*0020*/  UMOV UR4, URZ ;  /* 0x000000ff00047c82 */ /* 0x000fe20008000000 */
[----:B------:R-:W-:-:S05]  /*0030*/  UMOV UR8, 0x700 ;  /* 0x0000070000087882 */ /* 0x000fca0000000000 */
.L_x_512:
        /* <DEDUP_REMOVED lines=8> */
[----:B------:R-:W-:Y:S01]  /*00c0*/  F2FP.SATFINITE.E4M3.F32.PACK_AB_MERGE_C R17, RZ, RZ, RZ ;  /* 0x000000ffff11723e */ /* 0x000fe200048070ff */
        /* <DEDUP_REMOVED lines=93> */
.L_x_514:
[----:B------:R-:W-:Y:S05]  /*06a0*/  BSYNC.RECONVERGENT B0 ;  /* 0x0000000000007941 */ /* 0x000fea0003800200 */
.L_x_513:
        /* <DEDUP_REMOVED lines=28> */
.L_x_516:
[----:B------:R-:W-:Y:S05]  /*0870*/  BSYNC.RECONVERGENT B0 ;  /* 0x0000000000007941 */ /* 0x000fea0003800200 */
.L_x_515:
        /* <DEDUP_REMOVED lines=46> */
.L_x_518:
[----:B------:R-:W-:Y:S05]  /*0b60*/  BSYNC.RECONVERGENT B0 ;  /* 0x0000000000007941 */ /* 0x000fea0003800200 */
.L_x_517:
        /* <DEDUP_REMOVED lines=28> */
.L_x_520:
[----:B------:R-:W-:Y:S05]  /*0d30*/  BSYNC.RECONVERGENT B0 ;  /* 0x0000000000007941 */ /* 0x000fea0003800200 */
.L_x_519:
        /* <DEDUP_REMOVED lines=46> */
.L_x_522:
[----:B------:R-:W-:Y:S05]  /*1020*/  BSYNC.RECONVERGENT B0 ;  /* 0x0000000000007941 */ /* 0x000fea0003800200 */
.L_x_521:
        /* <DEDUP_REMOVED lines=28> */
.L_x_524:
[----:B------:R-:W-:Y:S05]  /*11f0*/  BSYNC.RECONVERGENT B0 ;  /* 0x0000000000007941 */ /* 0x000fea0003800200 */
.L_x_523:
        /* <DEDUP_REMOVED lines=46> */
.L_x_526:
[----:B------:R-:W-:Y:S05]  /*14e0*/  BSYNC.RECONVERGENT B0 ;  /* 0x0000000000007941 */ /* 0x000fea0003800200 */
.L_x_525:
        /* <DEDUP_REMOVED lines=28> */
.L_x_528:
[----:B------:R-:W-:Y:S05]  /*16b0*/  BSYNC.RECONVERGENT B0 ;  /* 0x0000000000007941 */ /* 0x000fea0003800200 */
.L_x_527:
        /* <DEDUP_REMOVED lines=46> */
.L_x_530:
[----:B------:R-:W-:Y:S05]  /*19a0*/  BSYNC.RECONVERGENT B0 ;  /* 0x0000000000007941 */ /* 0x000fea0003800200 */
.L_x_529:
        /* <DEDUP_REMOVED lines=28> */
.L_x_532:
[----:B------:R-:W-:Y:S05]  /*1b70*/  BSYNC.RECONVERGENT B0 ;  /* 0x0000000000007941 */ /* 0x000fea0003800200 */
.L_x_531:
        /* <DEDUP_REMOVED lines=46> */
.L_x_534:
[----:B------:R-:W-:Y:S05]  /*1e60*/  BSYNC.RECONVERGENT B0 ;  /* 0x0000000000007941 */ /* 0x000fea0003800200 */
.L_x_533:
        /* <DEDUP_REMOVED lines=28> */
.L_x_536:
[----:B------:R-:W-:Y:S05]  /*2030*/  BSYNC.RECONVERGENT B0 ;  /* 0x0000000000007941 */ /* 0x000fea0003800200 */
.L_x_535:
        /* <DEDUP_REMOVED lines=46> */
.L_x_538:
[----:B------:R-:W-:Y:S05]  /*2320*/  BSYNC.RECONVERGENT B0 ;  /* 0x0000000000007941 */ /* 0x000fea0003800200 */
.L_x_537:
        /* <DEDUP_REMOVED lines=28> */
.L_x_540:
[----:B------:R-:W-:Y:S05]  /*24f0*/  BSYNC.RECONVERGENT B0 ;  /* 0x0000000000007941 */ /* 0x000fea0003800200 */
.L_x_539:
        /* <DEDUP_REMOVED lines=46> */
.L_x_542:
[----:B------:R-:W-:Y:S05]  /*27e0*/  BSYNC.RECONVERGENT B0 ;  /* 0x0000000000007941 */ /* 0x000fea0003800200 */
.L_x_541:
        /* <DEDUP_REMOVED lines=28> */
.L_x_544:
[----:B------:R-:W-:Y:S05]  /*29b0*/  BSYNC.RECONVERGENT B0 ;  /* 0x0000000000007941 */ /* 0x000fea0003800200 */
.L_x_543:
        /* <DEDUP_REMOVED lines=46> */
.L_x_546:
[----:B------:R-:W-:Y:S05]  /*2ca0*/  BSYNC.RECONVERGENT B0 ;  /* 0x0000000000007941 */ /* 0x000fea0003800200 */
.L_x_545:
        /* <DEDUP_REMOVED lines=28> */
.L_x_548:
[----:B------:R-:W-:Y:S05]  /*2e70*/  BSYNC.RECONVERGENT B0 ;  /* 0x0000000000007941 */ /* 0x000fea0003800200 */
.L_x_547:
        /* <DEDUP_REMOVED lines=46> */
.L_x_550:
[----:B------:R-:W-:Y:S05]  /*3160*/  BSYNC.RECONVERGENT B0 ;  /* 0x0000000000007941 */ /* 0x000fea0003800200 */
.L_x_549:
        /* <DEDUP_REMOVED lines=28> */
.L_x_552:
[----:B------:R-:W-:Y:S05]  /*3330*/  BSYNC.RECONVERGENT B0 ;  /* 0x0000000000007941 */ /* 0x000fea0003800200 */
.L_x_551:
        /* <DEDUP_REMOVED lines=46> */
.L_x_554:
[----:B------:R-:W-:Y:S05]  /*3620*/  BSYNC.RECONVERGENT B0 ;  /* 0x0000000000007941 */ /* 0x000fea0003800200 */
.L_x_553:
        /* <DEDUP_REMOVED lines=28> */
.L_x_556:
[----:B------:R-:W-:Y:S05]  /*37f0*/  BSYNC.RECONVERGENT B0 ;  /* 0x0000000000007941 */ /* 0x000fea0003800200 */
.L_x_555:
        /* <DEDUP_REMOVED lines=46> */
.L_x_558:
[----:B------:R-:W-:Y:S05]  /*3ae0*/  BSYNC.RECONVERGENT B0 ;  /* 0x0000000000007941 */ /* 0x000fea0003800200 */
.L_x_557:
        /* <DEDUP_REMOVED lines=28> */
.L_x_560:
[----:B------:R-:W-:Y:S05]  /*3cb0*/  BSYNC.RECONVERGENT B0 ;  /* 0x0000000000007941 */ /* 0x000fea0003800200 */
.L_x_559:
        /* <DEDUP_REMOVED lines=46> */
.L_x_562:
[----:B------:R-:W-:Y:S05]  /*3fa0*/  BSYNC.RECONVERGENT B0 ;  /* 0x0000000000007941 */ /* 0x000fea0003800200 */
.L_x_561:
        /* <DEDUP_REMOVED lines=28> */
.L_x_564:
[----:B------:R-:W-:Y:S05]  /*4170*/  BSYNC.RECONVERGENT B0 ;  /* 0x0000000000007941 */ /* 0x000fea0003800200 */
.L_x_563:
        /* <DEDUP_REMOVED lines=46> */
.L_x_566:
[----:B------:R-:W-:Y:S05]  /*4460*/  BSYNC.RECONVERGENT B0 ;  /* 0x0000000000007941 */ /* 0x000fea0003800200 */
.L_x_565:
        /* <DEDUP_REMOVED lines=28> */
.L_x_568:
[----:B------:R-:W-:Y:S05]  /*4630*/  BSYNC.RECONVERGENT B0 ;  /* 0x0000000000007941 */ /* 0x000fea0003800200 */
.L_x_567:
        /* <DEDUP_REMOVED lines=46> */
.L_x_570:
[----:B------:R-:W-:Y:S05]  /*4920*/  BSYNC.RECONVERGENT B0 ;  /* 0x0000000000007941 */ /* 0x000fea0003800200 */
.L_x_569:
        /* <DEDUP_REMOVED lines=28> */
.L_x_572:
[----:B------:R-:W-:Y:S05]  /*4af0*/  BSYNC.RECONVERGENT B0 ;  /* 0x0000000000007941 */ /* 0x000fea0003800200 */
.L_x_571:
        /* <DEDUP_REMOVED lines=46> */
.L_x_574:
[----:B------:R-:W-:Y:S05]  /*4de0*/  BSYNC.RECONVERGENT B0 ;  /* 0x0000000000007941 */ /* 0x000fea0003800200 */
.L_x_573:
        /* <DEDUP_REMOVED lines=28> */
.L_x_576:
[----:B------:R-:W-:Y:S05]  /*4fb0*/  BSYNC.RECONVERGENT B0 ;  /* 0x0000000000007941 */ /* 0x000fea0003800200 */
.L_x_575:
        /* <DEDUP_REMOVED lines=46> */
.L_x_578:
[----:B------:R-:W-:Y:S05]  /*52a0*/  BSYNC.RECONVERGENT B0 ;  /* 0x0000000000007941 */ /* 0x000fea0003800200 */
.L_x_577:
        /* <DEDUP_REMOVED lines=28> */
.L_x_580:
[----:B------:R-:W-:Y:S05]  /*5470*/  BSYNC.RECONVERGENT B0 ;  /* 0x0000000000007941 */ /* 0x000fea0003800200 */
.L_x_579:
        /* <DEDUP_REMOVED lines=46> */
.L_x_582:
[----:B------:R-:W-:Y:S05]  /*5760*/  BSYNC.RECONVERGENT B0 ;  /* 0x0000000000007941 */ /* 0x000fea0003800200 */
.L_x_581:
        /* <DEDUP_REMOVED lines=28> */
.L_x_584:
[----:B------:R-:W-:Y:S05]  /*5930*/  BSYNC.RECONVERGENT B0 ;  /* 0x0000000000007941 */ /* 0x000fea0003800200 */
.L_x_583:
        /* <DEDUP_REMOVED lines=46> */
.L_x_586:
[----:B------:R-:W-:Y:S05]  /*5c20*/  BSYNC.RECONVERGENT B0 ;  /* 0x0000000000007941 */ /* 0x000fea0003800200 */
.L_x_585:
        /* <DEDUP_REMOVED lines=28> */
.L_x_588:
[----:B------:R-:W-:Y:S05]  /*5df0*/  BSYNC.RECONVERGENT B0 ;  /* 0x0000000000007941 */ /* 0x000fea0003800200 */
.L_x_587:
        /* <DEDUP_REMOVED lines=46> */
.L_x_590:
[----:B------:R-:W-:Y:S05]  /*60e0*/  BSYNC.RECONVERGENT B0 ;  /* 0x0000000000007941 */ /* 0x000fea0003800200 */
.L_x_589:
        /* <DEDUP_REMOVED lines=28> */
.L_x_592:
[----:B------:R-:W-:Y:S05]  /*62b0*/  BSYNC.RECONVERGENT B0 ;  /* 0x0000000000007941 */ /* 0x000fea0003800200 */
.L_x_591:
        /* <DEDUP_REMOVED lines=46> */
.L_x_594:
[----:B------:R-:W-:Y:S05]  /*65a0*/  BSYNC.RECONVERGENT B0 ;  /* 0x0000000000007941 */ /* 0x000fea0003800200 */
.L_x_593:
        /* <DEDUP_REMOVED lines=28> */
.L_x_596:
[----:B------:R-:W-:Y:S05]  /*6770*/  BSYNC.RECONVERGENT B0 ;  /* 0x0000000000007941 */ /* 0x000fea0003800200 */
.L_x_595:
        /* <DEDUP_REMOVED lines=46> */
.L_x_598:
[----:B------:R-:W-:Y:S05]  /*6a60*/  BSYNC.RECONVERGENT B0 ;  /* 0x0000000000007941 */ /* 0x000fea0003800200 */
.L_x_597:
        /* <DEDUP_REMOVED lines=28> */
.L_x_600:
[----:B------:R-:W-:Y:S05]  /*6c30*/  BSYNC.RECONVERGENT B0 ;  /* 0x0000000000007941 */ /* 0x000fea0003800200 */
.L_x_599:
        /* <DEDUP_REMOVED lines=46> */
.L_x_602:
[----:B------:R-:W-:Y:S05]  /*6f20*/  BSYNC.RECONVERGENT B0 ;  /* 0x0000000000007941 */ /* 0x000fea0003800200 */
.L_x_601:
        /* <DEDUP_REMOVED lines=28> */
.L_x_604:
[----:B------:R-:W-:Y:S05]  /*70f0*/  BSYNC.RECONVERGENT B0 ;  /* 0x0000000000007941 */ /* 0x000fea0003800200 */
.L_x_603:
        /* <DEDUP_REMOVED lines=46> */
.L_x_606:
[----:B------:R-:W-:Y:S05]  /*73e0*/  BSYNC.RECONVERGENT B0 ;  /* 0x0000000000007941 */ /* 0x000fea0003800200 */
.L_x_605:
        /* <DEDUP_REMOVED lines=28> */
.L_x_608:
[----:B------:R-:W-:Y:S05]  /*75b0*/  BSYNC.RECONVERGENT B0 ;  /* 0x0000000000007941 */ /* 0x000fea0003800200 */
.L_x_607:
        /* <DEDUP_REMOVED lines=46> */
.L_x_610:
[----:B------:R-:W-:Y:S05]  /*78a0*/  BSYNC.RECONVERGENT B0 ;  /* 0x0000000000007941 */ /* 0x000fea0003800200 */
.L_x_609:
        /* <DEDUP_REMOVED lines=28> */
.L_x_612:
[----:B------:R-:W-:Y:S05]  /*7a70*/  BSYNC.RECONVERGENT B0 ;  /* 0x0000000000007941 */ /* 0x000fea0003800200 */
.L_x_611:
        /* <DEDUP_REMOVED lines=46> */
.L_x_614:
[----:B------:R-:W-:Y:S05]  /*7d60*/  BSYNC.RECONVERGENT B0 ;  /* 0x0000000000007941 */ /* 0x000fea0003800200 */
.L_x_613:
        /* <DEDUP_REMOVED lines=28> */
.L_x_616:
[----:B------:R-:W-:Y:S05]  /*7f30*/  BSYNC.RECONVERGENT B0 ;  /* 0x0000000000007941 */ /* 0x000fea0003800200 */
.L_x_615:
        /* <DEDUP_REMOVED lines=46> */
.L_x_618:
[----:B------:R-:W-:Y:S05]  /*8220*/  BSYNC.RECONVERGENT B0 ;  /* 0x0000000000007941 */ /* 0x000fea0003800200 */
.L_x_617:
        /* <DEDUP_REMOVED lines=28> */
.L_x_620:
[----:B------:R-:W-:Y:S05]  /*83f0*/  BSYNC.RECONVERGENT B0 ;  /* 0x0000000000007941 */ /* 0x000fea0003800200 */
.L_x_619:
        /* <DEDUP_REMOVED lines=46> */
.L_x_622:
[----:B------:R-:W-:Y:S05]  /*86e0*/  BSYNC.RECONVERGENT B0 ;  /* 0x0000000000007941 */ /* 0x000fea0003800200 */
.L_x_621:
        /* <DEDUP_REMOVED lines=28> */
.L_x_624:
[----:B------:R-:W-:Y:S05]  /*88b0*/  BSYNC.RECONVERGENT B0 ;  /* 0x0000000000007941 */ /* 0x000fea0003800200 */
.L_x_623:
        /* <DEDUP_REMOVED lines=46> */
.L_x_626:
[----:B------:R-:W-:Y:S05]  /*8ba0*/  BSYNC.RECONVERGENT B0 ;  /* 0x0000000000007941 */ /* 0x000fea0003800200 */
.L_x_625:
        /* <DEDUP_REMOVED lines=28> */
.L_x_628:
[----:B------:R-:W-:Y:S05]  /*8d70*/  BSYNC.RECONVERGENT B0 ;  /* 0x0000000000007941 */ /* 0x000fea0003800200 */
.L_x_627:
        /* <DEDUP_REMOVED lines=46> */
.L_x_630:
[----:B------:R-:W-:Y:S05]  /*9060*/  BSYNC.RECONVERGENT B0 ;  /* 0x0000000000007941 */ /* 0x000fea0003800200 */
.L_x_629:
        /* <DEDUP_REMOVED lines=28> */
.L_x_632:
[----:B------:R-:W-:Y:S05]  /*9230*/  BSYNC.RECONVERGENT B0 ;  /* 0x0000000000007941 */ /* 0x000fea0003800200 */
.L_x_631:
        /* <DEDUP_REMOVED lines=46> */
.L_x_634:
[----:B------:R-:W-:Y:S05]  /*9520*/  BSYNC.RECONVERGENT B0 ;  /* 0x0000000000007941 */ /* 0x000fea0003800200 */
.L_x_633:
        /* <DEDUP_REMOVED lines=28> */
.L_x_636:
[----:B------:R-:W-:Y:S05]  /*96f0*/  BSYNC.RECONVERGENT B0 ;  /* 0x0000000000007941 */ /* 0x000fea0003800200 */
.L_x_635:
        /* <DEDUP_REMOVED lines=46> */
.L_x_638:
[----:B------:R-:W-:Y:S05]  /*99e0*/  BSYNC.RECONVERGENT B0 ;  /* 0x0000000000007941 */ /* 0x000fea0003800200 */
.L_x_637:
        /* <DEDUP_REMOVED lines=28> */
.L_x_640:
[----:B------:R-:W-:Y:S05]  /*9bb0*/  BSYNC.RECONVERGENT B0 ;  /* 0x0000000000007941 */ /* 0x000fea0003800200 */
.L_x_639:
        /* <DEDUP_REMOVED lines=46> */
.L_x_642:
[----:B------:R-:W-:Y:S05]  /*9ea0*/  BSYNC.RECONVERGENT B0 ;  /* 0x0000000000007941 */ /* 0x000fea0003800200 */
.L_x_641:
        /* <DEDUP_REMOVED lines=28> */
.L_x_644:
[----:B------:R-:W-:Y:S05]  /*a070*/  BSYNC.RECONVERGENT B0 ;  /* 0x0000000000007941 */ /* 0x000fea0003800200 */
.L_x_643:
        /* <DEDUP_REMOVED lines=46> */
.L_x_646:
[----:B------:R-:W-:Y:S05]  /*a360*/  BSYNC.RECONVERGENT B0 ;  /* 0x0000000000007941 */ /* 0x000fea0003800200 */
.L_x_645:
        /* <DEDUP_REMOVED lines=28> */
.L_x_648:
[----:B------:R-:W-:Y:S05]  /*a530*/  BSYNC.RECONVERGENT B0 ;  /* 0x0000000000007941 */ /* 0x000fea0003800200 */
.L_x_647:
        /* <DEDUP_REMOVED lines=46> */
.L_x_650:
[----:B------:R-:W-:Y:S05]  /*a820*/  BSYNC.RECONVERGENT B0 ;  /* 0x0000000000007941 */ /* 0x000fea0003800200 */
.L_x_649:
        /* <DEDUP_REMOVED lines=28> */
.L_x_652:
[----:B------:R-:W-:Y:S05]  /*a9f0*/  BSYNC.RECONVERGENT B0 ;  /* 0x0000000000007941 */ /* 0x000fea0003800200 */
.L_x_651:
        /* <DEDUP_REMOVED lines=46> */
.L_x_654:
[----:B------:R-:W-:Y:S05]  /*ace0*/  BSYNC.RECONVERGENT B0 ;  /* 0x0000000000007941 */ /* 0x000fea0003800200 */
.L_x_653:
        /* <DEDUP_REMOVED lines=28> */
.L_x_656:
[----:B------:R-:W-:Y:S05]  /*aeb0*/  BSYNC.RECONVERGENT B0 ;  /* 0x0000000000007941 */ /* 0x000fea0003800200 */
.L_x_655:
        /* <DEDUP_REMOVED lines=46> */
.L_x_658:
[----:B------:R-:W-:Y:S05]  /*b1a0*/  BSYNC.RECONVERGENT B0 ;  /* 0x0000000000007941 */ /* 0x000fea0003800200 */
.L_x_657:
        /* <DEDUP_REMOVED lines=28> */
.L_x_660:
[----:B------:R-:W-:Y:S05]  /*b370*/  BSYNC.RECONVERGENT B0 ;  /* 0x0000000000007941 */ /* 0x000fea0003800200 */
.L_x_659:
        /* <DEDUP_REMOVED lines=46> */
.L_x_662:
[----:B------:R-:W-:Y:S05]  /*b660*/  BSYNC.RECONVERGENT B0 ;  /* 0x0000000000007941 */ /* 0x000fea0003800200 */
.L_x_661:
        /* <DEDUP_REMOVED lines=28> */
.L_x_664:
[----:B------:R-:W-:Y:S05]  /*b830*/  BSYNC.RECONVERGENT B0 ;  /* 0x0000000000007941 */ /* 0x000fea0003800200 */
.L_x_663:
        /* <DEDUP_REMOVED lines=46> */
.L_x_666:
[----:B------:R-:W-:Y:S05]  /*bb20*/  BSYNC.RECONVERGENT B0 ;  /* 0x0000000000007941 */ /* 0x000fea0003800200 */
.L_x_665:
        /* <DEDUP_REMOVED lines=28> */
.L_x_668:
[----:B------:R-:W-:Y:S05]  /*bcf0*/  BSYNC.RECONVERGENT B0 ;  /* 0x0000000000007941 */ /* 0x000fea0003800200 */
.L_x_667:
        /* <DEDUP_REMOVED lines=46> */
.L_x_670:
[----:B------:R-:W-:Y:S05]  /*bfe0*/  BSYNC.RECONVERGENT B0 ;  /* 0x0000000000007941 */ /* 0x000fea0003800200 */
.L_x_669:
        /* <DEDUP_REMOVED lines=28> */
.L_x_672:
[----:B------:R-:W-:Y:S05]  /*c1b0*/  BSYNC.RECONVERGENT B0 ;  /* 0x0000000000007941 */ /* 0x000fea0003800200 */
.L_x_671:
        /* <DEDUP_REMOVED lines=46> */
.L_x_674:
[----:B------:R-:W-:Y:S05]  /*c4a0*/  BSYNC.RECONVERGENT B0 ;  /* 0x0000000000007941 */ /* 0x000fea0003800200 */
.L_x_673:
        /* <DEDUP_REMOVED lines=28> */
.L_x_676:
[----:B------:R-:W-:Y:S05]  /*c670*/  BSYNC.RECONVERGENT B0 ;  /* 0x0000000000007941 */ /* 0x000fea0003800200 */
.L_x_675:
        /* <DEDUP_REMOVED lines=46> */
.L_x_678:
[----:B------:R-:W-:Y:S05]  /*c960*/  BSYNC.RECONVERGENT B0 ;  /* 0x0000000000007941 */ /* 0x000fea0003800200 */
.L_x_677:
        /* <DEDUP_REMOVED lines=28> */
.L_x_680:
[----:B------:R-:W-:Y:S05]  /*cb30*/  BSYNC.RECONVERGENT B0 ;  /* 0x0000000000007941 */ /* 0x000fea0003800200 */
.L_x_679:
        /* <DEDUP_REMOVED lines=46> */
.L_x_682:
[----:B------:R-:W-:Y:S05]  /*ce20*/  BSYNC.RECONVERGENT B0 ;  /* 0x0000000000007941 */ /* 0x000fea0003800200 */
.L_x_681:
        /* <DEDUP_REMOVED lines=28> */
.L_x_684:
[----:B------:R-:W-:Y:S05]  /*cff0*/  BSYNC.RECONVERGENT B0 ;  /* 0x0000000000007941 */ /* 0x000fea0003800200 */
.L_x_683:
        /* <DEDUP_REMOVED lines=46> */
.L_x_686:
[----:B------:R-:W-:Y:S05]  /*d2e0*/  BSYNC.RECONVERGENT B0 ;  /* 0x0000000000007941 */ /* 0x000fea0003800200 */
.L_x_685:
        /* <DEDUP_REMOVED lines=28> */
.L_x_688:
[----:B------:R-:W-:Y:S05]  /*d4b0*/  BSYNC.RECONVERGENT B0 ;  /* 0x0000000000007941 */ /* 0x000fea0003800200 */
.L_x_687:
        /* <DEDUP_REMOVED lines=46> */
.L_x_690:
[----:B------:R-:W-:Y:S05]  /*d7a0*/  BSYNC.RECONVERGENT B0 ;  /* 0x0000000000007941 */ /* 0x000fea0003800200 */
.L_x_689:
        /* <DEDUP_REMOVED lines=28> */
.L_x_692:
[----:B------:R-:W-:Y:S05]  /*d970*/  BSYNC.RECONVERGENT B0 ;  /* 0x0000000000007941 */ /* 0x000fea0003800200 */
.L_x_691:
        /* <DEDUP_REMOVED lines=46> */
.L_x_694:
[----:B------:R-:W-:Y:S05]  /*dc60*/  BSYNC.RECONVERGENT B0 ;  /* 0x0000000000007941 */ /* 0x000fea0003800200 */
.L_x_693:
        /* <DEDUP_REMOVED lines=28> */
.L_x_696:
[----:B------:R-:W-:Y:S05]  /*de30*/  BSYNC.RECONVERGENT B0 ;  /* 0x0000000000007941 */ /* 0x000fea0003800200 */
.L_x_695:
        /* <DEDUP_REMOVED lines=46> */
.L_x_698:
[----:B------:R-:W-:Y:S05]  /*e120*/  BSYNC.RECONVERGENT B0 ;  /* 0x0000000000007941 */ /* 0x000fea0003800200 */
.L_x_697:
        /* <DEDUP_REMOVED lines=28> */
.L_x_700:
[----:B------:R-:W-:Y:S05]  /*e2f0*/  BSYNC.RECONVERGENT B0 ;  /* 0x0000000000007941 */ /* 0x000fea0003800200 */
.L_x_699:
        /* <DEDUP_REMOVED lines=46> */
.L_x_702:
[----:B------:R-:W-:Y:S05]  /*e5e0*/  BSYNC.RECONVERGENT B0 ;  /* 0x0000000000007941 */ /* 0x000fea0003800200 */
.L_x_701:
        /* <DEDUP_REMOVED lines=28> */
.L_x_704:
[----:B------:R-:W-:Y:S05]  /*e7b0*/  BSYNC.RECONVERGENT B0 ;  /* 0x0000000000007941 */ /* 0x000fea0003800200 */
.L_x_703:
        /* <DEDUP_REMOVED lines=46> */
.L_x_706:
[----:B------:R-:W-:Y:S05]  /*eaa0*/  BSYNC.RECONVERGENT B0 ;  /* 0x0000000000007941 */ /* 0x000fea0003800200 */
.L_x_705:
        /* <DEDUP_REMOVED lines=28> */
.L_x_708:
[----:B------:R-:W-:Y:S05]  /*ec70*/  BSYNC.RECONVERGENT B0 ;  /* 0x0000000000007941 */ /* 0x000fea0003800200 */
.L_x_707:
        /* <DEDUP_REMOVED lines=46> */
.L_x_710:
[----:B------:R-:W-:Y:S05]  /*ef60*/  BSYNC.RECONVERGENT B0 ;  /* 0x0000000000007941 */ /* 0x000fea0003800200 */
.L_x_709:
        /* <DEDUP_REMOVED lines=28> */
.L_x_712:
[----:B------:R-:W-:Y:S05]  /*f130*/  BSYNC.RECONVERGENT B0 ;  /* 0x0000000000007941 */ /* 0x000fea0003800200 */
.L_x_711:
        /* <DEDUP_REMOVED lines=46> */
.L_x_714:
[----:B------:R-:W-:Y:S05]  /*f420*/  BSYNC.RECONVERGENT B0 ;  /* 0x0000000000007941 */ /* 0x000fea0003800200 */
.L_x_713:
        /* <DEDUP_REMOVED lines=28> */
.L_x_716:
[----:B------:R-:W-:Y:S05]  /*f5f0*/  BSYNC.RECONVERGENT B0 ;  /* 0x0000000000007941 */ /* 0x000fea0003800200 */
.L_x_715:
        /* <DEDUP_REMOVED lines=46> */
.L_x_718:
[----:B------:R-:W-:Y:S05]  /*f8e0*/  BSYNC.RECONVERGENT B0 ;  /* 0x0000000000007941 */ /* 0x000fea0003800200 */
.L_x_717:
        /* <DEDUP_REMOVED lines=28> */
.L_x_720:
[----:B------:R-:W-:Y:S05]  /*fab0*/  BSYNC.RECONVERGENT B0 ;  /* 0x0000000000007941 */ /* 0x000fea0003800200 */
.L_x_719:
        /* <DEDUP_REMOVED lines=46> */
.L_x_722:
[----:B------:R-:W-:Y:S05]  /*fda0*/  BSYNC.RECONVERGENT B0 ;  /* 0x0000000000007941 */ /* 0x000fea0003800200 */
.L_x_721:
        /* <DEDUP_REMOVED lines=28> */
.L_x_724:
[----:B------:R-:W-:Y:S05]  /*ff70*/  BSYNC.RECONVERGENT B0 ;  /* 0x0000000000007941 */ /* 0x000fea0003800200 */
.L_x_723:
        /* <DEDUP_REMOVED lines=46> */
.L_x_726:
[----:B------:R-:W-:Y:S05]  /*10260*/  BSYNC.RECONVERGENT B0 ;  /* 0x0000000000007941 */ /* 0x000fea0003800200 */
.L_x_725:
        /* <DEDUP_REMOVED lines=28> */
.L_x_728:
[----:B------:R-:W-:Y:S05]  /*10430*/  BSYNC.RECONVERGENT B0 ;  /* 0x0000000000007941 */ /* 0x000fea0003800200 */
.L_x_727:
        /* <DEDUP_REMOVED lines=46> */
.L_x_730:
[----:B------:R-:W-:Y:S05]  /*10720*/  BSYNC.RECONVERGENT B0 ;  /* 0x0000000000007941 */ /* 0x000fea0003800200 */
.L_x_729:
        /* <DEDUP_REMOVED lines=28> */
.L_x_732:
[----:B------:R-:W-:Y:S05]  /*108f0*/  BSYNC.RECONVERGENT B0 ;  /* 0x0000000000007941 */ /* 0x000fea0003800200 */
.L_x_731:
        /* <DEDUP_REMOVED lines=46> */
.L_x_734:
[----:B------:R-:W-:Y:S05]  /*10be0*/  BSYNC.RECONVERGENT B0 ;  /* 0x0000000000007941 */ /* 0x000fea0003800200 */
.L_x_733:
        /* <DEDUP_REMOVED lines=28> */
.L_x_736:
[----:B------:R-:W-:Y:S05]  /*10db0*/  BSYNC.RECONVERGENT B0 ;  /* 0x0000000000007941 */ /* 0x000fea0003800200 */
.L_x_735:
        /* <DEDUP_REMOVED lines=46> */
.L_x_738:
[----:B------:R-:W-:Y:S05]  /*110a0*/  BSYNC.RECONVERGENT B0 ;  /* 0x0000000000007941 */ /* 0x000fea0003800200 */
.L_x_737:
        /* <DEDUP_REMOVED lines=28> */
.L_x_740:
[----:B------:R-:W-:Y:S05]  /*11270*/  BSYNC.RECONVERGENT B0 ;  /* 0x0000000000007941 */ /* 0x000fea0003800200 */
.L_x_739:
        /* <DEDUP_REMOVED lines=46> */
.L_x_742:
[----:B------:R-:W-:Y:S05]  /*11560*/  BSYNC.RECONVERGENT B0 ;  /* 0x0000000000007941 */ /* 0x000fea0003800200 */
.L_x_741:
        /* <DEDUP_REMOVED lines=28> */
.L_x_744:
[----:B------:R-:W-:Y:S05]  /*11730*/  BSYNC.RECONVERGENT B0 ;  /* 0x0000000000007941 */ /* 0x000fea0003800200 */
.L_x_743:
        /* <DEDUP_REMOVED lines=46> */
.L_x_746:
[----:B------:R-:W-:Y:S05]  /*11a20*/  BSYNC.RECONVERGENT B0 ;  /* 0x0000000000007941 */ /* 0x000fea0003800200 */
.L_x_745:
        /* <DEDUP_REMOVED lines=36> */
.L_x_748:
[----:B------:R-:W-:Y:S05]  /*11c70*/  BSYNC.RECONVERGENT B0 ;  /* 0x0000000000007941 */ /* 0x000fea0003800200 */
.L_x_747:
        /* <DEDUP_REMOVED lines=44> */
.L_x_750:
[----:B------:R-:W-:Y:S05]  /*11f40*/  BSYNC.RECONVERGENT B0 ;  /* 0x0000000000007941 */ /* 0x000fea0003800200 */
.L_x_749:
        /* <DEDUP_REMOVED lines=28> */
.L_x_752:
[----:B------:R-:W-:Y:S05]  /*12110*/  BSYNC.RECONVERGENT B0 ;  /* 0x0000000000007941 */ /* 0x000fea0003800200 */
.L_x_751:
        /* <DEDUP_REMOVED lines=44> */
.L_x_754:
[----:B------:R-:W-:Y:S05]  /*123e0*/  BSYNC.RECONVERGENT B0 ;  /* 0x0000000000007941 */ /* 0x000fea0003800200 */
.L_x_753:
        /* <DEDUP_REMOVED lines=28> */
.L_x_756:
[----:B------:R-:W-:Y:S05]  /*125b0*/  BSYNC.RECONVERGENT B0 ;  /* 0x0000000000007941 */ /* 0x000fea0003800200 */
.L_x_755:
        /* <DEDUP_REMOVED lines=44> */
.L_x_758:
[----:B------:R-:W-:Y:S05]  /*12880*/  BSYNC.RECONVERGENT B0 ;  /* 0x0000000000007941 */ /* 0x000fea0003800200 */
.L_x_757:
        /* <DEDUP_REMOVED lines=28> */
.L_x_760:
[----:B------:R-:W-:Y:S05]  /*12a50*/  BSYNC.RECONVERGENT B0 ;  /* 0x0000000000007941 */ /* 0x000fea0003800200 */
.L_x_759:
        /* <DEDUP_REMOVED lines=45> */
.L_x_762:
[----:B------:R-:W-:Y:S05]  /*12d30*/  BSYNC.RECONVERGENT B0 ;  /* 0x0000000000007941 */ /* 0x000fea0003800200 */
.L_x_761:
        /* <DEDUP_REMOVED lines=28> */
.L_x_764:
[----:B------:R-:W-:Y:S05]  /*12f00*/  BSYNC.RECONVERGENT B0 ;  /* 0x0000000000007941 */ /* 0x000fea0003800200 */
.L_x_763:
        /* <DEDUP_REMOVED lines=41> */
.L_x_766:
[----:B------:R-:W-:Y:S05]  /*131a0*/  BSYNC.RECONVERGENT B0 ;  /* 0x0000000000007941 */ /* 0x000fea0003800200 */
.L_x_765:
        /* <DEDUP_REMOVED lines=29> */
.L_x_767:
        /* <DEDUP_REMOVED lines=16> */
.L_x_3388:


//--------------------- .text._ZN18transformer_engine43_GLOBAL__N__bafe6ae4_10_padding_cu_3a96c89422multi_unpadding_kernelILi4E13__nv_bfloat16EEvNS0_16MultiPaddingArgsE --------------------------
	.section	.text._ZN18transformer_engine43_GLOBAL__N__bafe6ae4_10_padding_cu_3a96c89422multi_unpadding_kernelILi4E13__nv_bfloat16EEvNS0_16MultiPaddingArgsE,"ax",@progbits
	.align	128
.text._ZN18transformer_engine43_GLOBAL__N__bafe6ae4_10_padding_cu_3a96c89422multi_unpadding_kernelILi4E13__nv_bfloat16EEvNS0_16MultiPaddingArgsE:
        .type           _ZN18transformer_engine43_GLOBAL__N__bafe6ae4_10_padding_cu_3a96c89422multi_unpadding_kernelILi4E13__nv_bfloat16EEvNS0_16MultiPaddingArgsE,@function
        .size           _ZN18transformer_engine43_GLOBAL__N__bafe6ae4_10_padding_cu_3a96c89422multi_unpadding_kernelILi4E13__nv_bfloat16EEvNS0_16MultiPaddingArgsE,(.L_x_3389 - _ZN18transformer_engine43_GLOBAL__N__bafe6ae4_10_padding_cu_3a96c89422multi_unpadding_kernelILi4E13__nv_bfloat16EEvNS0_16MultiPaddingArgsE)
        .other          _ZN18transformer_engine43_GLOBAL__N__bafe6ae4_10_padding_cu_3a96c89422multi_unpadding_kernelILi4E13__nv_bfloat16EEvNS0_16MultiPaddingArgsE,@"STO_CUDA_ENTRY STV_DEFAULT"
_ZN18transformer_engine43_GLOBAL__N__bafe6ae4_10_padding_cu_3a96c89422multi_unpadding_kernelILi4E13__nv_bfloat16EEvNS0_16MultiPaddingArgsE:
[----:B------:R-:W-:Y:S08]  /*0000*/  LDC R1, c[0x0][0x37c] ;  /* 0x0000df00ff017b82 */ /* 0x000ff00000000800 */
[----:B------:R-:W0:Y:S01]  /*0010*/  S2UR UR7, SR_CTAID.X ;  /* 0x00000000000779c3 */ /* 0x000e220000002500 */
[----:B------:R-:W-:Y:S01]  /*0020*/  UMOV UR4, URZ ;  /* 0x000000ff00047c82 */ /* 0x000fe20008000000 */
[----:B------:R-:W-:-:S05]  /*0030*/  UMOV UR8, 0x700 ;  /* 0x0000070000087882 */ /* 0x000fca0000000000 */
.L_x_768:
        /* <DEDUP_REMOVED lines=9> */
[----:B------:R-:W-:Y:S01]  /*00d0*/  BSSY.RECONVERGENT B0, `(.L_x_769) ;  /* 0x000004a000007945 */ /* 0x000fe20003800200 */
[----:B------:R-:W-:Y:S01]  /*00e0*/  PRMT R19, RZ, 0x7610, R19 ;  /* 0x00007610ff137816 */ /* 0x000fe20000000013 */
[----:B------:R-:W-:Y:S01]  /*00f0*/  IMAD R8, R3, -0x4, R2 ;  /* 0xfffffffc03087824 */ /* 0x000fe200078e0202 */
[----:B------:R-:W-:Y:S02]  /*0100*/  PRMT R21, RZ, 0x7610, R21 ;  /* 0x00007610ff157816 */ /* 0x000fe40000000015 */
[----:B------:R-:W-:Y:S01]  /*0110*/  PRMT R23, RZ, 0x7610, R23 ;  /* 0x00007610ff177816 */ /* 0x000fe20000000017 */
[----:B------:R-:W1:Y:S01]  /*0120*/  LDC R9, c[0x0][R8+0x980] ;  /* 0x0002600008097b82 */ /* 0x000e620000000800 */
[----:B------:R-:W-:Y:S01]  /*0130*/  PRMT R25, RZ, 0x7610, R25 ;  /* 0x00007610ff197816 */ /* 0x000fe20000000019 */
        /* <DEDUP_REMOVED lines=19> */
[----:B------:R-:W-:-:S04]  /*0270*/  IMAD.HI.U32 R5, R5, R3, R4 ;  /* 0x0000000305057227 */ /* 0x000fc800078e0004 */
[----:B------:R-:W-:Y:S02]  /*0280*/  IMAD.MOV R3, RZ, RZ, -R7 ;  /* 0x000000ffff037224 */ /* 0x000fe400078e0a07 */
[----:B------:R-:W-:-:S04]  /*0290*/  IMAD.HI.U32 R5, R5, R12, RZ ;  /* 0x0000000c05057227 */ /* 0x000fc800078e00ff */
[----:B------:R-:W-:-:S05]  /*02a0*/  IMAD R3, R5, R3, R12 ;  /* 0x0000000305037224 */ /* 0x000fca00078e020c */
[----:B------:R-:W-:-:S13]  /*02b0*/  ISETP.GT.U32.AND P1, PT, R10, R3, PT ;  /* 0x000000030a00720c */ /* 0x000fda0003f24070 */
[----:B------:R-:W-:Y:S02]  /*02c0*/  @!P1 IMAD.IADD R3, R3, 0x1, -R10 ;  /* 0x0000000103039824 */ /* 0x000fe400078e0a0a */
[----:B------:R-:W-:Y:S01]  /*02d0*/  @!P1 VIADD R5, R5, 0x1 ;  /* 0x0000000105059836 */ /* 0x000fe20000000000 */
[----:B------:R-:W-:Y:S02]  /*02e0*/  ISETP.NE.AND P1, PT, R0, RZ, PT ;  /* 0x000000ff0000720c */ /* 0x000fe40003f25270 */
[----:B------:R-:W-:Y:S02]  /*02f0*/  ISETP.GE.U32.AND P0, PT, R3, R10, PT ;  /* 0x0000000a0300720c */ /* 0x000fe40003f06070 */
[----:B------:R-:W-:-:S04]  /*0300*/  LOP3.LUT R3, R13, R0, RZ, 0x3c, !PT ;  /* 0x000000000d037212 */ /* 0x000fc800078e3cff */
[----:B------:R-:W-:Y:S02]  /*0310*/  ISETP.GE.AND P2, PT, R3, RZ, PT ;  /* 0x000000ff0300720c */ /* 0x000fe40003f46270 */
[----:B--2---:R-:W-:-:S04]  /*0320*/  SHF.R.U32.HI R3, RZ, 0x3, R6 ;  /* 0x00000003ff037819 */ /* 0x004fc80000011606 */
[----:B------:R-:W-:Y:S01]  /*0330*/  LOP3.LUT R4, R3, 0xc, RZ, 0xc0, !PT ;  /* 0x0000000c03047812 */ /* 0x000fe200078ec0ff */
[----:B------:R-:W-:Y:S02]  /*0340*/  @P0 VIADD R5, R5, 0x1 ;  /* 0x0000000105050836 */ /* 0x000fe40000000000 */
[----:B------:R-:W-:-:S04]  /*0350*/  IMAD.SHL.U32 R3, R6, 0x4, RZ ;  /* 0x0000000406037824 */ /* 0x000fc800078e00ff */
[----:B------:R-:W-:Y:S01]  /*0360*/  @!P2 IMAD.MOV R5, RZ, RZ, -R5 ;  /* 0x000000ffff05a224 */ /* 0x000fe200078e0a05 */
[----:B------:R-:W-:Y:S02]  /*0370*/  @!P1 LOP3.LUT R5, RZ, R0, RZ, 0x33, !PT ;  /* 0x00000000ff059212 */ /* 0x000fe400078e33ff */
[----:B------:R-:W-:-:S03]  /*0380*/  LOP3.LUT R3, R3, 0x7c, RZ, 0xc0, !PT ;  /* 0x0000007c03037812 */ /* 0x000fc600078ec0ff */
[----:B------:R-:W-:Y:S02]  /*0390*/  IMAD.MOV R11, RZ, RZ, -R5 ;  /* 0x000000ffff0b7224 */ /* 0x000fe400078e0a05 */
[----:B------:R-:W-:Y:S02]  /*03a0*/  IMAD R7, R5, 0x80, R4 ;  /* 0x0000008005077824 */ /* 0x000fe400078e0204 */
[----:B------:R2:W3:Y:S01]  /*03b0*/  LDC.64 R4, c[0x0][R2+0x380] ;  /* 0x0000e00002047b82 */ /* 0x0004e20000000a00 */
[----:B------:R-:W-:Y:S01]  /*03c0*/  IMAD R6, R0, R11, R13 ;  /* 0x0000000b00067224 */ /* 0x000fe200078e020d */
[----:B------:R-:W-:Y:S01]  /*03d0*/  PRMT R0, RZ, 0x7610, R0 ;  /* 0x00007610ff007816 */ /* 0x000fe20000000000 */
[C---:B------:R-:W-:Y:S01]  /*03e0*/  VIADD R15, R7.reuse, 0x1 ;  /* 0x00000001070f7836 */ /* 0x040fe20000000000 */
[CC--:B-1----:R-:W-:Y:S01]  /*03f0*/  ISETP.GE.AND P2, PT, R7.reuse, R8.reuse, PT ;  /* 0x000000080700720c */ /* 0x0c2fe20003f46270 */
[----:B------:R-:W-:Y:S02]  /*0400*/  VIADD R17, R7, 0x2 ;  /* 0x0000000207117836 */ /* 0x000fe40000000000 */
[----:B------:R-:W-:Y:S01]  /*0410*/  IMAD R6, R6, 0x80, R3 ;  /* 0x0000008006067824 */ /* 0x000fe200078e0203 */
[-C--:B------:R-:W-:Y:S01]  /*0420*/  ISETP.GE.AND P1, PT, R15, R8.reuse, PT ;  /* 0x000000080f00720c */ /* 0x080fe20003f26270 */
[----:B------:R-:W-:Y:S01]  /*0430*/  VIADD R11, R7, 0x3 ;  /* 0x00000003070b7836 */ /* 0x000fe20000000000 */
[----:B------:R-:W-:-:S07]  /*0440*/  ISETP.GE.AND P0, PT, R17, R8, PT ;  /* 0x000000081100720c */ /* 0x000fce0003f06270 */
[----:B0-2---:R-:W-:Y:S06]  /*0450*/  @P2 BRA `(.L_x_770) ;  /* 0x0000000000442947 */ /* 0x005fec0003800000 */
[C---:B------:R-:W-:Y:S01]  /*0460*/  VIADD R10, R6.reuse, 0x1 ;  /* 0x00000001060a7836 */ /* 0x040fe20000000000 */
[CC--:B------:R-:W-:Y:S01]  /*0470*/  ISETP.GE.AND P3, PT, R6.reuse, R9.reuse, PT ;  /* 0x000000090600720c */ /* 0x0c0fe20003f66270 */
[C---:B------:R-:W-:Y:S01]  /*0480*/  VIADD R12, R6.reuse, 0x2 ;  /* 0x00000002060c7836 */ /* 0x040fe20000000000 */
[----:B------:R-:W-:Y:S01]  /*0490*/  PRMT R25, RZ, 0x7610, R25 ;  /* 0x00007610ff197816 */ /* 0x000fe20000000019 */
[----:B------:R-:W-:Y:S01]  /*04a0*/  VIADD R14, R6, 0x3 ;  /* 0x00000003060e7836 */ /* 0x000fe20000000000 */
[----:B------:R-:W-:Y:S01]  /*04b0*/  ISETP.GE.AND P4, PT, R10, R9, PT ;  /* 0x000000090a00720c */ /* 0x000fe20003f86270 */
[----:B------:R-:W-:Y:S01]  /*04c0*/  IMAD R13, R9, R7, R6 ;  /* 0x00000007090d7224 */ /* 0x000fe200078e0206 */
[-C--:B------:R-:W-:Y:S02]  /*04d0*/  ISETP.GE.AND P5, PT, R12, R9.reuse, PT ;  /* 0x000000090c00720c */ /* 0x080fe40003fa6270 */
[----:B------:R-:W-:Y:S01]  /*04e0*/  ISETP.GE.AND P6, PT, R14, R9, PT ;  /* 0x000000090e00720c */ /* 0x000fe20003fc6270 */
[----:B---3--:R-:W-:Y:S01]  /*04f0*/  IMAD.WIDE R12, R13, 0x2, R4 ;  /* 0x000000020d0c7825 */ /* 0x008fe200078e0204 */
[----:B------:R-:W-:-:S02]  /*0500*/  PRMT R23, RZ, 0x7610, R23 ;  /* 0x00007610ff177816 */ /* 0x000fc40000000017 */
[----:B------:R-:W-:Y:S02]  /*0510*/  PRMT R21, RZ, 0x7610, R21 ;  /* 0x00007610ff157816 */ /* 0x000fe40000000015 */
[----:B------:R-:W-:Y:S01]  /*0520*/  PRMT R19, RZ, 0x7610, R19 ;  /* 0x00007610ff137816 */ /* 0x000fe20000000013 */
[----:B------:R0:W5:Y:S04]  /*0530*/  @!P3 LDG.E.U16 R25, desc[UR4][R12.64] ;  /* 0x000000040c19b981 */ /* 0x000168000c1e1500 */
[----:B------:R0:W5:Y:S04]  /*0540*/  @!P4 LDG.E.U16 R23, desc[UR4][R12.64+0x2] ;  /* 0x000002040c17c981 */ /* 0x000168000c1e1500 */
[----:B------:R0:W5:Y:S04]  /*0550*/  @!P5 LDG.E.U16 R21, desc[UR4][R12.64+0x4] ;  /* 0x000004040c15d981 */ /* 0x000168000c1e1500 */
[----:B------:R0:W5:Y:S02]  /*0560*/  @!P6 LDG.E.U16 R19, desc[UR4][R12.64+0x6] ;  /* 0x000006040c13e981 */ /* 0x000164000c1e1500 */
.L_x_770:
[----:B------:R-:W-:Y:S05]  /*0570*/  BSYNC.RECONVERGENT B0 ;  /* 0x0000000000007941 */ /* 0x000fea0003800200 */
.L_x_769:
[----:B------:R-:W1:Y:S01]  /*0580*/  LDC.64 R2, c[0x0][R2+0x580] ;  /* 0x0001600002027b82 */ /* 0x000e620000000a00 */
[----:B------:R-:W-:Y:S01]  /*0590*/  BSSY.RECONVERGENT B0, `(.L_x_771) ;  /* 0x0000010000007945 */ /* 0x000fe20003800200 */
[----:B------:R-:W-:-:S03]  /*05a0*/  ISETP.GE.AND P3, PT, R11, R8, PT ;  /* 0x000000080b00720c */ /* 0x000fc60003f66270 */
[----:B------:R-:W-:Y:S10]  /*05b0*/  @P2 BRA `(.L_x_772) ;  /* 0x0000000000342947 */ /* 0x000ff40003800000 */
[C---:B------:R-:W-:Y:S01]  /*05c0*/  VIADD R10, R6.reuse, 0x1 ;  /* 0x00000001060a7836 */ /* 0x040fe20000000000 */
[CC--:B------:R-:W-:Y:S01]  /*05d0*/  ISETP.GE.AND P2, PT, R6.reuse, R9.reuse, PT ;  /* 0x000000090600720c */ /* 0x0c0fe20003f46270 */
[C---:B0-----:R-:W-:Y:S02]  /*05e0*/  VIADD R12, R6.reuse, 0x2 ;  /* 0x00000002060c7836 */ /* 0x041fe40000000000 */
[----:B------:R-:W-:Y:S01]  /*05f0*/  VIADD R14, R6, 0x3 ;  /* 0x00000003060e7836 */ /* 0x000fe20000000000 */
[----:B------:R-:W-:Y:S01]  /*0600*/  ISETP.GE.AND P4, PT, R10, R9, PT ;  /* 0x000000090a00720c */ /* 0x000fe20003f86270 */
[----:B------:R-:W-:Y:S01]  /*0610*/  IMAD R13, R9, R7, R6 ;  /* 0x00000007090d7224 */ /* 0x000fe200078e0206 */
[-C--:B------:R-:W-:Y:S02]  /*0620*/  ISETP.GE.AND P5, PT, R12, R9.reuse, PT ;  /* 0x000000090c00720c */ /* 0x080fe40003fa6270 */
[----:B------:R-:W-:Y:S01]  /*0630*/  ISETP.GE.AND P6, PT, R14, R9, PT ;  /* 0x000000090e00720c */ /* 0x000fe20003fc6270 */
[----:B-1----:R-:W-:-:S05]  /*0640*/  IMAD.WIDE R12, R13, 0x2, R2 ;  /* 0x000000020d0c7825 */ /* 0x002fca00078e0202 */
[----:B-----5:R2:W-:Y:S04]  /*0650*/  @!P2 STG.E.U16 desc[UR4][R12.64], R25 ;  /* 0x000000190c00a986 */ /* 0x0205e8000c101504 */
[----:B------:R2:W-:Y:S04]  /*0660*/  @!P4 STG.E.U16 desc[UR4][R12.64+0x2], R23 ;  /* 0x000002170c00c986 */ /* 0x0005e8000c101504 */
[----:B------:R2:W-:Y:S04]  /*0670*/  @!P5 STG.E.U16 desc[UR4][R12.64+0x4], R21 ;  /* 0x000004150c00d986 */ /* 0x0005e8000c101504 */
[----:B------:R2:W-:Y:S02]  /*0680*/  @!P6 STG.E.U16 desc[UR4][R12.64+0x6], R19 ;  /* 0x000006130c00e986 */ /* 0x0005e4000c101504 */
.L_x_772:
[----:B------:R-:W-:Y:S05]  /*0690*/  BSYNC.RECONVERGENT B0 ;  /* 0x0000000000007941 */ /* 0x000fea0003800200 */
.L_x_771:
[----:B------:R-:W-:Y:S01]  /*06a0*/  BSSY.RECONVERGENT B0, `(.L_x_773) ;  /* 0x0000018000007945 */ /* 0x000fe20003800200 */
[----:B--2--5:R-:W-:Y:S01]  /*06b0*/  PRMT R21, RZ, 0x7610, R21 ;  /* 0x00007610ff157816 */ /* 0x024fe20000000015 */
[----:B0-----:R-:W-:Y:S01]  /*06c0*/  VIADD R13, R7, 0x10 ;  /* 0x00000010070d7836 */ /* 0x001fe20000000000 */
[----:B------:R-:W-:Y:S02]  /*06d0*/  PRMT R23, RZ, 0x7610, R23 ;  /* 0x00007610ff177816 */ /* 0x000fe40000000017 */
[----:B------:R-:W-:Y:S02]  /*06e0*/  PRMT R25, RZ, 0x7610, R25 ;  /* 0x00007610ff197816 */ /* 0x000fe40000000019 */
[----:B------:R-:W-:Y:S01]  /*06f0*/  PRMT R27, RZ, 0x7610, R27 ;  /* 0x00007610ff1b7816 */ /* 0x000fe2000000001b */
[----:B------:R-:W-:Y:S06]  /*0700*/  @P1 BRA `(.L_x_774) ;  /* 0x0000000000441947 */ /* 0x000fec0003800000 */
        /* <DEDUP_REMOVED lines=17> */
.L_x_774:
[----:B------:R-:W-:Y:S05]  /*0820*/  BSYNC.RECONVERGENT B0 ;  /* 0x0000000000007941 */ /* 0x000fea0003800200 */
.L_x_773:
[----:B------:R-:W-:Y:S01]  /*0830*/  BSSY.RECONVERGENT B0, `(.L_x_775) ;  /* 0x0000010000007945 */ /* 0x000fe20003800200 */
[----:B------:R-:W-:-:S03]  /*0840*/  ISETP.GE.AND P2, PT, R13, R8, PT ;  /* 0x000000080d00720c */ /* 0x000fc60003f46270 */
[----:B------:R-:W-:Y:S10]  /*0850*/  @P1 BRA `(.L_x_776) ;  /* 0x0000000000341947 */ /* 0x000ff40003800000 */
[C---:B------:R-:W-:Y:S01]  /*0860*/  VIADD R10, R6.reuse, 0x1 ;  /* 0x00000001060a7836 */ /* 0x040fe20000000000 */
[CC--:B------:R-:W-:Y:S01]  /*0870*/  ISETP.GE.AND P1, PT, R6.reuse, R9.reuse, PT ;  /* 0x000000090600720c */ /* 0x0c0fe20003f26270 */
[C---:B------:R-:W-:Y:S02]  /*0880*/  VIADD R12, R6.reuse, 0x2 ;  /* 0x00000002060c7836 */ /* 0x040fe40000000000 */
        /* <DEDUP_REMOVED lines=10> */
.L_x_776:
[----:B------:R-:W-:Y:S05]  /*0930*/  BSYNC.RECONVERGENT B0 ;  /* 0x0000000000007941 */ /* 0x000fea0003800200 */
.L_x_775:
[----:B------:R-:W-:Y:S01]  /*0940*/  BSSY.RECONVERGENT B0, `(.L_x_777) ;  /* 0x0000018000007945 */ /* 0x000fe20003800200 */
[----:B--2--5:R-:W-:Y:S01]  /*0950*/  PRMT R21, RZ, 0x7610, R21 ;  /* 0x00007610ff157816 */ /* 0x024fe20000000015 */
[----:B------:R-:W-:Y:S01]  /*0960*/  VIADD R15, R7, 0x11 ;  /* 0x00000011070f7836 */ /* 0x000fe20000000000 */
        /* <DEDUP_REMOVED lines=10> */
[----:B0-----:R-:W-:Y:S01]  /*0a10*/  IMAD R19, R9, R17, R6 ;  /* 0x0000001109137224 */ /* 0x001fe200078e0206 */
        /* <DEDUP_REMOVED lines=10> */
.L_x_778:
[----:B------:R-:W-:Y:S05]  /*0ac0*/  BSYNC.RECONVERGENT B0 ;  /* 0x0000000000007941 */ /* 0x000fea0003800200 */
.L_x_777:
        /* <DEDUP_REMOVED lines=16> */
.L_x_780:
[----:B------:R-:W-:Y:S05]  /*0bd0*/  BSYNC.RECONVERGENT B0 ;  /* 0x0000000000007941 */ /* 0x000fea0003800200 */
.L_x_779:
[----:B------:R-:W-:Y:S01]  /*0be0*/  BSSY.RECONVERGENT B0, `(.L_x_781) ;  /* 0x0000018000007945 */ /* 0x000fe20003800200 */
[----:B----45:R-:W-:Y:S01]  /*0bf0*/  PRMT R21, RZ, 0x7610, R21 ;  /* 0x00007610ff157816 */ /* 0x030fe20000000015 */
        /* <DEDUP_REMOVED lines=11> */
[----:B0-2---:R-:W-:Y:S01]  /*0cb0*/  IMAD R19, R9, R11, R6 ;  /* 0x0000000b09137224 */ /* 0x005fe200078e0206 */
        /* <DEDUP_REMOVED lines=10> */
.L_x_782:
[----:B------:R-:W-:Y:S05]  /*0d60*/  BSYNC.RECONVERGENT B0 ;  /* 0x0000000000007941 */ /* 0x000fea0003800200 */
.L_x_781:
        /* <DEDUP_REMOVED lines=16> */
.L_x_784:
[----:B------:R-:W-:Y:S05]  /*0e70*/  BSYNC.RECONVERGENT B0 ;  /* 0x0000000000007941 */ /* 0x000fea0003800200 */
.L_x_783:
[----:B------:R-:W-:Y:S01]  /*0e80*/  BSSY.RECONVERGENT B0, `(.L_x_785) ;  /* 0x0000018000007945 */ /* 0x000fe20003800200 */
[----:B-1---5:R-:W-:Y:S01]  /*0e90*/  PRMT R21, RZ, 0x7610, R21 ;  /* 0x00007610ff157816 */ /* 0x022fe20000000015 */
        /* <DEDUP_REMOVED lines=11> */
[----:B0-2-4-:R-:W-:Y:S01]  /*0f50*/  IMAD R19, R9, R13, R6 ;  /* 0x0000000d09137224 */ /* 0x015fe200078e0206 */
        /* <DEDUP_REMOVED lines=10> */
.L_x_786:
[----:B------:R-:W-:Y:S05]  /*1000*/  BSYNC.RECONVERGENT B0 ;  /* 0x0000000000007941 */ /* 0x000fea0003800200 */
.L_x_785:
        /* <DEDUP_REMOVED lines=11> */
[----:B------:R-:W-:-:S05]  /*10c0*/  IMAD.WIDE R12, R13, 0x2, R2 ;  /* 0x000000020d0c7825 */ /* 0x000fca00078e0202 */
[----:B-----5:R0:W-:Y:S04]  /*10d0*/  @!P2 STG.E.U16 desc[UR4][R12.64], R27 ;  /* 0x0000001b0c00a986 */ /* 0x0201e8000c101504 */
[----:B------:R0:W-:Y:S04]  /*10e0*/  @!P4 STG.E.U16 desc[UR4][R12.64+0x2], R25 ;  /* 0x000002190c00c986 */ /* 0x0001e8000c101504 */
[----:B------:R0:W-:Y:S04]  /*10f0*/  @!P5 STG.E.U16 desc[UR4][R12.64+0x4], R23 ;  /* 0x000004170c00d986 */ /* 0x0001e8000c101504 */
[----:B------:R0:W-:Y:S02]  /*1100*/  @!P6 STG.E.U16 desc[UR4][R12.64+0x6], R21 ;  /* 0x000006150c00e986 */ /* 0x0001e4000c101504 */
.L_x_788:
[----:B------:R-:W-:Y:S05]  /*1110*/  BSYNC.RECONVERGENT B0 ;  /* 0x0000000000007941 */ /* 0x000fea0003800200 */
.L_x_787:
[----:B------:R-:W-:Y:S01]  /*1120*/  BSSY.RECONVERGENT B0, `(.L_x_789) ;  /* 0x0000018000007945 */ /* 0x000fe20003800200 */
[----:B0----5:R-:W-:Y:S01]  /*1130*/  PRMT R21, RZ, 0x7610, R21 ;  /* 0x00007610ff157816 */ /* 0x021fe20000000015 */
        /* <DEDUP_REMOVED lines=11> */
[----:B-12-4-:R-:W-:Y:S01]  /*11f0*/  IMAD R19, R9, R15, R6 ;  /* 0x0000000f09137224 */ /* 0x016fe200078e0206 */
        /* <DEDUP_REMOVED lines=10> */
.L_x_790:
[----:B------:R-:W-:Y:S05]  /*12a0*/  BSYNC.RECONVERGENT B0 ;  /* 0x0000000000007941 */ /* 0x000fea0003800200 */
.L_x_789:
        /* <DEDUP_REMOVED lines=16> */
.L_x_792:
[----:B------:R-:W-:Y:S05]  /*13b0*/  BSYNC.RECONVERGENT B0 ;  /* 0x0000000000007941 */ /* 0x000fea0003800200 */
.L_x_791:
        /* <DEDUP_REMOVED lines=24> */
.L_x_794:
[----:B------:R-:W-:Y:S05]  /*1540*/  BSYNC.RECONVERGENT B0 ;  /* 0x0000000000007941 */ /* 0x000fea0003800200 */
.L_x_793:
        /* <DEDUP_REMOVED lines=16> */
.L_x_796:
[----:B------:R-:W-:Y:S05]  /*1650*/  BSYNC.RECONVERGENT B0 ;  /* 0x0000000000007941 */ /* 0x000fea0003800200 */
.L_x_795:
        /* <DEDUP_REMOVED lines=24> */
.L_x_798:
[----:B------:R-:W-:Y:S05]  /*17e0*/  BSYNC.RECONVERGENT B0 ;  /* 0x0000000000007941 */ /* 0x000fea0003800200 */
.L_x_797:
        /* <DEDUP_REMOVED lines=16> */
.L_x_800:
[----:B------:R-:W-:Y:S05]  /*18f0*/  BSYNC.RECONVERGENT B0 ;  /* 0x0000000000007941 */ /* 0x000fea0003800200 */
.L_x_799:
        /* <DEDUP_REMOVED lines=24> */
.L_x_802:
[----:B------:R-:W-:Y:S05]  /*1a80*/  BSYNC.RECONVERGENT B0 ;  /* 0x0000000000007941 */ /* 0x000fea0003800200 */
.L_x_801:
        /* <DEDUP_REMOVED lines=16> */
.L_x_804:
[----:B------:R-:W-:Y:S05]  /*1b90*/  BSYNC.RECONVERGENT B0 ;  /* 0x0000000000007941 */ /* 0x000fea0003800200 */
.L_x_803:
        /* <DEDUP_REMOVED lines=24> */
.L_x_806:
[----:B------:R-:W-:Y:S05]  /*1d20*/  BSYNC.RECONVERGENT B0 ;  /* 0x0000000000007941 */ /* 0x000fea0003800200 */
.L_x_805:
        /* <DEDUP_REMOVED lines=16> */
.L_x_808:
[----:B------:R-:W-:Y:S05]  /*1e30*/  BSYNC.RECONVERGENT B0 ;  /* 0x0000000000007941 */ /* 0x000fea0003800200 */
.L_x_807:
        /* <DEDUP_REMOVED lines=24> */
.L_x_810:
[----:B------:R-:W-:Y:S05]  /*1fc0*/  BSYNC.RECONVERGENT B0 ;  /* 0x0000000000007941 */ /* 0x000fea0003800200 */
.L_x_809:
        /* <DEDUP_REMOVED lines=16> */
.L_x_812:
[----:B------:R-:W-:Y:S05]  /*20d0*/  BSYNC.RECONVERGENT B0 ;  /* 0x0000000000007941 */ /* 0x000fea0003800200 */
.L_x_811:
        /* <DEDUP_REMOVED lines=24> */
.L_x_814:
[----:B------:R-:W-:Y:S05]  /*2260*/  BSYNC.RECONVERGENT B0 ;  /* 0x0000000000007941 */ /* 0x000fea0003800200 */
.L_x_813:
        /* <DEDUP_REMOVED lines=16> */
.L_x_816:
[----:B------:R-:W-:Y:S05]  /*2370*/  BSYNC.RECONVERGENT B0 ;  /* 0x0000000000007941 */ /* 0x000fea0003800200 */
.L_x_815:
        /* <DEDUP_REMOVED lines=24> */
.L_x_818:
[----:B------:R-:W-:Y:S05]  /*2500*/  BSYNC.RECONVERGENT B0 ;  /* 0x0000000000007941 */ /* 0x000fea0003800200 */
.L_x_817:
        /* <DEDUP_REMOVED lines=16> */
.L_x_820:
[----:B------:R-:W-:Y:S05]  /*2610*/  BSYNC.RECONVERGENT B0 ;  /* 0x0000000000007941 */ /* 0x000fea0003800200 */
.L_x_819:
        /* <DEDUP_REMOVED lines=24> */
.L_x_822:
[----:B------:R-:W-:Y:S05]  /*27a0*/  BSYNC.RECONVERGENT B0 ;  /* 0x0000000000007941 */ /* 0x000fea0003800200 */
.L_x_821:
        /* <DEDUP_REMOVED lines=16> */
.L_x_824:
[----:B------:R-:W-:Y:S05]  /*28b0*/  BSYNC.RECONVERGENT B0 ;  /* 0x0000000000007941 */ /* 0x000fea0003800200 */
.L_x_823:
        /* <DEDUP_REMOVED lines=24> */
.L_x_826:
[----:B------:R-:W-:Y:S05]  /*2a40*/  BSYNC.RECONVERGENT B0 ;  /* 0x0000000000007941 */ /* 0x000fea0003800200 */
.L_x_825:
        /* <DEDUP_REMOVED lines=16> */
.L_x_828:
[----:B------:R-:W-:Y:S05]  /*2b50*/  BSYNC.RECONVERGENT B0 ;  /* 0x0000000000007941 */ /* 0x000fea0003800200 */
.L_x_827:
        /* <DEDUP_REMOVED lines=24> */
.L_x_830:
[----:B------:R-:W-:Y:S05]  /*2ce0*/  BSYNC.RECONVERGENT B0 ;  /* 0x0000000000007941 */ /* 0x000fea0003800200 */
.L_x_829:
        /* <DEDUP_REMOVED lines=16> */
.L_x_832:
[----:B------:R-:W-:Y:S05]  /*2df0*/  BSYNC.RECONVERGENT B0 ;  /* 0x0000000000007941 */ /* 0x000fea0003800200 */
.L_x_831:
        /* <DEDUP_REMOVED lines=24> */
.L_x_834:
[----:B------:R-:W-:Y:S05]  /*2f80*/  BSYNC.RECONVERGENT B0 ;  /* 0x0000000000007941 */ /* 0x000fea0003800200 */
.L_x_833:
        /* <DEDUP_REMOVED lines=16> */
.L_x_836:
[----:B------:R-:W-:Y:S05]  /*3090*/  BSYNC.RECONVERGENT B0 ;  /* 0x0000000000007941 */ /* 0x000fea0003800200 */
.L_x_835:
        /* <DEDUP_REMOVED lines=24> */
.L_x_838:
[----:B------:R-:W-:Y:S05]  /*3220*/  BSYNC.RECONVERGENT B0 ;  /* 0x0000000000007941 */ /* 0x000fea0003800200 */
.L_x_837:
        /* <DEDUP_REMOVED lines=16> */
.L_x_840:
[----:B------:R-:W-:Y:S05]  /*3330*/  BSYNC.RECONVERGENT B0 ;  /* 0x0000000000007941 */ /* 0x000fea0003800200 */
.L_x_839:
        /* <DEDUP_REMOVED lines=24> */
.L_x_842:
[----:B------:R-:W-:Y:S05]  /*34c0*/  BSYNC.RECONVERGENT B0 ;  /* 0x0000000000007941 */ /* 0x000fea0003800200 */
.L_x_841:
        /* <DEDUP_REMOVED lines=16> */
.L_x_844:
[----:B------:R-:W-:Y:S05]  /*35d0*/  BSYNC.RECONVERGENT B0 ;  /* 0x0000000000007941 */ /* 0x000fea0003800200 */
.L_x_843:
        /* <DEDUP_REMOVED lines=24> */
.L_x_846:
[----:B------:R-:W-:Y:S05]  /*3760*/  BSYNC.RECONVERGENT B0 ;  /* 0x0000000000007941 */ /* 0x000fea0003800200 */
.L_x_845:
        /* <DEDUP_REMOVED lines=16> */
.L_x_848:
[----:B------:R-:W-:Y:S05]  /*3870*/  BSYNC.RECONVERGENT B0 ;  /* 0x0000000000007941 */ /* 0x000fea0003800200 */
.L_x_847:
        /* <DEDUP_REMOVED lines=24> */
.L_x_850:
[----:B------:R-:W-:Y:S05]  /*3a00*/  BSYNC.RECONVERGENT B0 ;  /* 0x0000000000007941 */ /* 0x000fea0003800200 */
.L_x_849:
        /* <DEDUP_REMOVED lines=16> */
.L_x_852:
[----:B------:R-:W-:Y:S05]  /*3b10*/  BSYNC.RECONVERGENT B0 ;  /* 0x0000000000007941 */ /* 0x000fea0003800200 */
.L_x_851:
        /* <DEDUP_REMOVED lines=24> */
.L_x_854:
[----:B------:R-:W-:Y:S05]  /*3ca0*/  BSYNC.RECONVERGENT B0 ;  /* 0x0000000000007941 */ /* 0x000fea0003800200 */
.L_x_853:
        /* <DEDUP_REMOVED lines=16> */
.L_x_856:
[----:B------:R-:W-:Y:S05]  /*3db0*/  BSYNC.RECONVERGENT B0 ;  /* 0x0000000000007941 */ /* 0x000fea0003800200 */
.L_x_855:
        /* <DEDUP_REMOVED lines=24> */
.L_x_858:
[----:B------:R-:W-:Y:S05]  /*3f40*/  BSYNC.RECONVERGENT B0 ;  /* 0x0000000000007941 */ /* 0x000fea0003800200 */
.L_x_857:
        /* <DEDUP_REMOVED lines=16> */
.L_x_860:
[----:B------:R-:W-:Y:S05]  /*4050*/  BSYNC.RECONVERGENT B0 ;  /* 0x0000000000007941 */ /* 0x000fea0003800200 */
.L_x_859:
        /* <DEDUP_REMOVED lines=24> */
.L_x_862:
[----:B------:R-:W-:Y:S05]  /*41e0*/  BSYNC.RECONVERGENT B0 ;  /* 0x0000000000007941 */ /* 0x000fea0003800200 */
.L_x_861:
        /* <DEDUP_REMOVED lines=16> */
.L_x_864:
[----:B------:R-:W-:Y:S05]  /*42f0*/  BSYNC.RECONVERGENT B0 ;  /* 0x0000000000007941 */ /* 0x000fea0003800200 */
.L_x_863:
        /* <DEDUP_REMOVED lines=24> */
.L_x_866:
[----:B------:R-:W-:Y:S05]  /*4480*/  BSYNC.RECONVERGENT B0 ;  /* 0x0000000000007941 */ /* 0x000fea0003800200 */
.L_x_865:
        /* <DEDUP_REMOVED lines=16> */
.L_x_868:
[----:B------:R-:W-:Y:S05]  /*4590*/  BSYNC.RECONVERGENT B0 ;  /* 0x0000000000007941 */ /* 0x000fea0003800200 */
.L_x_867:
        /* <DEDUP_REMOVED lines=24> */
.L_x_870:
[----:B------:R-:W-:Y:S05]  /*4720*/  BSYNC.RECONVERGENT B0 ;  /* 0x0000000000007941 */ /* 0x000fea0003800200 */
.L_x_869:
        /* <DEDUP_REMOVED lines=16> */
.L_x_872:
[----:B------:R-:W-:Y:S05]  /*4830*/  BSYNC.RECONVERGENT B0 ;  /* 0x0000000000007941 */ /* 0x000fea0003800200 */
.L_x_871:
        /* <DEDUP_REMOVED lines=24> */
.L_x_874:
[----:B------:R-:W-:Y:S05]  /*49c0*/  BSYNC.RECONVERGENT B0 ;  /* 0x0000000000007941 */ /* 0x000fea0003800200 */
.L_x_873:
        /* <DEDUP_REMOVED lines=16> */
.L_x_876:
[----:B------:R-:W-:Y:S05]  /*4ad0*/  BSYNC.RECONVERGENT B0 ;  /* 0x0000000000007941 */ /* 0x000fea0003800200 */
.L_x_875:
        /* <DEDUP_REMOVED lines=24> */
.L_x_878:
[----:B------:R-:W-:Y:S05]  /*4c60*/  BSYNC.RECONVERGENT B0 ;  /* 0x0000000000007941 */ /* 0x000fea0003800200 */
.L_x_877:
        /* <DEDUP_REMOVED lines=16> */
.L_x_880:
[----:B------:R-:W-:Y:S05]  /*4d70*/  BSYNC.RECONVERGENT B0 ;  /* 0x0000000000007941 */ /* 0x000fea0003800200 */
.L_x_879:
[----:B------:R-:W-:Y:S01]  /*4d80*/  BSSY.RECONVERGENT B0, `(.L_x_881) ;  /* 0x0000018000007945 */ /* 0x000fe20003800200 */
[----:B012-4-:R-:W-:Y:S01]  /*4d90*/  PRMT R19, RZ, 0x7610, R19 ;  /* 0x00007610ff137816 */ /* 0x017fe20000000013 */
[----:B------:R-:W-:Y:S01]  /*4da0*/  VIADD R7, R7, 0x73 ;  /* 0x0000007307077836 */ /* 0x000fe20000000000 */
[----:B-----5:R-:W-:Y:S02]  /*4db0*/  PRMT R21, RZ, 0x7610, R21 ;  /* 0x00007610ff157816 */ /* 0x020fe40000000015 */
        /* <DEDUP_REMOVED lines=20> */
.L_x_882:
[----:B------:R-:W-:Y:S05]  /*4f00*/  BSYNC.RECONVERGENT B0 ;  /* 0x0000000000007941 */ /* 0x000fea0003800200 */
.L_x_881:
        /* <DEDUP_REMOVED lines=16> */
.L_x_884:
[----:B------:R-:W-:Y:S05]  /*5010*/  BSYNC.RECONVERGENT B0 ;  /* 0x0000000000007941 */ /* 0x000fea0003800200 */
.L_x_883:
[----:B------:R-:W-:Y:S01]  /*5020*/  BSSY.RECONVERGENT B0, `(.L_x_885) ;  /* 0x0000017000007945 */ /* 0x000fe20003800200 */
[----:B------:R-:W-:Y:S02]  /*5030*/  PRMT R13, RZ, 0x7610, R13 ;  /* 0x00007610ff0d7816 */ /* 0x000fe4000000000d */
[----:B-1---5:R-:W-:Y:S02]  /*5040*/  PRMT R19, RZ, 0x7610, R19 ;  /* 0x00007610ff137816 */ /* 0x022fe40000000013 */
[----:B------:R-:W-:Y:S02]  /*5050*/  PRMT R21, RZ, 0x7610, R21 ;  /* 0x00007610ff157816 */ /* 0x000fe40000000015 */
[----:B------:R-:W-:Y:S01]  /*5060*/  PRMT R23, RZ, 0x7610, R23 ;  /* 0x00007610ff177816 */ /* 0x000fe20000000017 */
[----:B------:R-:W-:Y:S06]  /*5070*/  @P1 BRA `(.L_x_886) ;  /* 0x0000000000441947 */ /* 0x000fec0003800000 */
[C---:B------:R-:W-:Y:S01]  /*5080*/  VIADD R8, R6.reuse, 0x1 ;  /* 0x0000000106087836 */ /* 0x040fe20000000000 */
[CC--:B------:R-:W-:Y:S01]  /*5090*/  ISETP.GE.AND P2, PT, R6.reuse, R9.reuse, PT ;  /* 0x000000090600720c */ /* 0x0c0fe20003f46270 */
[C---:B0-----:R-:W-:Y:S01]  /*50a0*/  VIADD R10, R6.reuse, 0x2 ;  /* 0x00000002060a7836 */ /* 0x041fe20000000000 */
        /* <DEDUP_REMOVED lines=14> */
.L_x_886:
[----:B------:R-:W-:Y:S05]  /*5190*/  BSYNC.RECONVERGENT B0 ;  /* 0x0000000000007941 */ /* 0x000fea0003800200 */
.L_x_885:
[----:B------:R-:W-:Y:S04]  /*51a0*/  BSSY.RECONVERGENT B0, `(.L_x_887) ;  /* 0x000000f000007945 */ /* 0x000fe80003800200 */
[----:B------:R-:W-:Y:S05]  /*51b0*/  @P1 BRA `(.L_x_888) ;  /* 0x0000000000341947 */ /* 0x000fea0003800000 */
[C---:B------:R-:W-:Y:S01]  /*51c0*/  VIADD R8, R6.reuse, 0x1 ;  /* 0x0000000106087836 */ /* 0x040fe20000000000 */
[CC--:B------:R-:W-:Y:S01]  /*51d0*/  ISETP.GE.AND P1, PT, R6.reuse, R9.reuse, PT ;  /* 0x000000090600720c */ /* 0x0c0fe20003f26270 */
[C---:B01----:R-:W-:Y:S02]  /*51e0*/  VIADD R10, R6.reuse, 0x2 ;  /* 0x00000002060a7836 */ /* 0x043fe40000000000 */
        /* <DEDUP_REMOVED lines=10> */
.L_x_888:
[----:B------:R-:W-:Y:S05]  /*5290*/  BSYNC.RECONVERGENT B0 ;  /* 0x0000000000007941 */ /* 0x000fea0003800200 */
.L_x_887:
[----:B------:R-:W-:Y:S01]  /*52a0*/  BSSY.RECONVERGENT B0, `(.L_x_889) ;  /* 0x0000018000007945 */ /* 0x000fe20003800200 */
[----:B--2--5:R-:W-:Y:S02]  /*52b0*/  PRMT R13, RZ, 0x7610, R13 ;  /* 0x00007610ff0d7816 */ /* 0x024fe4000000000d */
[----:B------:R-:W-:Y:S02]  /*52c0*/  PRMT R15, RZ, 0x7610, R15 ;  /* 0x00007610ff0f7816 */ /* 0x000fe4000000000f */
[----:B------:R-:W-:Y:S02]  /*52d0*/  PRMT R19, RZ, 0x7610, R19 ;  /* 0x00007610ff137816 */ /* 0x000fe40000000013 */
[----:B------:R-:W-:Y:S02]  /*52e0*/  PRMT R8, RZ, 0x7610, R8 ;  /* 0x00007610ff087816 */ /* 0x000fe40000000008 */
[----:B------:R-:W-:Y:S01]  /*52f0*/  PRMT R21, RZ, 0x7610, R21 ;  /* 0x00007610ff157816 */ /* 0x000fe20000000015 */
[----:B------:R-:W-:Y:S06]  /*5300*/  @P0 BRA `(.L_x_890) ;  /* 0x0000000000440947 */ /* 0x000fec0003800000 */
[C---:B01----:R-:W-:Y:S01]  /*5310*/  VIADD R10, R6.reuse, 0x1 ;  /* 0x00000001060a7836 */ /* 0x043fe20000000000 */
        /* <DEDUP_REMOVED lines=16> */
.L_x_890:
[----:B------:R-:W-:Y:S05]  /*5420*/  BSYNC.RECONVERGENT B0 ;  /* 0x0000000000007941 */ /* 0x000fea0003800200 */
.L_x_889:
[----:B------:R-:W-:Y:S04]  /*5430*/  BSSY.RECONVERGENT B0, `(.L_x_891) ;  /* 0x000000f000007945 */ /* 0x000fe80003800200 */
[----:B------:R-:W-:Y:S05]  /*5440*/  @P0 BRA `(.L_x_892) ;  /* 0x0000000000340947 */ /* 0x000fea0003800000 */
[C---:B012---:R-:W-:Y:S01]  /*5450*/  VIADD R10, R6.reuse, 0x1 ;  /* 0x00000001060a7836 */ /* 0x047fe20000000000 */
        /* <DEDUP_REMOVED lines=12> */
.L_x_892:
[----:B------:R-:W-:Y:S05]  /*5520*/  BSYNC.RECONVERGENT B0 ;  /* 0x0000000000007941 */ /* 0x000fea0003800200 */
.L_x_891:
[----:B------:R-:W-:Y:S01]  /*5530*/  BSSY.RECONVERGENT B0, `(.L_x_893) ;  /* 0x0000014000007945 */ /* 0x000fe20003800200 */
[----:B012-4-:R-:W-:Y:S02]  /*5540*/  PRMT R11, RZ, 0x7610, R11 ;  /* 0x00007610ff0b7816 */ /* 0x017fe4000000000b */
[----:B-----5:R-:W-:Y:S01]  /*5550*/  PRMT R13, RZ, 0x7610, R13 ;  /* 0x00007610ff0d7816 */ /* 0x020fe2000000000d */
        /* <DEDUP_REMOVED lines=13> */
[----:B------:R0:W5:Y:S04]  /*5630*/  @!P0 LDG.E.U16 R13, desc[UR4][R4.64] ;  /* 0x00000004040d8981 */ /* 0x000168000c1e1500 */
[----:B------:R0:W5:Y:S04]  /*5640*/  @!P1 LDG.E.U16 R11, desc[UR4][R4.64+0x2] ;  /* 0x00000204040b9981 */ /* 0x000168000c1e1500 */
[----:B------:R0:W5:Y:S04]  /*5650*/  @!P2 LDG.E.U16 R8, desc[UR4][R4.64+0x4] ;  /* 0x000004040408a981 */ /* 0x000168000c1e1500 */
[----:B------:R0:W5:Y:S02]  /*5660*/  @!P4 LDG.E.U16 R0, desc[UR4][R4.64+0x6] ;  /* 0x000006040400c981 */ /* 0x000164000c1e1500 */
.L_x_894:
[----:B------:R-:W-:Y:S05]  /*5670*/  BSYNC.RECONVERGENT B0 ;  /* 0x0000000000007941 */ /* 0x000fea0003800200 */
.L_x_893:
[----:B------:R-:W-:Y:S05]  /*5680*/  @P3 EXIT ;  /* 0x000000000000394d */ /* 0x000fea0003800000 */
[C---:B0--3--:R-:W-:Y:S01]  /*5690*/  VIADD R4, R6.reuse, 0x1 ;  /* 0x0000000106047836 */ /* 0x049fe20000000000 */
[C---:B------:R-:W-:Y:S01]  /*56a0*/  ISETP.GE.AND P0, PT, R6.reuse, R9, PT ;  /* 0x000000090600720c */ /* 0x040fe20003f06270 */
[----:B------:R-:W-:Y:S02]  /*56b0*/  VIADD R10, R6, 0x2 ;  /* 0x00000002060a7836 */ /* 0x000fe40000000000 */
[----:B------:R-:W-:Y:S01]  /*56c0*/  IMAD R7, R9, R7, R6 ;  /* 0x0000000709077224 */ /* 0x000fe200078e0206 */
[-C--:B------:R-:W-:Y:S01]  /*56d0*/  ISETP.GE.AND P1, PT, R4, R9.reuse, PT ;  /* 0x000000090400720c */ /* 0x080fe20003f26270 */
[----:B------:R-:W-:Y:S01]  /*56e0*/  VIADD R4, R6, 0x3 ;  /* 0x0000000306047836 */ /* 0x000fe20000000000 */
[----:B------:R-:W-:Y:S01]  /*56f0*/  ISETP.GE.AND P2, PT, R10, R9, PT ;  /* 0x000000090a00720c */ /* 0x000fe20003f46270 */
[----:B------:R-:W-:-:S03]  /*5700*/  IMAD.WIDE R2, R7, 0x2, R2 ;  /* 0x0000000207027825 */ /* 0x000fc600078e0202 */
[----:B------:R-:W-:-:S03]  /*5710*/  ISETP.GE.AND P3, PT, R4, R9, PT ;  /* 0x000000090400720c */ /* 0x000fc60003f66270 */
[----:B-----5:R0:W-:Y:S04]  /*5720*/  @!P0 STG.E.U16 desc[UR4][R2.64], R13 ;  /* 0x0000000d02008986 */ /* 0x0201e8000c101504 */
[----:B------:R0:W-:Y:S04]  /*5730*/  @!P1 STG.E.U16 desc[UR4][R2.64+0x2], R11 ;  /* 0x0000020b02009986 */ /* 0x0001e8000c101504 */
[----:B------:R0:W-:Y:S02]  /*5740*/  @!P2 STG.E.U16 desc[UR4][R2.64+0x4], R8 ;  /* 0x000004080200a986 */ /* 0x0001e4000c101504 */
[----:B------:R-:W-:Y:S05]  /*5750*/  @P3 EXIT ;  /* 0x000000000000394d */ /* 0x000fea0003800000 */
[----:B------:R-:W-:Y:S01]  /*5760*/  STG.E.U16 desc[UR4][R2.64+0x6], R0 ;  /* 0x0000060002007986 */ /* 0x000fe2000c101504 */
[----:B------:R-:W-:Y:S05]  /*5770*/  EXIT ;  /* 0x000000000000794d */ /* 0x000fea0003800000 */
.L_x_895:
        /* <DEDUP_REMOVED lines=16> */
.L_x_3389:


//--------------------- .text._ZN18transformer_engine43_GLOBAL__N__bafe6ae4_10_padding_cu_3a96c89422multi_unpadding_kernelILi4E6__halfEEvNS0_16MultiPaddingArgsE --------------------------
	.section	.text._ZN18transformer_engine43_GLOBAL__N__bafe6ae4_10_padding_cu_3a96c89422multi_unpadding_kernelILi4E6__halfEEvNS0_16MultiPaddingArgsE,"ax",@progbits
	.align	128
.text._ZN18transformer_engine43_GLOBAL__N__bafe6ae4_10_padding_cu_3a96c89422multi_unpadding_kernelILi4E6__halfEEvNS0_16MultiPaddingArgsE:
        .type           _ZN18transformer_engine43_GLOBAL__N__bafe6ae4_10_padding_cu_3a96c89422multi_unpadding_kernelILi4E6__halfEEvNS0_16MultiPaddingArgsE,@function
        .size           _ZN18transformer_engine43_GLOBAL__N__bafe6ae4_10_padding_cu_3a96c89422multi_unpadding_kernelILi4E6__halfEEvNS0_16MultiPaddingArgsE,(.L_x_3390 - _ZN18transformer_engine43_GLOBAL__N__bafe6ae4_10_padding_cu_3a96c89422multi_unpadding_kernelILi4E6__halfEEvNS0_16MultiPaddingArgsE)
        .other          _ZN18transformer_engine43_GLOBAL__N__bafe6ae4_10_padding_cu_3a96c89422multi_unpadding_kernelILi4E6__halfEEvNS0_16MultiPaddingArgsE,@"STO_CUDA_ENTRY STV_DEFAULT"
_ZN18transformer_engine43_GLOBAL__N__bafe6ae4_10_padding_cu_3a96c89422multi_unpadding_kernelILi4E6__halfEEvNS0_16MultiPaddingArgsE:
[----:B------:R-:W-:Y:S08]  /*0000*/  LDC R1, c[0x0][0x37c] ;  /* 0x0000df00ff017b82 */ /* 0x000ff00000000800 */
[----:B------:R-:W0:Y:S01]  /*0010*/  S2UR UR7, SR_CTAID.X ;  /* 0x00000000000779c3 */ /* 0x000e220000002500 */
[----:B------:R-:W-:Y:S01]  /*0020*/  UMOV UR4, URZ ;  /* 0x000000ff00047c82 */ /* 0x000fe20008000000 */
[----:B------:R-:W-:-:S05]  /*0030*/  UMOV UR8, 0x700 ;  /* 0x0000070000087882 */ /* 0x000fca0000000000 */
.L_x_896:
        /* <DEDUP_REMOVED lines=83> */
.L_x_898:
[----:B------:R-:W-:Y:S05]  /*0570*/  BSYNC.RECONVERGENT B0 ;  /* 0x0000000000007941 */ /* 0x000fea0003800200 */
.L_x_897:
        /* <DEDUP_REMOVED lines=17> */
.L_x_900:
[----:B------:R-:W-:Y:S05]  /*0690*/  BSYNC.RECONVERGENT B0 ;  /* 0x0000000000007941 */ /* 0x000fea0003800200 */
.L_x_899:
        /* <DEDUP_REMOVED lines=24> */
.L_x_902:
[----:B------:R-:W-:Y:S05]  /*0820*/  BSYNC.RECONVERGENT B0 ;  /* 0x0000000000007941 */ /* 0x000fea0003800200 */
.L_x_901:
        /* <DEDUP_REMOVED lines=16> */
.L_x_904:
[----:B------:R-:W-:Y:S05]  /*0930*/  BSYNC.RECONVERGENT B0 ;  /* 0x0000000000007941 */ /* 0x000fea0003800200 */
.L_x_903:
        /* <DEDUP_REMOVED lines=24> */
.L_x_906:
[----:B------:R-:W-:Y:S05]  /*0ac0*/  BSYNC.RECONVERGENT B0 ;  /* 0x0000000000007941 */ /* 0x000fea0003800200 */
.L_x_905:
        /* <DEDUP_REMOVED lines=16> */
.L_x_908:
[----:B------:R-:W-:Y:S05]  /*0bd0*/  BSYNC.RECONVERGENT B0 ;  /* 0x0000000000007941 */ /* 0x000fea0003800200 */
.L_x_907:
        /* <DEDUP_REMOVED lines=24> */
.L_x_910:
[----:B------:R-:W-:Y:S05]  /*0d60*/  BSYNC.RECONVERGENT B0 ;  /* 0x0000000000007941 */ /* 0x000fea0003800200 */
.L_x_909:
        /* <DEDUP_REMOVED lines=16> */
.L_x_912:
[----:B------:R-:W-:Y:S05]  /*0e70*/  BSYNC.RECONVERGENT B0 ;  /* 0x0000000000007941 */ /* 0x000fea0003800200 */
.L_x_911:
        /* <DEDUP_REMOVED lines=24> */
.L_x_914:
[----:B------:R-:W-:Y:S05]  /*1000*/  BSYNC.RECONVERGENT B0 ;  /* 0x0000000000007941 */ /* 0x000fea0003800200 */
.L_x_913:
        /* <DEDUP_REMOVED lines=16> */
.L_x_916:
[----:B------:R-:W-:Y:S05]  /*1110*/  BSYNC.RECONVERGENT B0 ;  /* 0x0000000000007941 */ /* 0x000fea0003800200 */
.L_x_915:
        /* <DEDUP_REMOVED lines=24> */
.L_x_918:
[----:B------:R-:W-:Y:S05]  /*12a0*/  BSYNC.RECONVERGENT B0 ;  /* 0x0000000000007941 */ /* 0x000fea0003800200 */
.L_x_917:
        /* <DEDUP_REMOVED lines=16> */
.L_x_920:
[----:B------:R-:W-:Y:S05]  /*13b0*/  BSYNC.RECONVERGENT B0 ;  /* 0x0000000000007941 */ /* 0x000fea0003800200 */
.L_x_919:
        /* <DEDUP_REMOVED lines=24> */
.L_x_922:
[----:B------:R-:W-:Y:S05]  /*1540*/  BSYNC.RECONVERGENT B0 ;  /* 0x0000000000007941 */ /* 0x000fea0003800200 */
.L_x_921:
        /* <DEDUP_REMOVED lines=16> */
.L_x_924:
[----:B------:R-:W-:Y:S05]  /*1650*/  BSYNC.RECONVERGENT B0 ;  /* 0x0000000000007941 */ /* 0x000fea0003800200 */
.L_x_923:
        /* <DEDUP_REMOVED lines=24> */
.L_x_926:
[----:B------:R-:W-:Y:S05]  /*17e0*/  BSYNC.RECONVERGENT B0 ;  /* 0x0000000000007941 */ /* 0x000fea0003800200 */
.L_x_925:
        /* <DEDUP_REMOVED lines=16> */
.L_x_928:
[----:B------:R-:W-:Y:S05]  /*18f0*/  BSYNC.RECONVERGENT B0 ;  /* 0x0000000000007941 */ /* 0x000fea0003800200 */
.L_x_927:
        /* <DEDUP_REMOVED lines=24> */
.L_x_930:
[----:B------:R-:W-:Y:S05]  /*1a80*/  BSYNC.RECONVERGENT B0 ;  /* 0x0000000000007941 */ /* 0x000fea0003800200 */
.L_x_929:
        /* <DEDUP_REMOVED lines=16> */
.L_x_932:
[----:B------:R-:W-:Y:S05]  /*1b90*/  BSYNC.RECONVERGENT B0 ;  /* 0x0000000000007941 */ /* 0x000fea0003800200 */
.L_x_931:
        /* <DEDUP_REMOVED lines=24> */
.L_x_934:
[----:B------:R-:W-:Y:S05]  /*1d20*/  BSYNC.RECONVERGENT B0 ;  /* 0x0000000000007941 */ /* 0x000fea0003800200 */
.L_x_933:
        /* <DEDUP_REMOVED lines=16> */
.L_x_936:
[----:B------:R-:W-:Y:S05]  /*1e30*/  BSYNC.RECONVERGENT B0 ;  /* 0x0000000000007941 */ /* 0x000fea0003800200 */
.L_x_935:
        /* <DEDUP_REMOVED lines=24> */
.L_x_938:
[----:B------:R-:W-:Y:S05]  /*1fc0*/  BSYNC.RECONVERGENT B0 ;  /* 0x0000000000007941 */ /* 0x000fea0003800200 */
.L_x_937:
        /* <DEDUP_REMOVED lines=16> */
.L_x_940:
[----:B------:R-:W-:Y:S05]  /*20d0*/  BSYNC.RECONVERGENT B0 ;  /* 0x0000000000007941 */ /* 0x000fea0003800200 */
.L_x_939:
        /* <DEDUP_REMOVED lines=24> */
.L_x_942:
[----:B------:R-:W-:Y:S05]  /*2260*/  BSYNC.RECONVERGENT B0 ;  /* 0x0000000000007941 */ /* 0x000fea0003800200 */
.L_x_941:
        /* <DEDUP_REMOVED lines=16> */
.L_x_944:
[----:B------:R-:W-:Y:S05]  /*2370*/  BSYNC.RECONVERGENT B0 ;  /* 0x0000000000007941 */ /* 0x000fea0003800200 */
.L_x_943:
        /* <DEDUP_REMOVED lines=24> */
.L_x_946:
[----:B------:R-:W-:Y:S05]  /*2500*/  BSYNC.RECONVERGENT B0 ;  /* 0x0000000000007941 */ /* 0x000fea0003800200 */
.L_x_945:
        /* <DEDUP_REMOVED lines=16> */
.L_x_948:
[----:B------:R-:W-:Y:S05]  /*2610*/  BSYNC.RECONVERGENT B0 ;  /* 0x0000000000007941 */ /* 0x000fea0003800200 */
.L_x_947:
        /* <DEDUP_REMOVED lines=24> */
.L_x_950:
[----:B------:R-:W-:Y:S05]  /*27a0*/  BSYNC.RECONVERGENT B0 ;  /* 0x0000000000007941 */ /* 0x000fea0003800200 */
.L_x_949:
        /* <DEDUP_REMOVED lines=16> */
.L_x_952:
[----:B------:R-:W-:Y:S05]  /*28b0*/  BSYNC.RECONVERGENT B0 ;  /* 0x0000000000007941 */ /* 0x000fea0003800200 */
.L_x_951:
        /* <DEDUP_REMOVED lines=24> */
.L_x_954:
[----:B------:R-:W-:Y:S05]  /*2a40*/  BSYNC.RECONVERGENT B0 ;  /* 0x0000000000007941 */ /* 0x000fea0003800200 */
.L_x_953:
        /* <DEDUP_REMOVED lines=16> */
.L_x_956:
[----:B------:R-:W-:Y:S05]  /*2b50*/  BSYNC.RECONVERGENT B0 ;  /* 0x0000000000007941 */ /* 0x000fea0003800200 */
.L_x_955:
        /* <DEDUP_REMOVED lines=24> */
.L_x_958:
[----:B------:R-:W-:Y:S05]  /*2ce0*/  BSYNC.RECONVERGENT B0 ;  /* 0x0000000000007941 */ /* 0x000fea0003800200 */
.L_x_957:
        /* <DEDUP_REMOVED lines=16> */
.L_x_960:
[----:B------:R-:W-:Y:S05]  /*2df0*/  BSYNC.RECONVERGENT B0 ;  /* 0x0000000000007941 */ /* 0x000fea0003800200 */
.L_x_959:
        /* <DEDUP_REMOVED lines=24> */
.L_x_962:
[----:B------:R-:W-:Y:S05]  /*2f80*/  BSYNC.RECONVERGENT B0 ;  /* 0x0000000000007941 */ /* 0x000fea0003800200 */
.L_x_961:
        /* <DEDUP_REMOVED lines=16> */
.L_x_964:
[----:B------:R-:W-:Y:S05]  /*3090*/  BSYNC.RECONVERGENT B0 ;  /* 0x0000000000007941 */ /* 0x000fea0003800200 */
.L_x_963:
        /* <DEDUP_REMOVED lines=24> */
.L_x_966:
[----:B------:R-:W-:Y:S05]  /*3220*/  BSYNC.RECONVERGENT B0 ;  /* 0x0000000000007941 */ /* 0x000fea0003800200 */
.L_x_965:
        /* <DEDUP_REMOVED lines=16> */
.L_x_968:
[----:B------:R-:W-:Y:S05]  /*3330*/  BSYNC.RECONVERGENT B0 ;  /* 0x0000000000007941 */ /* 0x000fea0003800200 */
.L_x_967:
        /* <DEDUP_REMOVED lines=24> */
.L_x_970:
[----:B------:R-:W-:Y:S05]  /*34c0*/  BSYNC.RECONVERGENT B0 ;  /* 0x0000000000007941 */ /* 0x000fea0003800200 */
.L_x_969:
        /* <DEDUP_REMOVED lines=16> */
.L_x_972:
[----:B------:R-:W-:Y:S05]  /*35d0*/  BSYNC.RECONVERGENT B0 ;  /* 0x0000000000007941 */ /* 0x000fea0003800200 */
.L_x_971:
        /* <DEDUP_REMOVED lines=24> */
.L_x_974:
[----:B------:R-:W-:Y:S05]  /*3760*/  BSYNC.RECONVERGENT B0 ;  /* 0x0000000000007941 */ /* 0x000fea0003800200 */
.L_x_973:
        /* <DEDUP_REMOVED lines=16> */
.L_x_976:
[----:B------:R-:W-:Y:S05]  /*3870*/  BSYNC.RECONVERGENT B0 ;  /* 0x0000000000007941 */ /* 0x000fea0003800200 */
.L_x_975:
        /* <DEDUP_REMOVED lines=24> */
.L_x_978:
[----:B------:R-:W-:Y:S05]  /*3a00*/  BSYNC.RECONVERGENT B0 ;  /* 0x0000000000007941 */ /* 0x000fea0003800200 */
.L_x_977:
        /* <DEDUP_REMOVED lines=16> */
.L_x_980:
[----:B------:R-:W-:Y:S05]  /*3b10*/  BSYNC.RECONVERGENT B0 ;  /* 0x0000000000007941 */ /* 0x000fea0003800200 */
.L_x_979:
        /* <DEDUP_REMOVED lines=24> */
.L_x_982:
[----:B------:R-:W-:Y:S05]  /*3ca0*/  BSYNC.RECONVERGENT B0 ;  /* 0x0000000000007941 */ /* 0x000fea0003800200 */
.L_x_981:
        /* <DEDUP_REMOVED lines=16> */
.L_x_984:
[----:B------:R-:W-:Y:S05]  /*3db0*/  BSYNC.RECONVERGENT B0 ;  /* 0x0000000000007941 */ /* 0x000fea0003800200 */
.L_x_983:
        /* <DEDUP_REMOVED lines=24> */
.L_x_986:
[----:B------:R-:W-:Y:S05]  /*3f40*/  BSYNC.RECONVERGENT B0 ;  /* 0x0000000000007941 */ /* 0x000fea0003800200 */
.L_x_985:
        /* <DEDUP_REMOVED lines=16> */
.L_x_988:
[----:B------:R-:W-:Y:S05]  /*4050*/  BSYNC.RECONVERGENT B0 ;  /* 0x0000000000007941 */ /* 0x000fea0003800200 */
.L_x_987:
        /* <DEDUP_REMOVED lines=24> */
.L_x_990:
[----:B------:R-:W-:Y:S05]  /*41e0*/  BSYNC.RECONVERGENT B0 ;  /* 0x0000000000007941 */ /* 0x000fea0003800200 */
.L_x_989:
        /* <DEDUP_REMOVED lines=16> */
.L_x_992:
[----:B------:R-:W-:Y:S05]  /*42f0*/  BSYNC.RECONVERGENT B0 ;  /* 0x0000000000007941 */ /* 0x000fea0003800200 */
.L_x_991:
        /* <DEDUP_REMOVED lines=24> */
.L_x_994:
[----:B------:R-:W-:Y:S05]  /*4480*/  BSYNC.RECONVERGENT B0 ;  /* 0x0000000000007941 */ /* 0x000fea0003800200 */
.L_x_993:
        /* <DEDUP_REMOVED lines=16> */
.L_x_996:
[----:B------:R-:W-:Y:S05]  /*4590*/  BSYNC.RECONVERGENT B0 ;  /* 0x0000000000007941 */ /* 0x000fea0003800200 */
.L_x_995:
        /* <DEDUP_REMOVED lines=24> */
.L_x_998:
[----:B------:R-:W-:Y:S05]  /*4720*/  BSYNC.RECONVERGENT B0 ;  /* 0x0000000000007941 */ /* 0x000fea0003800200 */
.L_x_997:
        /* <DEDUP_REMOVED lines=16> */
.L_x_1000:
[----:B------:R-:W-:Y:S05]  /*4830*/  BSYNC.RECONVERGENT B0 ;  /* 0x0000000000007941 */ /* 0x000fea0003800200 */
.L_x_999:
        /* <DEDUP_REMOVED lines=24> */
.L_x_1002:
[----:B------:R-:W-:Y:S05]  /*49c0*/  BSYNC.RECONVERGENT B0 ;  /* 0x0000000000007941 */ /* 0x000fea0003800200 */
.L_x_1001:
        /* <DEDUP_REMOVED lines=16> */
.L_x_1004:
[----:B------:R-:W-:Y:S05]  /*4ad0*/  BSYNC.RECONVERGENT B0 ;  /* 0x0000000000007941 */ /* 0x000fea0003800200 */
.L_x_1003:
        /* <DEDUP_REMOVED lines=24> */
.L_x_1006:
[----:B------:R-:W-:Y:S05]  /*4c60*/  BSYNC.RECONVERGENT B0 ;  /* 0x0000000000007941 */ /* 0x000fea0003800200 */
.L_x_1005:
        /* <DEDUP_REMOVED lines=16> */
.L_x_1008:
[----:B------:R-:W-:Y:S05]  /*4d70*/  BSYNC.RECONVERGENT B0 ;  /* 0x0000000000007941 */ /* 0x000fea0003800200 */
.L_x_1007:
        /* <DEDUP_REMOVED lines=24> */
.L_x_1010:
[----:B------:R-:W-:Y:S05]  /*4f00*/  BSYNC.RECONVERGENT B0 ;  /* 0x0000000000007941 */ /* 0x000fea0003800200 */
.L_x_1009:
        /* <DEDUP_REMOVED lines=16> */
.L_x_1012:
[----:B------:R-:W-:Y:S05]  /*5010*/  BSYNC.RECONVERGENT B0 ;  /* 0x0000000000007941 */ /* 0x000fea0003800200 */
.L_x_1011:
        /* <DEDUP_REMOVED lines=23> */
.L_x_1014:
[----:B------:R-:W-:Y:S05]  /*5190*/  BSYNC.RECONVERGENT B0 ;  /* 0x0000000000007941 */ /* 0x000fea0003800200 */
.L_x_1013:
        /* <DEDUP_REMOVED lines=15> */
.L_x_1016:
[----:B------:R-:W-:Y:S05]  /*5290*/  BSYNC.RECONVERGENT B0 ;  /* 0x0000000000007941 */ /* 0x000fea0003800200 */
.L_x_1015:
        /* <DEDUP_REMOVED lines=24> */
.L_x_1018:
[----:B------:R-:W-:Y:S05]  /*5420*/  BSYNC.RECONVERGENT B0 ;  /* 0x0000000000007941 */ /* 0x000fea0003800200 */
.L_x_1017:
        /* <DEDUP_REMOVED lines=15> */
.L_x_1020:
[----:B------:R-:W-:Y:S05]  /*5520*/  BSYNC.RECONVERGENT B0 ;  /* 0x0000000000007941 */ /* 0x000fea0003800200 */
.L_x_1019:
        /* <DEDUP_REMOVED lines=20> */
.L_x_1022:
[----:B------:R-:W-:Y:S05]  /*5670*/  BSYNC.RECONVERGENT B0 ;  /* 0x0000000000007941 */ /* 0x000fea0003800200 */
.L_x_1021:
        /* <DEDUP_REMOVED lines=16> */
.L_x_1023:
        /* <DEDUP_REMOVED lines=16> */
.L_x_3390:


//--------------------- .text._ZN18transformer_engine43_GLOBAL__N__bafe6ae4_10_padding_cu_3a96c89422multi_unpadding_kernelILi2EfEEvNS0_16MultiPaddingArgsE --------------------------
	.section	.text._ZN18transformer_engine43_GLOBAL__N__bafe6ae4_10_padding_cu_3a96c89422multi_unpadding_kernelILi2EfEEvNS0_16MultiPaddingArgsE,"ax",@progbits
	.align	128
.text._ZN18transformer_engine43_GLOBAL__N__bafe6ae4_10_padding_cu_3a96c89422multi_unpadding_kernelILi2EfEEvNS0_16MultiPaddingArgsE:
        .type           _ZN18transformer_engine43_GLOBAL__N__bafe6ae4_10_padding_cu_3a96c89422multi_unpadding_kernelILi2EfEEvNS0_16MultiPaddingArgsE,@function
        .size           _ZN18transformer_engine43_GLOBAL__N__bafe6ae4_10_padding_cu_3a96c89422multi_unpadding_kernelILi2EfEEvNS0_16MultiPaddingArgsE,(.L_x_3391 - _ZN18transformer_engine43_GLOBAL__N__bafe6ae4_10_padding_cu_3a96c89422multi_unpadding_kernelILi2EfEEvNS0_16MultiPaddingArgsE)
        .other          _ZN18transformer_engine43_GLOBAL__N__bafe6ae4_10_padding_cu_3a96c89422multi_unpadding_kernelILi2EfEEvNS0_16MultiPaddingArgsE,@"STO_CUDA_ENTRY STV_DEFAULT"
_ZN18transformer_engine43_GLOBAL__N__bafe6ae4_10_padding_cu_3a96c89422multi_unpadding_kernelILi2EfEEvNS0_16MultiPaddingArgsE:
[----:B------:R-:W-:Y:S08]  /*0000*/  LDC R1, c[0x0][0x37c] ;  /* 0x0000df00ff017b82 */ /* 0x000ff00000000800 */
[----:B------:R-:W0:Y:S01]  /*0010*/  S2UR UR7, SR_CTAID.X ;  /* 0x00000000000779c3 */ /* 0x000e220000002500 */
[----:B------:R-:W-:Y:S01]  /*0020*/  UMOV UR4, URZ ;  /* 0x000000ff00047c82 */ /* 0x000fe20008000000 */
[----:B------:R-:W-:-:S05]  /*0030*/  UMOV UR8, 0x700 ;  /* 0x0000070000087882 */ /* 0x000fca0000000000 */
.L_x_1024:
        /* <DEDUP_REMOVED lines=12> */
[----:B-1----:R-:W-:-:S04]  /*0100*/  IADD3 R2, PT, PT, R0, 0x3f, RZ ;  /* 0x0000003f00027810 */ /* 0x002fc80007ffe0ff */
[----:B------:R-:W-:-:S04]  /*0110*/  SHF.R.S32.HI R3, RZ, 0x1f, R2 ;  /* 0x0000001fff037819 */ /* 0x000fc80000011402 */
[----:B------:R-:W-:Y:S02]  /*0120*/  LEA.HI R2, R3, R2, RZ, 0x6 ;  /* 0x0000000203027211 */ /* 0x000fe400078f30ff */
[----:B------:R-:W1:Y:S02]  /*0130*/  LDC R3, c[0x0][R10+0xa80] ;  /* 0x0002a0000a037b82 */ /* 0x000e640000000800 */
[----:B------:R-:W-:-:S04]  /*0140*/  SHF.R.S32.HI R2, RZ, 0x6, R2 ;  /* 0x00000006ff027819 */ /* 0x000fc80000011402 */
[----:B------:R-:W-:-:S04]  /*0150*/  IABS R12, R2 ;  /* 0x00000002000c7213 */ /* 0x000fc80000000000 */
[----:B------:R-:W2:Y:S01]  /*0160*/  I2F.RP R6, R12 ;  /* 0x0000000c00067306 */ /* 0x000ea20000209400 */
[----:B-1----:R-:W-:-:S07]  /*0170*/  IADD3 R11, PT, PT, -R3, UR7, RZ ;  /* 0x00000007030b7c10 */ /* 0x002fce000fffe1ff */
[----:B--2---:R-:W1:Y:S01]  /*0180*/  MUFU.RCP R6, R6 ;  /* 0x0000000600067308 */ /* 0x004e620000001000 */
[----:B------:R-:W-:Y:S01]  /*0190*/  IABS R14, R11 ;  /* 0x0000000b000e7213 */ /* 0x000fe20000000000 */
[----:B-1----:R-:W-:Y:S02]  /*01a0*/  VIADD R4, R6, 0xffffffe ;  /* 0x0ffffffe06047836 */ /* 0x002fe40000000000 */
[----:B------:R-:W1:Y:S04]  /*01b0*/  LDC R6, c[0x0][R10+0x780] ;  /* 0x0001e0000a067b82 */ /* 0x000e680000000800 */
[----:B------:R2:W3:Y:S02]  /*01c0*/  F2I.FTZ.U32.TRUNC.NTZ R5, R4 ;  /* 0x0000000400057305 */ /* 0x0004e4000021f000 */
[----:B--2---:R-:W-:-:S02]  /*01d0*/  IMAD.MOV.U32 R4, RZ, RZ, RZ ;  /* 0x000000ffff047224 */ /* 0x004fc400078e00ff */
[----:B---3--:R-:W-:-:S05]  /*01e0*/  IMAD.MOV R7, RZ, RZ, -R5 ;  /* 0x000000ffff077224 */ /* 0x008fca00078e0a05 */
[----:B------:R-:W-:Y:S02]  /*01f0*/  MOV R3, R7 ;  /* 0x0000000700037202 */ /* 0x000fe40000000f00 */
[----:B------:R-:W-:-:S03]  /*0200*/  IABS R7, R2 ;  /* 0x0000000200077213 */ /* 0x000fc60000000000 */
[----:B------:R-:W-:-:S04]  /*0210*/  IMAD R3, R3, R12, RZ ;  /* 0x0000000c03037224 */ /* 0x000fc800078e02ff */
[----:B------:R-:W-:-:S04]  /*0220*/  IMAD.HI.U32 R5, R5, R3, R4 ;  /* 0x0000000305057227 */ /* 0x000fc800078e0004 */
[----:B------:R-:W-:Y:S02]  /*0230*/  IMAD.MOV R3, RZ, RZ, -R7 ;  /* 0x000000ffff037224 */ /* 0x000fe400078e0a07 */
[----:B------:R-:W-:Y:S01]  /*0240*/  IMAD.HI.U32 R5, R5, R14, RZ ;  /* 0x0000000e05057227 */ /* 0x000fe200078e00ff */
[----:B------:R-:W2:Y:S03]  /*0250*/  S2R R7, SR_TID.X ;  /* 0x0000000000077919 */ /* 0x000ea60000002100 */
[----:B------:R-:W-:-:S05]  /*0260*/  IMAD R3, R5, R3, R14 ;  /* 0x0000000305037224 */ /* 0x000fca00078e020e */
[----:B------:R-:W-:-:S13]  /*0270*/  ISETP.GT.U32.AND P1, PT, R12, R3, PT ;  /* 0x000000030c00720c */ /* 0x000fda0003f24070 */
[-C--:B------:R-:W-:Y:S01]  /*0280*/  @!P1 IADD3 R3, PT, PT, R3, -R12.reuse, RZ ;  /* 0x8000000c03039210 */ /* 0x080fe20007ffe0ff */
        /* <DEDUP_REMOVED lines=9> */
[----:B------:R-:W-:Y:S02]  /*0320*/  @!P2 IADD3 R5, PT, PT, -R5, RZ, RZ ;  /* 0x000000ff0505a210 */ /* 0x000fe40007ffe1ff */
[----:B------:R-:W-:-:S04]  /*0330*/  @!P1 LOP3.LUT R5, RZ, R2, RZ, 0x33, !PT ;  /* 0x00000002ff059212 */ /* 0x000fc800078e33ff */
[----:B------:R-:W-:Y:S01]  /*0340*/  LEA R7, R5, R4, 0x6 ;  /* 0x0000000405077211 */ /* 0x000fe200078e30ff */
[----:B------:R-:W-:Y:S02]  /*0350*/  IMAD.MOV R9, RZ, RZ, -R5 ;  /* 0x000000ffff097224 */ /* 0x000fe400078e0a05 */
[----:B------:R2:W3:Y:S01]  /*0360*/  LDC.64 R4, c[0x0][R8+0x580] ;  /* 0x0001600008047b82 */ /* 0x0004e20000000a00 */
[-C--:B-1----:R-:W-:Y:S01]  /*0370*/  ISETP.GE.AND P2, PT, R7, R6.reuse, PT ;  /* 0x000000060700720c */ /* 0x082fe20003f46270 */
[----:B------:R-:W-:Y:S01]  /*0380*/  IMAD R9, R2, R9, R11 ;  /* 0x0000000902097224 */ /* 0x000fe200078e020b */
[----:B------:R-:W-:Y:S01]  /*0390*/  LOP3.LUT R2, R3, 0x3e, RZ, 0xc0, !PT ;  /* 0x0000003e03027812 */ /* 0x000fe200078ec0ff */
[C---:B------:R-:W-:Y:S01]  /*03a0*/  VIADD R27, R7.reuse, 0x1 ;  /* 0x00000001071b7836 */ /* 0x040fe20000000000 */
[C---:B------:R-:W-:Y:S01]  /*03b0*/  IADD3 R11, PT, PT, R7.reuse, 0x9, RZ ;  /* 0x00000009070b7810 */ /* 0x040fe20007ffe0ff */
[C---:B------:R-:W-:Y:S01]  /*03c0*/  VIADD R13, R7.reuse, 0x8 ;  /* 0x00000008070d7836 */ /* 0x040fe20000000000 */
[----:B------:R-:W-:Y:S01]  /*03d0*/  IADD3 R15, PT, PT, R7, 0x11, RZ ;  /* 0x00000011070f7810 */ /* 0x000fe20007ffe0ff */
[----:B------:R-:W-:Y:S01]  /*03e0*/  IMAD R9, R9, 0x40, R2 ;  /* 0x0000004009097824 */ /* 0x000fe200078e0202 */
[-C--:B------:R-:W-:Y:S01]  /*03f0*/  ISETP.GE.AND P4, PT, R27, R6.reuse, PT ;  /* 0x000000061b00720c */ /* 0x080fe20003f86270 */
[----:B------:R2:W1:Y:S01]  /*0400*/  LDC.64 R2, c[0x0][R8+0x380] ;  /* 0x0000e00008027b82 */ /* 0x0004620000000a00 */
[-C--:B------:R-:W-:Y:S01]  /*0410*/  ISETP.GE.AND P1, PT, R13, R6.reuse, PT ;  /* 0x000000060d00720c */ /* 0x080fe20003f26270 */
[----:B------:R-:W-:Y:S01]  /*0420*/  VIADD R17, R7, 0x10 ;  /* 0x0000001007117836 */ /* 0x000fe20000000000 */
[----:B------:R-:W-:Y:S01]  /*0430*/  ISETP.GE.AND P0, PT, R11, R6, PT ;  /* 0x000000060b00720c */ /* 0x000fe20003f06270 */
[----:B0-----:R-:W-:-:S12]  /*0440*/  @P2 BRA `(.L_x_1026) ;  /* 0x0000000000302947 */ /* 0x001fd80003800000 */
[C---:B------:R-:W-:Y:S01]  /*0450*/  VIADD R19, R9.reuse, 0x1 ;  /* 0x0000000109137836 */ /* 0x040fe20000000000 */
[-C--:B------:R-:W-:Y:S01]  /*0460*/  ISETP.GE.AND P2, PT, R9, R0.reuse, PT ;  /* 0x000000000900720c */ /* 0x080fe20003f46270 */
[----:B------:R-:W-:Y:S02]  /*0470*/  HFMA2 R23, -RZ, RZ, 0, 0 ;  /* 0x00000000ff177431 */ /* 0x000fe400000001ff */
[----:B------:R-:W-:Y:S01]  /*0480*/  IMAD R21, R0, R7, R9 ;  /* 0x0000000700157224 */ /* 0x000fe200078e0209 */
[----:B------:R-:W-:Y:S01]  /*0490*/  ISETP.GE.AND P3, PT, R19, R0, PT ;  /* 0x000000001300720c */ /* 0x000fe20003f66270 */
[----:B------:R-:W-:Y:S02]  /*04a0*/  IMAD.MOV.U32 R25, RZ, RZ, RZ ;  /* 0x000000ffff197224 */ /* 0x000fe400078e00ff */
[----:B-1----:R-:W-:-:S06]  /*04b0*/  IMAD.WIDE R18, R21, 0x4, R2 ;  /* 0x0000000415127825 */ /* 0x002fcc00078e0202 */
[----:B------:R-:W4:Y:S04]  /*04c0*/  @!P2 LDG.E R23, desc[UR4][R18.64] ;  /* 0x000000041217a981 */ /* 0x000f28000c1e1900 */
[----:B------:R-:W5:Y:S01]  /*04d0*/  @!P3 LDG.E R25, desc[UR4][R18.64+0x4] ;  /* 0x000004041219b981 */ /* 0x000f62000c1e1900 */
[----:B---3--:R-:W-:-:S05]  /*04e0*/  IMAD.WIDE R20, R21, 0x4, R4 ;  /* 0x0000000415147825 */ /* 0x008fca00078e0204 */
[----:B----4-:R0:W-:Y:S04]  /*04f0*/  @!P2 STG.E desc[UR4][R20.64], R23 ;  /* 0x000000171400a986 */ /* 0x0101e8000c101904 */
[----:B-----5:R0:W-:Y:S02]  /*0500*/  @!P3 STG.E desc[UR4][R20.64+0x4], R25 ;  /* 0x000004191400b986 */ /* 0x0201e4000c101904 */
.L_x_1026:
[----:B------:R-:W-:Y:S05]  /*0510*/  BSYNC.RECONVERGENT B0 ;  /* 0x0000000000007941 */ /* 0x000fea0003800200 */
.L_x_1025:
[----:B------:R-:W-:Y:S04]  /*0520*/  BSSY.RECONVERGENT B0, `(.L_x_1027) ;  /* 0x000000e000007945 */ /* 0x000fe80003800200 */
[----:B------:R-:W-:Y:S05]  /*0530*/  @P4 BRA `(.L_x_1028) ;  /* 0x0000000000304947 */ /* 0x000fea0003800000 */
[C---:B------:R-:W-:Y:S01]  /*0540*/  IADD3 R19, PT, PT, R9.reuse, 0x1, RZ ;  /* 0x0000000109137810 */ /* 0x040fe20007ffe0ff */
[----:B0-----:R-:W-:Y:S01]  /*0550*/  IMAD R21, R0, R27, R9 ;  /* 0x0000001b00157224 */ /* 0x001fe200078e0209 */
[-C--:B------:R-:W-:Y:S01]  /*0560*/  ISETP.GE.AND P3, PT, R9, R0.reuse, PT ;  /* 0x000000000900720c */ /* 0x080fe20003f66270 */
[----:B------:R-:W-:Y:S01]  /*0570*/  IMAD.MOV.U32 R23, RZ, RZ, RZ ;  /* 0x000000ffff177224 */ /* 0x000fe200078e00ff */
[----:B------:R-:W-:Y:S01]  /*0580*/  ISETP.GE.AND P2, PT, R19, R0, PT ;  /* 0x000000001300720c */ /* 0x000fe20003f46270 */
[----:B-1----:R-:W-:Y:S01]  /*0590*/  IMAD.WIDE R18, R21, 0x4, R2 ;  /* 0x0000000415127825 */ /* 0x002fe200078e0202 */
[----:B------:R-:W-:-:S09]  /*05a0*/  MOV R25, RZ ;  /* 0x000000ff00197202 */ /* 0x000fd20000000f00 */
[----:B------:R-:W4:Y:S04]  /*05b0*/  @!P3 LDG.E R23, desc[UR4][R18.64] ;  /* 0x000000041217b981 */ /* 0x000f28000c1e1900 */
[----:B------:R-:W5:Y:S01]  /*05c0*/  @!P2 LDG.E R25, desc[UR4][R18.64+0x4] ;  /* 0x000004041219a981 */ /* 0x000f62000c1e1900 */
[----:B---3--:R-:W-:-:S05]  /*05d0*/  IMAD.WIDE R20, R21, 0x4, R4 ;  /* 0x0000000415147825 */ /* 0x008fca00078e0204 */
[----:B----4-:R4:W-:Y:S04]  /*05e0*/  @!P3 STG.E desc[UR4][R20.64], R23 ;  /* 0x000000171400b986 */ /* 0x0109e8000c101904 */
[----:B-----5:R4:W-:Y:S02]  /*05f0*/  @!P2 STG.E desc[UR4][R20.64+0x4], R25 ;  /* 0x000004191400a986 */ /* 0x0209e4000c101904 */
.L_x_1028:
[----:B------:R-:W-:Y:S05]  /*0600*/  BSYNC.RECONVERGENT B0 ;  /* 0x0000000000007941 */ /* 0x000fea0003800200 */
.L_x_1027:
[----:B------:R-:W-:Y:S04]  /*0610*/  BSSY.RECONVERGENT B0, `(.L_x_1029) ;  /* 0x000000e000007945 */ /* 0x000fe80003800200 */
[----:B------:R-:W-:Y:S05]  /*0620*/  @P1 BRA `(.L_x_1030) ;  /* 0x0000000000301947 */ /* 0x000fea0003800000 */
[C---:B------:R-:W-:Y:S01]  /*0630*/  VIADD R19, R9.reuse, 0x1 ;  /* 0x0000000109137836 */ /* 0x040fe20000000000 */
[-C--:B------:R-:W-:Y:S01]  /*0640*/  ISETP.GE.AND P2, PT, R9, R0.reuse, PT ;  /* 0x000000000900720c */ /* 0x080fe20003f46270 */
[----:B0---4-:R-:W-:Y:S02]  /*0650*/  HFMA2 R21, -RZ, RZ, 0, 0 ;  /* 0x00000000ff157431 */ /* 0x011fe400000001ff */
[----:B------:R-:W-:Y:S01]  /*0660*/  IMAD.MOV.U32 R23, RZ, RZ, RZ ;  /* 0x000000ffff177224 */ /* 0x000fe200078e00ff */
[----:B------:R-:W-:Y:S01]  /*0670*/  ISETP.GE.AND P1, PT, R19, R0, PT ;  /* 0x000000001300720c */ /* 0x000fe20003f26270 */
[----:B------:R-:W-:-:S04]  /*0680*/  IMAD R19, R0, R13, R9 ;  /* 0x0000000d00137224 */ /* 0x000fc800078e0209 */
[----:B-1----:R-:W-:-:S05]  /*0690*/  IMAD.WIDE R12, R19, 0x4, R2 ;  /* 0x00000004130c7825 */ /* 0x002fca00078e0202 */
[----:B------:R-:W4:Y:S04]  /*06a0*/  @!P2 LDG.E R21, desc[UR4][R12.64] ;  /* 0x000000040c15a981 */ /* 0x000f28000c1e1900 */
[----:B------:R-:W5:Y:S01]  /*06b0*/  @!P1 LDG.E R23, desc[UR4][R12.64+0x4] ;  /* 0x000004040c179981 */ /* 0x000f62000c1e1900 */
[----:B---3--:R-:W-:-:S05]  /*06c0*/  IMAD.WIDE R18, R19, 0x4, R4 ;  /* 0x0000000413127825 */ /* 0x008fca00078e0204 */
[----:B----4-:R0:W-:Y:S04]  /*06d0*/  @!P2 STG.E desc[UR4][R18.64], R21 ;  /* 0x000000151200a986 */ /* 0x0101e8000c101904 */
[----:B-----5:R0:W-:Y:S02]  /*06e0*/  @!P1 STG.E desc[UR4][R18.64+0x4], R23 ;  /* 0x0000041712009986 */ /* 0x0201e4000c101904 */
.L_x_1030:
[----:B------:R-:W-:Y:S05]  /*06f0*/  BSYNC.RECONVERGENT B0 ;  /* 0x0000000000007941 */ /* 0x000fea0003800200 */
.L_x_1029:
[----:B------:R-:W-:Y:S04]  /*0700*/  BSSY.RECONVERGENT B0, `(.L_x_1031) ;  /* 0x000000e000007945 */ /* 0x000fe80003800200 */
[----:B------:R-:W-:Y:S05]  /*0710*/  @P0 BRA `(.L_x_1032) ;  /* 0x0000000000300947 */ /* 0x000fea0003800000 */
[C---:B------:R-:W-:Y:S01]  /*0720*/  IADD3 R13, PT, PT, R9.reuse, 0x1, RZ ;  /* 0x00000001090d7810 */ /* 0x040fe20007ffe0ff */
[----:B0-----:R-:W-:Y:S01]  /*0730*/  IMAD.MOV.U32 R19, RZ, RZ, RZ ;  /* 0x000000ffff137224 */ /* 0x001fe200078e00ff */
[-C--:B------:R-:W-:Y:S02]  /*0740*/  ISETP.GE.AND P1, PT, R9, R0.reuse, PT ;  /* 0x000000000900720c */ /* 0x080fe40003f26270 */
[----:B------:R-:W-:Y:S01]  /*0750*/  ISETP.GE.AND P0, PT, R13, R0, PT ;  /* 0x000000000d00720c */ /* 0x000fe20003f06270 */
[----:B------:R-:W-:Y:S01]  /*0760*/  IMAD R13, R0, R11, R9 ;  /* 0x0000000b000d7224 */ /* 0x000fe200078e0209 */
[----:B----4-:R-:W-:-:S03]  /*0770*/  MOV R21, RZ ;  /* 0x000000ff00157202 */ /* 0x010fc60000000f00 */
[----:B-1----:R-:W-:-:S06]  /*0780*/  IMAD.WIDE R10, R13, 0x4, R2 ;  /* 0x000000040d0a7825 */ /* 0x002fcc00078e0202 */
[----:B------:R-:W4:Y:S04]  /*0790*/  @!P1 LDG.E R19, desc[UR4][R10.64] ;  /* 0x000000040a139981 */ /* 0x000f28000c1e1900 */
[----:B------:R-:W5:Y:S01]  /*07a0*/  @!P0 LDG.E R21, desc[UR4][R10.64+0x4] ;  /* 0x000004040a158981 */ /* 0x000f62000c1e1900 */
[----:B---3--:R-:W-:-:S05]  /*07b0*/  IMAD.WIDE R12, R13, 0x4, R4 ;  /* 0x000000040d0c7825 */ /* 0x008fca00078e0204 */
[----:B----4-:R0:W-:Y:S04]  /*07c0*/  @!P1 STG.E desc[UR4][R12.64], R19 ;  /* 0x000000130c009986 */ /* 0x0101e8000c101904 */
[----:B-----5:R0:W-:Y:S02]  /*07d0*/  @!P0 STG.E desc[UR4][R12.64+0x4], R21 ;  /* 0x000004150c008986 */ /* 0x0201e4000c101904 */
.L_x_1032:
[----:B------:R-:W-:Y:S05]  /*07e0*/  BSYNC.RECONVERGENT B0 ;  /* 0x0000000000007941 */ /* 0x000fea0003800200 */
.L_x_1031:
[-C--:B------:R-:W-:Y:S01]  /*07f0*/  ISETP.GE.AND P5, PT, R17, R6.reuse, PT ;  /* 0x000000061100720c */ /* 0x080fe20003fa6270 */
[C---:B------:R-:W-:Y:S01]  /*0800*/  VIADD R27, R7.reuse, 0x18 ;  /* 0x00000018071b7836 */ /* 0x040fe20000000000 */
[C---:B0---4-:R-:W-:Y:S01]  /*0810*/  IADD3 R25, PT, PT, R7.reuse, 0x19, RZ ;  /* 0x0000001907197810 */ /* 0x051fe20007ffe0ff */
[C---:B------:R-:W-:Y:S01]  /*0820*/  VIADD R19, R7.reuse, 0x20 ;  /* 0x0000002007137836 */ /* 0x040fe20000000000 */
[----:B------:R-:W-:Y:S01]  /*0830*/  IADD3 R21, PT, PT, R7, 0x21, RZ ;  /* 0x0000002107157810 */ /* 0x000fe20007ffe0ff */
[----:B------:R-:W-:Y:S01]  /*0840*/  BSSY.RECONVERGENT B0, `(.L_x_1033) ;  /* 0x0000015000007945 */ /* 0x000fe20003800200 */
[-C--:B------:R-:W-:Y:S01]  /*0850*/  ISETP.GE.AND P4, PT, R15, R6.reuse, PT ;  /* 0x000000060f00720c */ /* 0x080fe20003f86270 */
[----:B------:R-:W-:Y:S01]  /*0860*/  VIADD R13, R7, 0x28 ;  /* 0x00000028070d7836 */ /* 0x000fe20000000000 */
[-C--:B------:R-:W-:Y:S02]  /*0870*/  ISETP.GE.AND P0, PT, R27, R6.reuse, PT ;  /* 0x000000061b00720c */ /* 0x080fe40003f06270 */
[----:B------:R-:W-:-:S02]  /*0880*/  ISETP.GE.AND P1, PT, R25, R6, PT ;  /* 0x000000061900720c */ /* 0x000fc40003f26270 */
[-C--:B------:R-:W-:Y:S02]  /*0890*/  ISETP.GE.AND P2, PT, R19, R6.reuse, PT ;  /* 0x000000061300720c */ /* 0x080fe40003f46270 */
[----:B------:R-:W-:Y:S02]  /*08a0*/  ISETP.GE.AND P3, PT, R21, R6, PT ;  /* 0x000000061500720c */ /* 0x000fe40003f66270 */
[----:B------:R-:W-:Y:S01]  /*08b0*/  IADD3 R11, PT, PT, R7, 0x29, RZ ;  /* 0x00000029070b7810 */ /* 0x000fe20007ffe0ff */
[----:B------:R-:W-:Y:S10]  /*08c0*/  @P5 BRA `(.L_x_1034) ;  /* 0x0000000000305947 */ /* 0x000ff40003800000 */
[C---:B------:R-:W-:Y:S01]  /*08d0*/  VIADD R23, R9.reuse, 0x1 ;  /* 0x0000000109177836 */ /* 0x040fe20000000000 */
[-C--:B------:R-:W-:Y:S01]  /*08e0*/  ISETP.GE.AND P6, PT, R9, R0.reuse, PT ;  /* 0x000000000900720c */ /* 0x080fe20003fc6270 */
[----:B------:R-:W-:Y:S02]  /*08f0*/  HFMA2 R29, -RZ, RZ, 0, 0 ;  /* 0x00000000ff1d7431 */ /* 0x000fe400000001ff */
[----:B--2---:R-:W-:Y:S01]  /*0900*/  IMAD.MOV.U32 R8, RZ, RZ, RZ ;  /* 0x000000ffff087224 */ /* 0x004fe200078e00ff */
[----:B------:R-:W-:Y:S01]  /*0910*/  ISETP.GE.AND P5, PT, R23, R0, PT ;  /* 0x000000001700720c */ /* 0x000fe20003fa6270 */
[----:B------:R-:W-:-:S04]  /*0920*/  IMAD R23, R0, R17, R9 ;  /* 0x0000001100177224 */ /* 0x000fc800078e0209 */
[----:B-1----:R-:W-:-:S05]  /*0930*/  IMAD.WIDE R16, R23, 0x4, R2 ;  /* 0x0000000417107825 */ /* 0x002fca00078e0202 */
[----:B------:R-:W2:Y:S04]  /*0940*/  @!P6 LDG.E R29, desc[UR4][R16.64] ;  /* 0x00000004101de981 */ /* 0x000ea8000c1e1900 */
[----:B------:R-:W4:Y:S01]  /*0950*/  @!P5 LDG.E R8, desc[UR4][R16.64+0x4] ;  /* 0x000004041008d981 */ /* 0x000f22000c1e1900 */
[----:B---3--:R-:W-:-:S05]  /*0960*/  IMAD.WIDE R22, R23, 0x4, R4 ;  /* 0x0000000417167825 */ /* 0x008fca00078e0204 */
[----:B--2---:R0:W-:Y:S04]  /*0970*/  @!P6 STG.E desc[UR4][R22.64], R29 ;  /* 0x0000001d1600e986 */ /* 0x0041e8000c101904 */
[----:B----4-:R0:W-:Y:S02]  /*0980*/  @!P5 STG.E desc[UR4][R22.64+0x4], R8 ;  /* 0x000004081600d986 */ /* 0x0101e4000c101904 */
.L_x_1034:
[----:B------:R-:W-:Y:S05]  /*0990*/  BSYNC.RECONVERGENT B0 ;  /* 0x0000000000007941 */ /* 0x000fea0003800200 */
.L_x_1033:
[----:B------:R-:W-:Y:S04]  /*09a0*/  BSSY.RECONVERGENT B0, `(.L_x_1035) ;  /* 0x000000e000007945 */ /* 0x000fe80003800200 */
[----:B------:R-:W-:Y:S05]  /*09b0*/  @P4 BRA `(.L_x_1036) ;  /* 0x0000000000304947 */ /* 0x000fea0003800000 */
[C---:B------:R-:W-:Y:S01]  /*09c0*/  IADD3 R17, PT, PT, R9.reuse, 0x1, RZ ;  /* 0x0000000109117810 */ /* 0x040fe20007ffe0ff */
[----:B0-----:R-:W-:Y:S01]  /*09d0*/  IMAD.MOV.U32 R23, RZ, RZ, RZ ;  /* 0x000000ffff177224 */ /* 0x001fe200078e00ff */
[-C--:B------:R-:W-:Y:S02]  /*09e0*/  ISETP.GE.AND P5, PT, R9, R0.reuse, PT ;  /* 0x000000000900720c */ /* 0x080fe40003fa6270 */
[----:B------:R-:W-:Y:S01]  /*09f0*/  ISETP.GE.AND P4, PT, R17, R0, PT ;  /* 0x000000001100720c */ /* 0x000fe20003f86270 */
[----:B------:R-:W-:Y:S01]  /*0a00*/  IMAD R17, R0, R15, R9 ;  /* 0x0000000f00117224 */ /* 0x000fe200078e0209 */
[----:B------:R-:W-:-:S03]  /*0a10*/  MOV R29, RZ ;  /* 0x000000ff001d7202 */ /* 0x000fc60000000f00 */
[----:B-1----:R-:W-:-:S06]  /*0a20*/  IMAD.WIDE R14, R17, 0x4, R2 ;  /* 0x00000004110e7825 */ /* 0x002fcc00078e0202 */
[----:B------:R-:W4:Y:S04]  /*0a30*/  @!P5 LDG.E R23, desc[UR4][R14.64] ;  /* 0x000000040e17d981 */ /* 0x000f28000c1e1900 */
[----:B------:R-:W5:Y:S01]  /*0a40*/  @!P4 LDG.E R29, desc[UR4][R14.64+0x4] ;  /* 0x000004040e1dc981 */ /* 0x000f62000c1e1900 */
[----:B---3--:R-:W-:-:S05]  /*0a50*/  IMAD.WIDE R16, R17, 0x4, R4 ;  /* 0x0000000411107825 */ /* 0x008fca00078e0204 */
[----:B----4-:R4:W-:Y:S04]  /*0a60*/  @!P5 STG.E desc[UR4][R16.64], R23 ;  /* 0x000000171000d986 */ /* 0x0109e8000c101904 */
[----:B-----5:R4:W-:Y:S02]  /*0a70*/  @!P4 STG.E desc[UR4][R16.64+0x4], R29 ;  /* 0x0000041d1000c986 */ /* 0x0209e4000c101904 */
.L_x_1036:
[----:B------:R-:W-:Y:S05]  /*0a80*/  BSYNC.RECONVERGENT B0 ;  /* 0x0000000000007941 */ /* 0x000fea0003800200 */
.L_x_1035:
[----:B------:R-:W-:Y:S04]  /*0a90*/  BSSY.RECONVERGENT B0, `(.L_x_1037) ;  /* 0x000000e000007945 */ /* 0x000fe80003800200 */
[----:B------:R-:W-:Y:S05]  /*0aa0*/  @P0 BRA `(.L_x_1038) ;  /* 0x0000000000300947 */ /* 0x000fea0003800000 */
[C---:B------:R-:W-:Y:S01]  /*0ab0*/  VIADD R15, R9.reuse, 0x1 ;  /* 0x00000001090f7836 */ /* 0x040fe20000000000 */
[-C--:B------:R-:W-:Y:S01]  /*0ac0*/  ISETP.GE.AND P4, PT, R9, R0.reuse, PT ;  /* 0x000000000900720c */ /* 0x080fe20003f86270 */
[----:B0---4-:R-:W-:Y:S02]  /*0ad0*/  HFMA2 R23, -RZ, RZ, 0, 0 ;  /* 0x00000000ff177431 */ /* 0x011fe400000001ff */
        /* <DEDUP_REMOVED lines=9> */
.L_x_1038:
[----:B------:R-:W-:Y:S05]  /*0b70*/  BSYNC.RECONVERGENT B0 ;  /* 0x0000000000007941 */ /* 0x000fea0003800200 */
.L_x_1037:
[----:B------:R-:W-:Y:S04]  /*0b80*/  BSSY.RECONVERGENT B0, `(.L_x_1039) ;  /* 0x000000e000007945 */ /* 0x000fe80003800200 */
[----:B------:R-:W-:Y:S05]  /*0b90*/  @P1 BRA `(.L_x_1040) ;  /* 0x0000000000301947 */ /* 0x000fea0003800000 */
[C---:B------:R-:W-:Y:S01]  /*0ba0*/  IADD3 R15, PT, PT, R9.reuse, 0x1, RZ ;  /* 0x00000001090f7810 */ /* 0x040fe20007ffe0ff */
[----:B0---4-:R-:W-:Y:S01]  /*0bb0*/  IMAD R17, R0, R25, R9 ;  /* 0x0000001900117224 */ /* 0x011fe200078e0209 */
        /* <DEDUP_REMOVED lines=10> */
.L_x_1040:
[----:B------:R-:W-:Y:S05]  /*0c60*/  BSYNC.RECONVERGENT B0 ;  /* 0x0000000000007941 */ /* 0x000fea0003800200 */
.L_x_1039:
[----:B------:R-:W-:Y:S04]  /*0c70*/  BSSY.RECONVERGENT B0, `(.L_x_1041) ;  /* 0x000000e000007945 */ /* 0x000fe80003800200 */
[----:B------:R-:W-:Y:S05]  /*0c80*/  @P2 BRA `(.L_x_1042) ;  /* 0x0000000000302947 */ /* 0x000fea0003800000 */
[C---:B------:R-:W-:Y:S01]  /*0c90*/  VIADD R15, R9.reuse, 0x1 ;  /* 0x00000001090f7836 */ /* 0x040fe20000000000 */
[-C--:B------:R-:W-:Y:S01]  /*0ca0*/  ISETP.GE.AND P1, PT, R9, R0.reuse, PT ;  /* 0x000000000900720c */ /* 0x080fe20003f26270 */
[----:B0---4-:R-:W-:Y:S02]  /*0cb0*/  IMAD R17, R0, R19, R9 ;  /* 0x0000001300117224 */ /* 0x011fe400078e0209 */
[----:B------:R-:W-:Y:S02]  /*0cc0*/  HFMA2 R19, -RZ, RZ, 0, 0 ;  /* 0x00000000ff137431 */ /* 0x000fe400000001ff */
[----:B------:R-:W-:Y:S01]  /*0cd0*/  IMAD.MOV.U32 R23, RZ, RZ, RZ ;  /* 0x000000ffff177224 */ /* 0x000fe200078e00ff */
[----:B------:R-:W-:Y:S01]  /*0ce0*/  ISETP.GE.AND P0, PT, R15, R0, PT ;  /* 0x000000000f00720c */ /* 0x000fe20003f06270 */
[----:B-1----:R-:W-:-:S06]  /*0cf0*/  IMAD.WIDE R14, R17, 0x4, R2 ;  /* 0x00000004110e7825 */ /* 0x002fcc00078e0202 */
[----:B------:R-:W4:Y:S06]  /*0d00*/  @!P1 LDG.E R19, desc[UR4][R14.64] ;  /* 0x000000040e139981 */ /* 0x000f2c000c1e1900 */
[----:B------:R-:W5:Y:S01]  /*0d10*/  @!P0 LDG.E R23, desc[UR4][R14.64+0x4] ;  /* 0x000004040e178981 */ /* 0x000f62000c1e1900 */
[----:B---3--:R-:W-:-:S05]  /*0d20*/  IMAD.WIDE R16, R17, 0x4, R4 ;  /* 0x0000000411107825 */ /* 0x008fca00078e0204 */
[----:B----4-:R0:W-:Y:S04]  /*0d30*/  @!P1 STG.E desc[UR4][R16.64], R19 ;  /* 0x0000001310009986 */ /* 0x0101e8000c101904 */
[----:B-----5:R0:W-:Y:S02]  /*0d40*/  @!P0 STG.E desc[UR4][R16.64+0x4], R23 ;  /* 0x0000041710008986 */ /* 0x0201e4000c101904 */
.L_x_1042:
[----:B------:R-:W-:Y:S05]  /*0d50*/  BSYNC.RECONVERGENT B0 ;  /* 0x0000000000007941 */ /* 0x000fea0003800200 */
.L_x_1041:
        /* <DEDUP_REMOVED lines=14> */
.L_x_1044:
[----:B------:R-:W-:Y:S05]  /*0e40*/  BSYNC.RECONVERGENT B0 ;  /* 0x0000000000007941 */ /* 0x000fea0003800200 */
.L_x_1043:
[-C--:B------:R-:W-:Y:S01]  /*0e50*/  ISETP.GE.AND P5, PT, R13, R6.reuse, PT ;  /* 0x000000060d00720c */ /* 0x080fe20003fa6270 */
[C---:B0-----:R-:W-:Y:S01]  /*0e60*/  VIADD R19, R7.reuse, 0x30 ;  /* 0x0000003007137836 */ /* 0x041fe20000000000 */
[C---:B----4-:R-:W-:Y:S01]  /*0e70*/  IADD3 R17, PT, PT, R7.reuse, 0x31, RZ ;  /* 0x0000003107117810 */ /* 0x050fe20007ffe0ff */
[C---:B------:R-:W-:Y:S01]  /*0e80*/  VIADD R15, R7.reuse, 0x38 ;  /* 0x00000038070f7836 */ /* 0x040fe20000000000 */
[----:B------:R-:W-:Y:S01]  /*0e90*/  IADD3 R7, PT, PT, R7, 0x39, RZ ;  /* 0x0000003907077810 */ /* 0x000fe20007ffe0ff */
[----:B------:R-:W-:Y:S01]  /*0ea0*/  BSSY.RECONVERGENT B0, `(.L_x_1045) ;  /* 0x0000013000007945 */ /* 0x000fe20003800200 */
[-C--:B------:R-:W-:Y:S02]  /*0eb0*/  ISETP.GE.AND P4, PT, R11, R6.reuse, PT ;  /* 0x000000060b00720c */ /* 0x080fe40003f86270 */
[-C--:B------:R-:W-:Y:S02]  /*0ec0*/  ISETP.GE.AND P0, PT, R19, R6.reuse, PT ;  /* 0x000000061300720c */ /* 0x080fe40003f06270 */
[----:B------:R-:W-:-:S02]  /*0ed0*/  ISETP.GE.AND P1, PT, R17, R6, PT ;  /* 0x000000061100720c */ /* 0x000fc40003f26270 */
[-C--:B------:R-:W-:Y:S02]  /*0ee0*/  ISETP.GE.AND P2, PT, R15, R6.reuse, PT ;  /* 0x000000060f00720c */ /* 0x080fe40003f46270 */
[----:B------:R-:W-:Y:S01]  /*0ef0*/  ISETP.GE.AND P3, PT, R7, R6, PT ;  /* 0x000000060700720c */ /* 0x000fe20003f66270 */
[----:B------:R-:W-:-:S12]  /*0f00*/  @P5 BRA `(.L_x_1046) ;  /* 0x0000000000305947 */ /* 0x000fd80003800000 */
[C---:B------:R-:W-:Y:S01]  /*0f10*/  VIADD R21, R9.reuse, 0x1 ;  /* 0x0000000109157836 */ /* 0x040fe20000000000 */
[-C--:B------:R-:W-:Y:S01]  /*0f20*/  ISETP.GE.AND P6, PT, R9, R0.reuse, PT ;  /* 0x000000000900720c */ /* 0x080fe20003fc6270 */
[----:B------:R-:W-:Y:S02]  /*0f30*/  HFMA2 R23, -RZ, RZ, 0, 0 ;  /* 0x00000000ff177431 */ /* 0x000fe400000001ff */
        /* <DEDUP_REMOVED lines=9> */
.L_x_1046:
[----:B------:R-:W-:Y:S05]  /*0fd0*/  BSYNC.RECONVERGENT B0 ;  /* 0x0000000000007941 */ /* 0x000fea0003800200 */
.L_x_1045:
        /* <DEDUP_REMOVED lines=14> */
.L_x_1048:
[----:B------:R-:W-:Y:S05]  /*10c0*/  BSYNC.RECONVERGENT B0 ;  /* 0x0000000000007941 */ /* 0x000fea0003800200 */
.L_x_1047:
[----:B------:R-:W-:Y:S04]  /*10d0*/  BSSY.RECONVERGENT B0, `(.L_x_1049) ;  /* 0x000000e000007945 */ /* 0x000fe80003800200 */
[----:B------:R-:W-:Y:S05]  /*10e0*/  @P0 BRA `(.L_x_1050) ;  /* 0x0000000000300947 */ /* 0x000fea0003800000 */
[C---:B------:R-:W-:Y:S01]  /*10f0*/  VIADD R11, R9.reuse, 0x1 ;  /* 0x00000001090b7836 */ /* 0x040fe20000000000 */
[-C--:B------:R-:W-:Y:S01]  /*1100*/  ISETP.GE.AND P4, PT, R9, R0.reuse, PT ;  /* 0x000000000900720c */ /* 0x080fe20003f86270 */
[----:B----4-:R-:W-:Y:S02]  /*1110*/  IMAD R13, R0, R19, R9 ;  /* 0x00000013000d7224 */ /* 0x010fe400078e0209 */
[----:B------:R-:W-:Y:S02]  /*1120*/  HFMA2 R19, -RZ, RZ, 0, 0 ;  /* 0x00000000ff137431 */ /* 0x000fe400000001ff */
[----:B0-----:R-:W-:Y:S01]  /*1130*/  IMAD.MOV.U32 R21, RZ, RZ, RZ ;  /* 0x000000ffff157224 */ /* 0x001fe200078e00ff */
[----:B------:R-:W-:Y:S01]  /*1140*/  ISETP.GE.AND P0, PT, R11, R0, PT ;  /* 0x000000000b00720c */ /* 0x000fe20003f06270 */
[----:B-1----:R-:W-:-:S06]  /*1150*/  IMAD.WIDE R10, R13, 0x4, R2 ;  /* 0x000000040d0a7825 */ /* 0x002fcc00078e0202 */
[----:B------:R-:W4:Y:S06]  /*1160*/  @!P4 LDG.E R19, desc[UR4][R10.64] ;  /* 0x000000040a13c981 */ /* 0x000f2c000c1e1900 */
[----:B------:R-:W5:Y:S01]  /*1170*/  @!P0 LDG.E R21, desc[UR4][R10.64+0x4] ;  /* 0x000004040a158981 */ /* 0x000f62000c1e1900 */
[----:B---3--:R-:W-:-:S05]  /*1180*/  IMAD.WIDE R12, R13, 0x4, R4 ;  /* 0x000000040d0c7825 */ /* 0x008fca00078e0204 */
[----:B----4-:R0:W-:Y:S04]  /*1190*/  @!P4 STG.E desc[UR4][R12.64], R19 ;  /* 0x000000130c00c986 */ /* 0x0101e8000c101904 */
[----:B-----5:R0:W-:Y:S02]  /*11a0*/  @!P0 STG.E desc[UR4][R12.64+0x4], R21 ;  /* 0x000004150c008986 */ /* 0x0201e4000c101904 */
.L_x_1050:
[----:B------:R-:W-:Y:S05]  /*11b0*/  BSYNC.RECONVERGENT B0 ;  /* 0x0000000000007941 */ /* 0x000fea0003800200 */
.L_x_1049:
        /* <DEDUP_REMOVED lines=14> */
.L_x_1052:
[----:B------:R-:W-:Y:S05]  /*12a0*/  BSYNC.RECONVERGENT B0 ;  /* 0x0000000000007941 */ /* 0x000fea0003800200 */
.L_x_1051:
        /* <DEDUP_REMOVED lines=14> */
.L_x_1054:
[----:B------:R-:W-:Y:S05]  /*1390*/  BSYNC.RECONVERGENT B0 ;  /* 0x0000000000007941 */ /* 0x000fea0003800200 */
.L_x_1053:
[----:B------:R-:W-:Y:S05]  /*13a0*/  @P3 EXIT ;  /* 0x000000000000394d */ /* 0x000fea0003800000 */
[CC--:B------:R-:W-:Y:S01]  /*13b0*/  ISETP.GE.AND P1, PT, R9.reuse, R0.reuse, PT ;  /* 0x000000000900720c */ /* 0x0c0fe20003f26270 */
[----:B------:R-:W-:Y:S01]  /*13c0*/  IMAD R11, R0, R7, R9 ;  /* 0x00000007000b7224 */ /* 0x000fe200078e0209 */
[----:B0---4-:R-:W-:Y:S01]  /*13d0*/  IADD3 R13, PT, PT, R9, 0x1, RZ ;  /* 0x00000001090d7810 */ /* 0x011fe20007ffe0ff */
[----:B------:R-:W-:Y:S02]  /*13e0*/  IMAD.MOV.U32 R7, RZ, RZ, RZ ;  /* 0x000000ffff077224 */ /* 0x000fe400078e00ff */
[----:B-1----:R-:W-:Y:S01]  /*13f0*/  IMAD.WIDE R2, R11, 0x4, R2 ;  /* 0x000000040b027825 */ /* 0x002fe200078e0202 */
[----:B------:R-:W-:-:S07]  /*1400*/  ISETP.GE.AND P0, PT, R13, R0, PT ;  /* 0x000000000d00720c */ /* 0x000fce0003f06270 */
[----:B------:R-:W4:Y:S01]  /*1410*/  @!P1 LDG.E R7, desc[UR4][R2.64] ;  /* 0x0000000402079981 */ /* 0x000f22000c1e1900 */
[----:B------:R-:W-:Y:S01]  /*1420*/  MOV R9, RZ ;  /* 0x000000ff00097202 */ /* 0x000fe20000000f00 */
[----:B---3--:R-:W-:-:S05]  /*1430*/  IMAD.WIDE R4, R11, 0x4, R4 ;  /* 0x000000040b047825 */ /* 0x008fca00078e0204 */
[----:B------:R0:W5:Y:S04]  /*1440*/  @!P0 LDG.E R9, desc[UR4][R2.64+0x4] ;  /* 0x0000040402098981 */ /* 0x000168000c1e1900 */
[----:B----4-:R0:W-:Y:S01]  /*1450*/  @!P1 STG.E desc[UR4][R4.64], R7 ;  /* 0x0000000704009986 */ /* 0x0101e2000c101904 */
[----:B------:R-:W-:Y:S05]  /*1460*/  @P0 EXIT ;  /* 0x000000000000094d */ /* 0x000fea0003800000 */
[----:B-----5:R-:W-:Y:S01]  /*1470*/  STG.E desc[UR4][R4.64+0x4], R9 ;  /* 0x0000040904007986 */ /* 0x020fe2000c101904 */
[----:B------:R-:W-:Y:S05]  /*1480*/  EXIT ;  /* 0x000000000000794d */ /* 0x000fea0003800000 */
.L_x_1055:
        /* <DEDUP_REMOVED lines=15> */
.L_x_3391:


//--------------------- .text._ZN18transformer_engine43_GLOBAL__N__bafe6ae4_10_padding_cu_3a96c89422multi_unpadding_kernelILi1ElEEvNS0_16MultiPaddingArgsE --------------------------
	.section	.text._ZN18transformer_engine43_GLOBAL__N__bafe6ae4_10_padding_cu_3a96c89422multi_unpadding_kernelILi1ElEEvNS0_16MultiPaddingArgsE,"ax",@progbits
	.align	128
.text._ZN18transformer_engine43_GLOBAL__N__bafe6ae4_10_padding_cu_3a96c89422multi_unpadding_kernelILi1ElEEvNS0_16MultiPaddingArgsE:
        .type           _ZN18transformer_engine43_GLOBAL__N__bafe6ae4_10_padding_cu_3a96c89422multi_unpadding_kernelILi1ElEEvNS0_16MultiPaddingArgsE,@function
        .size           _ZN18transformer_engine43_GLOBAL__N__bafe6ae4_10_padding_cu_3a96c89422multi_unpadding_kernelILi1ElEEvNS0_16MultiPaddingArgsE,(.L_x_3392 - _ZN18transformer_engine43_GLOBAL__N__bafe6ae4_10_padding_cu_3a96c89422multi_unpadding_kernelILi1ElEEvNS0_16MultiPaddingArgsE)
        .other          _ZN18transformer_engine43_GLOBAL__N__bafe6ae4_10_padding_cu_3a96c89422multi_unpadding_kernelILi1ElEEvNS0_16MultiPaddingArgsE,@"STO_CUDA_ENTRY STV_DEFAULT"
_ZN18transformer_engine43_GLOBAL__N__bafe6ae4_10_padding_cu_3a96c89422multi_unpadding_kernelILi1ElEEvNS0_16MultiPaddingArgsE:
[----:B------:R-:W-:Y:S08]  /*0000*/  LDC R1, c[0x0][0x37c] ;  /* 0x0000df00ff017b82 */ /* 0x000ff00000000800 */
[----:B------:R-:W0:Y:S01]  /*0010*/  S2UR UR7, SR_CTAID.X ;  /* 0x00000000000779c3 */ /* 0x000e220000002500 */
[----:B------:R-:W-:Y:S01]  /*0020*/  UMOV UR4, URZ ;  /* 0x000000ff00047c82 */ /* 0x000fe20008000000 */
[----:B------:R-:W-:-:S05]  /*0030*/  UMOV UR8, 0x700 ;  /* 0x0000070000087882 */ /* 0x000fca0000000000 */
.L_x_1056:
[----:B------:R-:W-:Y:S02]  /*0040*/  ULEA UR5, UR4, UR8, 0x2 ;  /* 0x0000000804057291 */ /* 0x000fe4000f8e10ff */
[----:B------:R-:W-:-:S10]  /*0050*/  MOV R13, UR4 ;  /* 0x00000004000d7c02 */ /* 0x000fd40008000f00 */
        /* <DEDUP_REMOVED lines=8> */
[----:B------:R-:W-:Y:S01]  /*00e0*/  CS2R R14, SRZ ;  /* 0x00000000000e7805 */ /* 0x000fe2000001ff00 */
[----:B------:R-:W-:-:S04]  /*00f0*/  IMAD R13, R13, -0x4, R4 ;  /* 0xfffffffc0d0d7824 */ /* 0x000fc800078e0204 */
[----:B------:R-:W1:Y:S02]  /*0100*/  LDC R0, c[0x0][R13+0x980] ;  /* 0x000260000d007b82 */ /* 0x000e640000000800 */
[----:B-1----:R-:W-:-:S04]  /*0110*/  IADD3 R2, PT, PT, R0, 0x1f, RZ ;  /* 0x0000001f00027810 */ /* 0x002fc80007ffe0ff */
[----:B------:R-:W-:-:S04]  /*0120*/  SHF.R.S32.HI R3, RZ, 0x1f, R2 ;  /* 0x0000001fff037819 */ /* 0x000fc80000011402 */
[----:B------:R-:W-:Y:S02]  /*0130*/  LEA.HI R3, R3, R2, RZ, 0x5 ;  /* 0x0000000203037211 */ /* 0x000fe400078f28ff */
[----:B------:R1:W2:Y:S02]  /*0140*/  LDC R2, c[0x0][R13+0xa80] ;  /* 0x0002a0000d027b82 */ /* 0x0002a40000000800 */
[----:B------:R-:W-:-:S04]  /*0150*/  SHF.R.S32.HI R8, RZ, 0x5, R3 ;  /* 0x00000005ff087819 */ /* 0x000fc80000011403 */
[-C--:B------:R-:W-:Y:S02]  /*0160*/  IABS R6, R8.reuse ;  /* 0x0000000800067213 */ /* 0x080fe40000000000 */
[----:B------:R-:W-:Y:S01]  /*0170*/  IABS R10, R8 ;  /* 0x00000008000a7213 */ /* 0x000fe20000000000 */
[----:B-1----:R-:W1:Y:S01]  /*0180*/  LDC R13, c[0x0][R13+0x780] ;  /* 0x0001e0000d0d7b82 */ /* 0x002e620000000800 */
[----:B------:R-:W3:Y:S01]  /*0190*/  I2F.RP R5, R6 ;  /* 0x0000000600057306 */ /* 0x000ee20000209400 */
[----:B--2---:R-:W-:-:S07]  /*01a0*/  IADD3 R11, PT, PT, -R2, UR7, RZ ;  /* 0x00000007020b7c10 */ /* 0x004fce000fffe1ff */
[----:B---3--:R-:W2:Y:S01]  /*01b0*/  MUFU.RCP R5, R5 ;  /* 0x0000000500057308 */ /* 0x008ea20000001000 */
[----:B------:R-:W-:Y:S01]  /*01c0*/  IMAD.MOV.U32 R2, RZ, RZ, RZ ;  /* 0x000000ffff027224 */ /* 0x000fe200078e00ff */
[----:B------:R-:W-:Y:S01]  /*01d0*/  IABS R9, R11 ;  /* 0x0000000b00097213 */ /* 0x000fe20000000000 */
[----:B--2---:R-:W-:-:S06]  /*01e0*/  VIADD R3, R5, 0xffffffe ;  /* 0x0ffffffe05037836 */ /* 0x004fcc0000000000 */
[----:B------:R-:W2:Y:S02]  /*01f0*/  F2I.FTZ.U32.TRUNC.NTZ R3, R3 ;  /* 0x0000000300037305 */ /* 0x000ea4000021f000 */
[----:B--2---:R-:W-:-:S05]  /*0200*/  IADD3 R7, PT, PT, RZ, -R3, RZ ;  /* 0x80000003ff077210 */ /* 0x004fca0007ffe0ff */
[----:B------:R-:W-:-:S04]  /*0210*/  IMAD R7, R7, R6, RZ ;  /* 0x0000000607077224 */ /* 0x000fc800078e02ff */
[----:B------:R-:W-:Y:S01]  /*0220*/  IMAD.HI.U32 R2, R3, R7, R2 ;  /* 0x0000000703027227 */ /* 0x000fe200078e0002 */
[----:B------:R-:W-:-:S05]  /*0230*/  IADD3 R3, PT, PT, RZ, -R10, RZ ;  /* 0x8000000aff037210 */ /* 0x000fca0007ffe0ff */
[----:B------:R-:W-:-:S04]  /*0240*/  IMAD.HI.U32 R2, R2, R9, RZ ;  /* 0x0000000902027227 */ /* 0x000fc800078e00ff */
[----:B------:R-:W-:-:S05]  /*0250*/  IMAD R3, R2, R3, R9 ;  /* 0x0000000302037224 */ /* 0x000fca00078e0209 */
[----:B------:R-:W-:-:S13]  /*0260*/  ISETP.GT.U32.AND P1, PT, R6, R3, PT ;  /* 0x000000030600720c */ /* 0x000fda0003f24070 */
[----:B------:R-:W-:Y:S01]  /*0270*/  @!P1 IMAD.IADD R3, R3, 0x1, -R6 ;  /* 0x0000000103039824 */ /* 0x000fe200078e0a06 */
[----:B------:R-:W-:Y:S02]  /*0280*/  @!P1 IADD3 R2, PT, PT, R2, 0x1, RZ ;  /* 0x0000000102029810 */ /* 0x000fe40007ffe0ff */
[----:B------:R-:W-:Y:S02]  /*0290*/  ISETP.NE.AND P1, PT, R8, RZ, PT ;  /* 0x000000ff0800720c */ /* 0x000fe40003f25270 */
[----:B------:R-:W-:Y:S02]  /*02a0*/  ISETP.GE.U32.AND P0, PT, R3, R6, PT ;  /* 0x000000060300720c */ /* 0x000fe40003f06070 */
[----:B------:R-:W2:Y:S01]  /*02b0*/  S2R R6, SR_TID.X ;  /* 0x0000000000067919 */ /* 0x000ea20000002100 */
[----:B------:R-:W-:-:S04]  /*02c0*/  LOP3.LUT R3, R11, R8, RZ, 0x3c, !PT ;  /* 0x000000080b037212 */ /* 0x000fc800078e3cff */
[----:B------:R-:W-:-:S06]  /*02d0*/  ISETP.GE.AND P2, PT, R3, RZ, PT ;  /* 0x000000ff0300720c */ /* 0x000fcc0003f46270 */
[----:B------:R-:W-:-:S07]  /*02e0*/  @P0 VIADD R2, R2, 0x1 ;  /* 0x0000000102020836 */ /* 0x000fce0000000000 */
[----:B------:R-:W-:Y:S02]  /*02f0*/  @!P2 IADD3 R2, PT, PT, -R2, RZ, RZ ;  /* 0x000000ff0202a210 */ /* 0x000fe40007ffe1ff */
[----:B------:R-:W-:-:S04]  /*0300*/  @!P1 LOP3.LUT R2, RZ, R8, RZ, 0x33, !PT ;  /* 0x00000008ff029212 */ /* 0x000fc800078e33ff */
[C---:B------:R-:W-:Y:S01]  /*0310*/  IADD3 R9, PT, PT, -R2.reuse, RZ, RZ ;  /* 0x000000ff02097210 */ /* 0x040fe20007ffe1ff */
[----:B------:R-:W-:Y:S02]  /*0320*/  IMAD.SHL.U32 R5, R2, 0x20, RZ ;  /* 0x0000002002057824 */ /* 0x000fe400078e00ff */
[----:B------:R3:W4:Y:S02]  /*0330*/  LDC.64 R2, c[0x0][R4+0x580] ;  /* 0x0001600004027b82 */ /* 0x0007240000000a00 */
[----:B------:R-:W-:Y:S01]  /*0340*/  IMAD R9, R8, R9, R11 ;  /* 0x0000000908097224 */ /* 0x000fe200078e020b */
[----:B--2---:R-:W-:Y:S02]  /*0350*/  LOP3.LUT R8, R6, 0x1f, RZ, 0xc0, !PT ;  /* 0x0000001f06087812 */ /* 0x004fe400078ec0ff */
[----:B------:R-:W-:Y:S02]  /*0360*/  SHF.R.U32.HI R6, RZ, 0x5, R6 ;  /* 0x00000005ff067819 */ /* 0x000fe40000011606 */
[----:B------:R-:W-:-:S02]  /*0370*/  LEA R9, R9, R8, 0x5 ;  /* 0x0000000809097211 */ /* 0x000fc400078e28ff */
[----:B------:R-:W-:Y:S02]  /*0380*/  LOP3.LUT R20, R5, R6, RZ, 0xfc, !PT ;  /* 0x0000000605147212 */ /* 0x000fe400078efcff */
[----:B------:R-:W-:Y:S01]  /*0390*/  ISETP.GE.AND P0, PT, R9, R0, PT ;  /* 0x000000000900720c */ /* 0x000fe20003f06270 */
[----:B---3--:R-:W2:Y:S01]  /*03a0*/  LDC.64 R4, c[0x0][R4+0x380] ;  /* 0x0000e00004047b82 */ /* 0x008ea20000000a00 */
[C---:B------:R-:W-:Y:S01]  /*03b0*/  IADD3 R16, PT, PT, R20.reuse, 0x4, RZ ;  /* 0x0000000414107810 */ /* 0x040fe20007ffe0ff */
[C---:B------:R-:W-:Y:S01]  /*03c0*/  VIADD R7, R20.reuse, 0x8 ;  /* 0x0000000814077836 */ /* 0x040fe20000000000 */
[-C--:B-1----:R-:W-:Y:S02]  /*03d0*/  ISETP.LT.AND P1, PT, R20, R13.reuse, !P0 ;  /* 0x0000000d1400720c */ /* 0x082fe40004721270 */
[----:B------:R-:W-:-:S11]  /*03e0*/  ISETP.LT.AND P6, PT, R16, R13, !P0 ;  /* 0x0000000d1000720c */ /* 0x000fd600047c1270 */
[----:B------:R-:W-:-:S04]  /*03f0*/  @P1 IMAD R19, R0, R20, R9 ;  /* 0x0000001400131224 */ /* 0x000fc800078e0209 */
[----:B----4-:R-:W-:Y:S01]  /*0400*/  @P1 IMAD.WIDE R18, R19, 0x8, R2 ;  /* 0x0000000813121825 */ /* 0x010fe200078e0202 */
[----:B0-----:R-:W-:Y:S06]  /*0410*/  @!P1 BRA `(.L_x_1058) ;  /* 0x00000000000c9947 */ /* 0x001fec0003800000 */
[----:B------:R-:W-:-:S04]  /*0420*/  IMAD R15, R0, R20, R9 ;  /* 0x00000014000f7224 */ /* 0x000fc800078e0209 */
[----:B--2---:R-:W-:-:S06]  /*0430*/  IMAD.WIDE R14, R15, 0x8, R4 ;  /* 0x000000080f0e7825 */ /* 0x004fcc00078e0204 */
[----:B------:R-:W5:Y:S02]  /*0440*/  LDG.E.64 R14, desc[UR4][R14.64] ;  /* 0x000000040e0e7981 */ /* 0x000f64000c1e1b00 */
.L_x_1058:
[----:B------:R-:W-:Y:S05]  /*0450*/  BSYNC.RECONVERGENT B0 ;  /* 0x0000000000007941 */ /* 0x000fea0003800200 */
.L_x_1057:
[-C--:B------:R-:W-:Y:S01]  /*0460*/  ISETP.LT.AND P5, PT, R7, R13.reuse, !P0 ;  /* 0x0000000d0700720c */ /* 0x080fe200047a1270 */
[C---:B------:R-:W-:Y:S01]  /*0470*/  VIADD R8, R20.reuse, 0x14 ;  /* 0x0000001414087836 */ /* 0x040fe20000000000 */
[----:B-----5:R0:W-:Y:S01]  /*0480*/  @P1 STG.E.64 desc[UR4][R18.64], R14 ;  /* 0x0000000e12001986 */ /* 0x0201e2000c101b04 */
[C---:B------:R-:W-:Y:S01]  /*0490*/  IADD3 R12, PT, PT, R20.reuse, 0xc, RZ ;  /* 0x0000000c140c7810 */ /* 0x040fe20007ffe0ff */
[----:B------:R-:W-:Y:S01]  /*04a0*/  BSSY.RECONVERGENT B0, `(.L_x_1059) ;  /* 0x0000011000007945 */ /* 0x000fe20003800200 */
[C---:B------:R-:W-:Y:S02]  /*04b0*/  IADD3 R6, PT, PT, R20.reuse, 0x10, RZ ;  /* 0x0000001014067810 */ /* 0x040fe40007ffe0ff */
[C---:B------:R-:W-:Y:S02]  /*04c0*/  IADD3 R10, PT, PT, R20.reuse, 0x18, RZ ;  /* 0x00000018140a7810 */ /* 0x040fe40007ffe0ff */
[----:B------:R-:W-:Y:S02]  /*04d0*/  IADD3 R11, PT, PT, R20, 0x1c, RZ ;  /* 0x0000001c140b7810 */ /* 0x000fe40007ffe0ff */
[----:B------:R-:W-:-:S02]  /*04e0*/  ISETP.LT.AND P4, PT, R12, R13, !P0 ;  /* 0x0000000d0c00720c */ /* 0x000fc40004781270 */
[----:B------:R-:W-:Y:S01]  /*04f0*/  ISETP.LT.AND P3, PT, R6, R13, !P0 ;  /* 0x0000000d0600720c */ /* 0x000fe20004761270 */
[--C-:B------:R-:W-:Y:S01]  /*0500*/  @P5 IMAD R17, R0, R7, R9.reuse ;  /* 0x0000000700115224 */ /* 0x100fe200078e0209 */
[-C--:B------:R-:W-:Y:S01]  /*0510*/  ISETP.LT.AND P2, PT, R8, R13.reuse, !P0 ;  /* 0x0000000d0800720c */ /* 0x080fe20004741270 */
[----:B0-----:R-:W-:Y:S01]  /*0520*/  @P6 IMAD R15, R0, R16, R9 ;  /* 0x00000010000f6224 */ /* 0x001fe200078e0209 */
[-C--:B------:R-:W-:Y:S02]  /*0530*/  ISETP.LT.AND P1, PT, R10, R13.reuse, !P0 ;  /* 0x0000000d0a00720c */ /* 0x080fe40004721270 */
[----:B------:R-:W-:Y:S02]  /*0540*/  CS2R R18, SRZ ;  /* 0x0000000000127805 */ /* 0x000fe4000001ff00 */
[----:B------:R-:W-:Y:S01]  /*0550*/  ISETP.LT.AND P0, PT, R11, R13, !P0 ;  /* 0x0000000d0b00720c */ /* 0x000fe20004701270 */
[----:B------:R-:W-:Y:S01]  /*0560*/  @P6 IMAD.WIDE R14, R15, 0x8, R2 ;  /* 0x000000080f0e6825 */ /* 0x000fe200078e0202 */
[----:B------:R-:W-:Y:S11]  /*0570*/  @!P6 BRA `(.L_x_1060) ;  /* 0x00000000000ce947 */ /* 0x000ff60003800000 */
[----:B------:R-:W-:-:S04]  /*0580*/  IMAD R19, R0, R16, R9 ;  /* 0x0000001000137224 */ /* 0x000fc800078e0209 */
[----:B--2---:R-:W-:-:S06]  /*0590*/  IMAD.WIDE R18, R19, 0x8, R4 ;  /* 0x0000000813127825 */ /* 0x004fcc00078e0204 */
[----:B------:R-:W5:Y:S02]  /*05a0*/  LDG.E.64 R18, desc[UR4][R18.64] ;  /* 0x0000000412127981 */ /* 0x000f64000c1e1b00 */
.L_x_1060:
[----:B------:R-:W-:Y:S05]  /*05b0*/  BSYNC.RECONVERGENT B0 ;  /* 0x0000000000007941 */ /* 0x000fea0003800200 */
.L_x_1059:
[----:B-----5:R0:W-:Y:S01]  /*05c0*/  @P6 STG.E.64 desc[UR4][R14.64], R18 ;  /* 0x000000120e006986 */ /* 0x0201e2000c101b04 */
[----:B------:R-:W-:Y:S01]  /*05d0*/  BSSY.RECONVERGENT B0, `(.L_x_1061) ;  /* 0x0000008000007945 */ /* 0x000fe20003800200 */
[----:B------:R-:W-:Y:S01]  /*05e0*/  @P4 IMAD R13, R0, R12, R9 ;  /* 0x0000000c000d4224 */ /* 0x000fe200078e0209 */
[----:B------:R-:W-:Y:S01]  /*05f0*/  CS2R R20, SRZ ;  /* 0x0000000000147805 */ /* 0x000fe2000001ff00 */
[----:B------:R-:W-:Y:S01]  /*0600*/  @P5 IMAD.WIDE R16, R17, 0x8, R2 ;  /* 0x0000000811105825 */ /* 0x000fe200078e0202 */
[----:B------:R-:W-:Y:S06]  /*0610*/  @!P5 BRA `(.L_x_1062) ;  /* 0x00000000000cd947 */ /* 0x000fec0003800000 */
[----:B------:R-:W-:-:S04]  /*0620*/  IMAD R21, R0, R7, R9 ;  /* 0x0000000700157224 */ /* 0x000fc800078e0209 */
[----:B--2---:R-:W-:-:S06]  /*0630*/  IMAD.WIDE R20, R21, 0x8, R4 ;  /* 0x0000000815147825 */ /* 0x004fcc00078e0204 */
[----:B------:R-:W5:Y:S02]  /*0640*/  LDG.E.64 R20, desc[UR4][R20.64] ;  /* 0x0000000414147981 */ /* 0x000f64000c1e1b00 */
.L_x_1062:
[----:B------:R-:W-:Y:S05]  /*0650*/  BSYNC.RECONVERGENT B0 ;  /* 0x0000000000007941 */ /* 0x000fea0003800200 */
.L_x_1061:
[----:B-----5:R1:W-:Y:S01]  /*0660*/  @P5 STG.E.64 desc[UR4][R16.64], R20 ;  /* 0x0000001410005986 */ /* 0x0203e2000c101b04 */
[----:B------:R-:W-:Y:S01]  /*0670*/  BSSY.RECONVERGENT B0, `(.L_x_1063) ;  /* 0x0000008000007945 */ /* 0x000fe20003800200 */
[----:B------:R-:W-:Y:S01]  /*0680*/  @P3 IMAD R7, R0, R6, R9 ;  /* 0x0000000600073224 */ /* 0x000fe200078e0209 */
[----:B0-----:R-:W-:Y:S01]  /*0690*/  CS2R R14, SRZ ;  /* 0x00000000000e7805 */ /* 0x001fe2000001ff00 */
[----:B------:R-:W-:Y:S01]  /*06a0*/  @P4 IMAD.WIDE R18, R13, 0x8, R2 ;  /* 0x000000080d124825 */ /* 0x000fe200078e0202 */
[----:B------:R-:W-:Y:S06]  /*06b0*/  @!P4 BRA `(.L_x_1064) ;  /* 0x00000000000cc947 */ /* 0x000fec0003800000 */
[----:B------:R-:W-:-:S04]  /*06c0*/  IMAD R15, R0, R12, R9 ;  /* 0x0000000c000f7224 */ /* 0x000fc800078e0209 */
[----:B--2---:R-:W-:-:S06]  /*06d0*/  IMAD.WIDE R14, R15, 0x8, R4 ;  /* 0x000000080f0e7825 */ /* 0x004fcc00078e0204 */
[----:B------:R-:W5:Y:S02]  /*06e0*/  LDG.E.64 R14, desc[UR4][R14.64] ;  /* 0x000000040e0e7981 */ /* 0x000f64000c1e1b00 */
.L_x_1064:
[----:B------:R-:W-:Y:S05]  /*06f0*/  BSYNC.RECONVERGENT B0 ;  /* 0x0000000000007941 */ /* 0x000fea0003800200 */
.L_x_1063:
[----:B-----5:R0:W-:Y:S01]  /*0700*/  @P4 STG.E.64 desc[UR4][R18.64], R14 ;  /* 0x0000000e12004986 */ /* 0x0201e2000c101b04 */
[----:B------:R-:W-:Y:S01]  /*0710*/  BSSY.RECONVERGENT B0, `(.L_x_1065) ;  /* 0x0000008000007945 */ /* 0x000fe20003800200 */
[----:B-1----:R-:W-:Y:S01]  /*0720*/  @P2 IMAD R21, R0, R8, R9 ;  /* 0x0000000800152224 */ /* 0x002fe200078e0209 */
[----:B------:R-:W-:Y:S01]  /*0730*/  CS2R R12, SRZ ;  /* 0x00000000000c7805 */ /* 0x000fe2000001ff00 */
[----:B------:R-:W-:Y:S01]  /*0740*/  @P3 IMAD.WIDE R16, R7, 0x8, R2 ;  /* 0x0000000807103825 */ /* 0x000fe200078e0202 */
[----:B------:R-:W-:Y:S06]  /*0750*/  @!P3 BRA `(.L_x_1066) ;  /* 0x00000000000cb947 */ /* 0x000fec0003800000 */
[----:B------:R-:W-:-:S04]  /*0760*/  IMAD R13, R0, R6, R9 ;  /* 0x00000006000d7224 */ /* 0x000fc800078e0209 */
[----:B--2---:R-:W-:-:S06]  /*0770*/  IMAD.WIDE R12, R13, 0x8, R4 ;  /* 0x000000080d0c7825 */ /* 0x004fcc00078e0204 */
[----:B------:R-:W5:Y:S02]  /*0780*/  LDG.E.64 R12, desc[UR4][R12.64] ;  /* 0x000000040c0c7981 */ /* 0x000f64000c1e1b00 */
.L_x_1066:
[----:B------:R-:W-:Y:S05]  /*0790*/  BSYNC.RECONVERGENT B0 ;  /* 0x0000000000007941 */ /* 0x000fea0003800200 */
.L_x_1065:
[----:B-----5:R1:W-:Y:S01]  /*07a0*/  @P3 STG.E.64 desc[UR4][R16.64], R12 ;  /* 0x0000000c10003986 */ /* 0x0203e2000c101b04 */
[----:B------:R-:W-:Y:S01]  /*07b0*/  BSSY.RECONVERGENT B0, `(.L_x_1067) ;  /* 0x0000008000007945 */ /* 0x000fe20003800200 */
[----:B0-----:R-:W-:Y:S01]  /*07c0*/  @P1 IMAD R19, R0, R10, R9 ;  /* 0x0000000a00131224 */ /* 0x001fe200078e0209 */
[----:B------:R-:W-:Y:S01]  /*07d0*/  CS2R R6, SRZ ;  /* 0x0000000000067805 */ /* 0x000fe2000001ff00 */
[----:B------:R-:W-:Y:S01]  /*07e0*/  @P2 IMAD.WIDE R14, R21, 0x8, R2 ;  /* 0x00000008150e2825 */ /* 0x000fe200078e0202 */
[----:B------:R-:W-:Y:S06]  /*07f0*/  @!P2 BRA `(.L_x_1068) ;  /* 0x00000000000ca947 */ /* 0x000fec0003800000 */
[----:B------:R-:W-:-:S04]  /*0800*/  IMAD R7, R0, R8, R9 ;  /* 0x0000000800077224 */ /* 0x000fc800078e0209 */
[----:B--2---:R-:W-:-:S06]  /*0810*/  IMAD.WIDE R6, R7, 0x8, R4 ;  /* 0x0000000807067825 */ /* 0x004fcc00078e0204 */
[----:B------:R-:W5:Y:S02]  /*0820*/  LDG.E.64 R6, desc[UR4][R6.64] ;  /* 0x0000000406067981 */ /* 0x000f64000c1e1b00 */
.L_x_1068:
[----:B------:R-:W-:Y:S05]  /*0830*/  BSYNC.RECONVERGENT B0 ;  /* 0x0000000000007941 */ /* 0x000fea0003800200 */
.L_x_1067:
[----:B-----5:R0:W-:Y:S01]  /*0840*/  @P2 STG.E.64 desc[UR4][R14.64], R6 ;  /* 0x000000060e002986 */ /* 0x0201e2000c101b04 */
[----:B------:R-:W-:Y:S01]  /*0850*/  BSSY.RECONVERGENT B0, `(.L_x_1069) ;  /* 0x0000007000007945 */ /* 0x000fe20003800200 */
[----:B-1----:R-:W-:Y:S01]  /*0860*/  @P1 IMAD.WIDE R16, R19, 0x8, R2 ;  /* 0x0000000813101825 */ /* 0x002fe200078e0202 */
[----:B------:R-:W-:Y:S02]  /*0870*/  CS2R R12, SRZ ;  /* 0x00000000000c7805 */ /* 0x000fe4000001ff00 */
[----:B------:R-:W-:Y:S05]  /*0880*/  @!P1 BRA `(.L_x_1070) ;  /* 0x00000000000c9947 */ /* 0x000fea0003800000 */
[----:B------:R-:W-:-:S04]  /*0890*/  IMAD R13, R0, R10, R9 ;  /* 0x0000000a000d7224 */ /* 0x000fc800078e0209 */
[----:B--2---:R-:W-:-:S06]  /*08a0*/  IMAD.WIDE R12, R13, 0x8, R4 ;  /* 0x000000080d0c7825 */ /* 0x004fcc00078e0204 */
[----:B------:R-:W5:Y:S02]  /*08b0*/  LDG.E.64 R12, desc[UR4][R12.64] ;  /* 0x000000040c0c7981 */ /* 0x000f64000c1e1b00 */
.L_x_1070:
[----:B------:R-:W-:Y:S05]  /*08c0*/  BSYNC.RECONVERGENT B0 ;  /* 0x0000000000007941 */ /* 0x000fea0003800200 */
.L_x_1069:
[----:B-----5:R1:W-:Y:S01]  /*08d0*/  @P1 STG.E.64 desc[UR4][R16.64], R12 ;  /* 0x0000000c10001986 */ /* 0x0203e2000c101b04 */
[----:B------:R-:W-:Y:S01]  /*08e0*/  BSSY.RECONVERGENT B0, `(.L_x_1071) ;  /* 0x0000006000007945 */ /* 0x000fe20003800200 */
[----:B0-----:R-:W-:-:S03]  /*08f0*/  CS2R R6, SRZ ;  /* 0x0000000000067805 */ /* 0x001fc6000001ff00 */
[----:B------:R-:W-:Y:S05]  /*0900*/  @!P0 BRA `(.L_x_1072) ;  /* 0x00000000000c8947 */ /* 0x000fea0003800000 */
[----:B------:R-:W-:-:S04]  /*0910*/  IMAD R7, R0, R11, R9 ;  /* 0x0000000b00077224 */ /* 0x000fc800078e0209 */
[----:B--2---:R-:W-:-:S05]  /*0920*/  IMAD.WIDE R4, R7, 0x8, R4 ;  /* 0x0000000807047825 */ /* 0x004fca00078e0204 */
[----:B------:R0:W5:Y:S02]  /*0930*/  LDG.E.64 R6, desc[UR4][R4.64] ;  /* 0x0000000404067981 */ /* 0x000164000c1e1b00 */
.L_x_1072:
[----:B------:R-:W-:Y:S05]  /*0940*/  BSYNC.RECONVERGENT B0 ;  /* 0x0000000000007941 */ /* 0x000fea0003800200 */
.L_x_1071:
[----:B------:R-:W-:Y:S05]  /*0950*/  @!P0 EXIT ;  /* 0x000000000000894d */ /* 0x000fea0003800000 */
[----:B------:R-:W-:-:S04]  /*0960*/  IMAD R9, R0, R11, R9 ;  /* 0x0000000b00097224 */ /* 0x000fc800078e0209 */
[----:B------:R-:W-:-:S05]  /*0970*/  IMAD.WIDE R2, R9, 0x8, R2 ;  /* 0x0000000809027825 */ /* 0x000fca00078e0202 */
[----:B-----5:R-:W-:Y:S01]  /*0980*/  STG.E.64 desc[UR4][R2.64], R6 ;  /* 0x0000000602007986 */ /* 0x020fe2000c101b04 */
[----:B------:R-:W-:Y:S05]  /*0990*/  EXIT ;  /* 0x000000000000794d */ /* 0x000fea0003800000 */
.L_x_1073:
        /* <DEDUP_REMOVED lines=14> */
.L_x_3392:


//--------------------- .text._ZN18transformer_engine43_GLOBAL__N__bafe6ae4_10_padding_cu_3a96c89422multi_unpadding_kernelILi2EiEEvNS0_16MultiPaddingArgsE --------------------------
	.section	.text._ZN18transformer_engine43_GLOBAL__N__bafe6ae4_10_padding_cu_3a96c89422multi_unpadding_kernelILi2EiEEvNS0_16MultiPaddingArgsE,"ax",@progbits
	.align	128
.text._ZN18transformer_engine43_GLOBAL__N__bafe6ae4_10_padding_cu_3a96c89422multi_unpadding_kernelILi2EiEEvNS0_16MultiPaddingArgsE:
        .type           _ZN18transformer_engine43_GLOBAL__N__bafe6ae4_10_padding_cu_3a96c89422multi_unpadding_kernelILi2EiEEvNS0_16MultiPaddingArgsE,@function
        .size           _ZN18transformer_engine43_GLOBAL__N__bafe6ae4_10_padding_cu_3a96c89422multi_unpadding_kernelILi2EiEEvNS0_16MultiPaddingArgsE,(.L_x_3393 - _ZN18transformer_engine43_GLOBAL__N__bafe6ae4_10_padding_cu_3a96c89422multi_unpadding_kernelILi2EiEEvNS0_16MultiPaddingArgsE)
        .other          _ZN18transformer_engine43_GLOBAL__N__bafe6ae4_10_padding_cu_3a96c89422multi_unpadding_kernelILi2EiEEvNS0_16MultiPaddingArgsE,@"STO_CUDA_ENTRY STV_DEFAULT"
_ZN18transformer_engine43_GLOBAL__N__bafe6ae4_10_padding_cu_3a96c89422multi_unpadding_kernelILi2EiEEvNS0_16MultiPaddingArgsE:
[----:B------:R-:W-:Y:S08]  /*0000*/  LDC R1, c[0x0][0x37c] ;  /* 0x0000df00ff017b82 */ /* 0x000ff00000000800 */
[----:B------:R-:W0:Y:S01]  /*0010*/  S2UR UR7, SR_CTAID.X ;  /* 0x00000000000779c3 */ /* 0x000e220000002500 */
[----:B------:R-:W-:Y:S01]  /*0020*/  UMOV UR4, URZ ;  /* 0x000000ff00047c82 */ /* 0x000fe20008000000 */
[----:B------:R-:W-:-:S05]  /*0030*/  UMOV UR8, 0x700 ;  /* 0x0000070000087882 */ /* 0x000fca0000000000 */
.L_x_1074:
        /* <DEDUP_REMOVED lines=77> */
.L_x_1076:
[----:B------:R-:W-:Y:S05]  /*0510*/  BSYNC.RECONVERGENT B0 ;  /* 0x0000000000007941 */ /* 0x000fea0003800200 */
.L_x_1075:
        /* <DEDUP_REMOVED lines=14> */
.L_x_1078:
[----:B------:R-:W-:Y:S05]  /*0600*/  BSYNC.RECONVERGENT B0 ;  /* 0x0000000000007941 */ /* 0x000fea0003800200 */
.L_x_1077:
        /* <DEDUP_REMOVED lines=14> */
.L_x_1080:
[----:B------:R-:W-:Y:S05]  /*06f0*/  BSYNC.RECONVERGENT B0 ;  /* 0x0000000000007941 */ /* 0x000fea0003800200 */
.L_x_1079:
        /* <DEDUP_REMOVED lines=14> */
.L_x_1082:
[----:B------:R-:W-:Y:S05]  /*07e0*/  BSYNC.RECONVERGENT B0 ;  /* 0x0000000000007941 */ /* 0x000fea0003800200 */
.L_x_1081:
        /* <DEDUP_REMOVED lines=26> */
.L_x_1084:
[----:B------:R-:W-:Y:S05]  /*0990*/  BSYNC.RECONVERGENT B0 ;  /* 0x0000000000007941 */ /* 0x000fea0003800200 */
.L_x_1083:
        /* <DEDUP_REMOVED lines=14> */
.L_x_1086:
[----:B------:R-:W-:Y:S05]  /*0a80*/  BSYNC.RECONVERGENT B0 ;  /* 0x0000000000007941 */ /* 0x000fea0003800200 */
.L_x_1085:
        /* <DEDUP_REMOVED lines=14> */
.L_x_1088:
[----:B------:R-:W-:Y:S05]  /*0b70*/  BSYNC.RECONVERGENT B0 ;  /* 0x0000000000007941 */ /* 0x000fea0003800200 */
.L_x_1087:
        /* <DEDUP_REMOVED lines=14> */
.L_x_1090:
[----:B------:R-:W-:Y:S05]  /*0c60*/  BSYNC.RECONVERGENT B0 ;  /* 0x0000000000007941 */ /* 0x000fea0003800200 */
.L_x_1089:
        /* <DEDUP_REMOVED lines=14> */
.L_x_1092:
[----:B------:R-:W-:Y:S05]  /*0d50*/  BSYNC.RECONVERGENT B0 ;  /* 0x0000000000007941 */ /* 0x000fea0003800200 */
.L_x_1091:
        /* <DEDUP_REMOVED lines=14> */
.L_x_1094:
[----:B------:R-:W-:Y:S05]  /*0e40*/  BSYNC.RECONVERGENT B0 ;  /* 0x0000000000007941 */ /* 0x000fea0003800200 */
.L_x_1093:
        /* <DEDUP_REMOVED lines=24> */
.L_x_1096:
[----:B------:R-:W-:Y:S05]  /*0fd0*/  BSYNC.RECONVERGENT B0 ;  /* 0x0000000000007941 */ /* 0x000fea0003800200 */
.L_x_1095:
        /* <DEDUP_REMOVED lines=14> */
.L_x_1098:
[----:B------:R-:W-:Y:S05]  /*10c0*/  BSYNC.RECONVERGENT B0 ;  /* 0x0000000000007941 */ /* 0x000fea0003800200 */
.L_x_1097:
        /* <DEDUP_REMOVED lines=14> */
.L_x_1100:
[----:B------:R-:W-:Y:S05]  /*11b0*/  BSYNC.RECONVERGENT B0 ;  /* 0x0000000000007941 */ /* 0x000fea0003800200 */
.L_x_1099:
        /* <DEDUP_REMOVED lines=14> */
.L_x_1102:
[----:B------:R-:W-:Y:S05]  /*12a0*/  BSYNC.RECONVERGENT B0 ;  /* 0x0000000000007941 */ /* 0x000fea0003800200 */
.L_x_1101:
        /* <DEDUP_REMOVED lines=14> */
.L_x_1104:
[----:B------:R-:W-:Y:S05]  /*1390*/  BSYNC.RECONVERGENT B0 ;  /* 0x0000000000007941 */ /* 0x000fea0003800200 */
.L_x_1103:
        /* <DEDUP_REMOVED lines=15> */
.L_x_1105:
        /* <DEDUP_REMOVED lines=15> */
.L_x_3393:


//--------------------- .text._ZN18transformer_engine43_GLOBAL__N__bafe6ae4_10_padding_cu_3a96c89422multi_unpadding_kernelILi4EsEEvNS0_16MultiPaddingArgsE --------------------------
	.section	.text._ZN18transformer_engine43_GLOBAL__N__bafe6ae4_10_padding_cu_3a96c89422multi_unpadding_kernelILi4EsEEvNS0_16MultiPaddingArgsE,"ax",@progbits
	.align	128
.text._ZN18transformer_engine43_GLOBAL__N__bafe6ae4_10_padding_cu_3a96c89422multi_unpadding_kernelILi4EsEEvNS0_16MultiPaddingArgsE:
        .type           _ZN18transformer_engine43_GLOBAL__N__bafe6ae4_10_padding_cu_3a96c89422multi_unpadding_kernelILi4EsEEvNS0_16MultiPaddingArgsE,@function
        .size           _ZN18transformer_engine43_GLOBAL__N__bafe6ae4_10_padding_cu_3a96c89422multi_unpadding_kernelILi4EsEEvNS0_16MultiPaddingArgsE,(.L_x_3394 - _ZN18transformer_engine43_GLOBAL__N__bafe6ae4_10_padding_cu_3a96c89422multi_unpadding_kernelILi4EsEEvNS0_16MultiPaddingArgsE)
        .other          _ZN18transformer_engine43_GLOBAL__N__bafe6ae4_10_padding_cu_3a96c89422multi_unpadding_kernelILi4EsEEvNS0_16MultiPaddingArgsE,@"STO_CUDA_ENTRY STV_DEFAULT"
_ZN18transformer_engine43_GLOBAL__N__bafe6ae4_10_padding_cu_3a96c89422multi_unpadding_kernelILi4EsEEvNS0_16MultiPaddingArgsE:
[----:B------:R-:W-:Y:S08]  /*0000*/  LDC R1, c[0x0][0x37c] ;  /* 0x0000df00ff017b82 */ /* 0x000ff00000000800 */
[----:B------:R-:W0:Y:S01]  /*0010*/  S2UR UR7, SR_CTAID.X ;  /* 0x00000000000779c3 */ /* 0x000e220000002500 */
[----:B------:R-:W-:Y:S01]  /*0020*/  UMOV UR4, URZ ;  /* 0x000000ff00047c82 */ /* 0x000fe20008000000 */
[----:B------:R-:W-:-:S05]  /*0030*/  UMOV UR8, 0x700 ;  /* 0x0000070000087882 */ /* 0x000fca0000000000 */
.L_x_1106:
        /* <DEDUP_REMOVED lines=27> */
[----:B------:R-:W1:Y:S04]  /*01f0*/  S2R R5, SR_TID.X ;  /* 0x0000000000057919 */ /* 0x000e680000002100 */
[----:B------:R2:W3:Y:S02]  /*0200*/  F2I.FTZ.U32.TRUNC.NTZ R7, R6 ;  /* 0x0000000600077305 */ /* 0x0004e4000021f000 */
[----:B--2---:R-:W-:-:S02]  /*0210*/  IMAD.MOV.U32 R6, RZ, RZ, RZ ;  /* 0x000000ffff067224 */ /* 0x004fc400078e00ff */
[----:B---3--:R-:W-:-:S04]  /*0220*/  IMAD.MOV R9, RZ, RZ, -R7 ;  /* 0x000000ffff097224 */ /* 0x008fc800078e0a07 */
[----:B------:R-:W-:Y:S01]  /*0230*/  IMAD.MOV.U32 R3, RZ, RZ, R9 ;  /* 0x000000ffff037224 */ /* 0x000fe200078e0009 */
[----:B------:R-:W-:-:S03]  /*0240*/  IABS R9, R2 ;  /* 0x0000000200097213 */ /* 0x000fc60000000000 */
[----:B------:R-:W-:-:S04]  /*0250*/  IMAD R3, R3, R8, RZ ;  /* 0x0000000803037224 */ /* 0x000fc800078e02ff */
[----:B------:R-:W-:Y:S02]  /*0260*/  IMAD.HI.U32 R7, R7, R3, R6 ;  /* 0x0000000307077227 */ /* 0x000fe400078e0006 */
[----:B------:R-:W2:Y:S02]  /*0270*/  LDC R6, c[0x0][R10+0x780] ;  /* 0x0001e0000a067b82 */ /* 0x000ea40000000800 */
        /* <DEDUP_REMOVED lines=10> */
[----:B-1----:R-:W-:-:S04]  /*0320*/  SHF.R.U32.HI R3, RZ, 0x3, R5 ;  /* 0x00000003ff037819 */ /* 0x002fc80000011605 */
[----:B------:R-:W-:Y:S01]  /*0330*/  LOP3.LUT R8, R3, 0xc, RZ, 0xc0, !PT ;  /* 0x0000000c03087812 */ /* 0x000fe200078ec0ff */
[----:B------:R-:W-:Y:S02]  /*0340*/  @P0 VIADD R7, R7, 0x1 ;  /* 0x0000000107070836 */ /* 0x000fe40000000000 */
[----:B------:R-:W-:-:S04]  /*0350*/  IMAD.SHL.U32 R3, R5, 0x4, RZ ;  /* 0x0000000405037824 */ /* 0x000fc800078e00ff */
[----:B------:R-:W-:Y:S01]  /*0360*/  @!P2 IMAD.MOV R7, RZ, RZ, -R7 ;  /* 0x000000ffff07a224 */ /* 0x000fe200078e0a07 */
[----:B------:R-:W-:-:S05]  /*0370*/  @!P1 LOP3.LUT R7, RZ, R2, RZ, 0x33, !PT ;  /* 0x00000002ff079212 */ /* 0x000fca00078e33ff */
[----:B------:R-:W-:Y:S02]  /*0380*/  IMAD.MOV R9, RZ, RZ, -R7 ;  /* 0x000000ffff097224 */ /* 0x000fe400078e0a07 */
[----:B------:R-:W-:Y:S02]  /*0390*/  IMAD R7, R7, 0x80, R8 ;  /* 0x0000008007077824 */ /* 0x000fe400078e0208 */
[----:B------:R-:W-:Y:S01]  /*03a0*/  IMAD R9, R2, R9, R11 ;  /* 0x0000000902097224 */ /* 0x000fe200078e020b */
[----:B------:R-:W-:Y:S01]  /*03b0*/  LOP3.LUT R2, R3, 0x7c, RZ, 0xc0, !PT ;  /* 0x0000007c03027812 */ /* 0x000fe200078ec0ff */
[C---:B------:R-:W-:Y:S01]  /*03c0*/  VIADD R15, R7.reuse, 0x1 ;  /* 0x00000001070f7836 */ /* 0x040fe20000000000 */
[CC--:B--2---:R-:W-:Y:S01]  /*03d0*/  ISETP.GE.AND P2, PT, R7.reuse, R6.reuse, PT ;  /* 0x000000060700720c */ /* 0x0c4fe20003f46270 */
[----:B------:R-:W-:Y:S02]  /*03e0*/  VIADD R13, R7, 0x2 ;  /* 0x00000002070d7836 */ /* 0x000fe40000000000 */
[----:B------:R-:W-:Y:S01]  /*03f0*/  IMAD R9, R9, 0x80, R2 ;  /* 0x0000008009097824 */ /* 0x000fe200078e0202 */
[-C--:B------:R-:W-:Y:S01]  /*0400*/  ISETP.GE.AND P1, PT, R15, R6.reuse, PT ;  /* 0x000000060f00720c */ /* 0x080fe20003f26270 */
[----:B------:R1:W2:Y:S01]  /*0410*/  LDC.64 R2, c[0x0][R4+0x380] ;  /* 0x0000e00004027b82 */ /* 0x0002a20000000a00 */
[----:B------:R-:W-:Y:S01]  /*0420*/  ISETP.GE.AND P0, PT, R13, R6, PT ;  /* 0x000000060d00720c */ /* 0x000fe20003f06270 */
[----:B------:R-:W-:-:S06]  /*0430*/  VIADD R11, R7, 0x3 ;  /* 0x00000003070b7836 */ /* 0x000fcc0000000000 */
[----:B01----:R-:W-:Y:S06]  /*0440*/  @P2 BRA `(.L_x_1108) ;  /* 0x0000000000442947 */ /* 0x003fec0003800000 */
[C---:B------:R-:W-:Y:S01]  /*0450*/  VIADD R5, R9.reuse, 0x1 ;  /* 0x0000000109057836 */ /* 0x040fe20000000000 */
[CC--:B------:R-:W-:Y:S01]  /*0460*/  ISETP.GE.AND P3, PT, R9.reuse, R0.reuse, PT ;  /* 0x000000000900720c */ /* 0x0c0fe20003f66270 */
[C---:B------:R-:W-:Y:S01]  /*0470*/  VIADD R17, R9.reuse, 0x2 ;  /* 0x0000000209117836 */ /* 0x040fe20000000000 */
[----:B------:R-:W-:Y:S01]  /*0480*/  PRMT R25, RZ, 0x7610, R25 ;  /* 0x00007610ff197816 */ /* 0x000fe20000000019 */
[----:B------:R-:W-:Y:S01]  /*0490*/  VIADD R19, R9, 0x3 ;  /* 0x0000000309137836 */ /* 0x000fe20000000000 */
[-C--:B------:R-:W-:Y:S02]  /*04a0*/  ISETP.GE.AND P4, PT, R5, R0.reuse, PT ;  /* 0x000000000500720c */ /* 0x080fe40003f86270 */
[-C--:B------:R-:W-:Y:S01]  /*04b0*/  ISETP.GE.AND P5, PT, R17, R0.reuse, PT ;  /* 0x000000001100720c */ /* 0x080fe20003fa6270 */
[----:B------:R-:W-:Y:S01]  /*04c0*/  IMAD R17, R0, R7, R9 ;  /* 0x0000000700117224 */ /* 0x000fe200078e0209 */
[----:B------:R-:W-:Y:S02]  /*04d0*/  ISETP.GE.AND P6, PT, R19, R0, PT ;  /* 0x000000001300720c */ /* 0x000fe40003fc6270 */
[----:B------:R-:W-:Y:S01]  /*04e0*/  PRMT R23, RZ, 0x7610, R23 ;  /* 0x00007610ff177816 */ /* 0x000fe20000000017 */
[----:B--2---:R-:W-:Y:S01]  /*04f0*/  IMAD.WIDE R16, R17, 0x2, R2 ;  /* 0x0000000211107825 */ /* 0x004fe200078e0202 */
[----:B------:R-:W-:-:S02]  /*0500*/  PRMT R21, RZ, 0x7610, R21 ;  /* 0x00007610ff157816 */ /* 0x000fc40000000015 */
[----:B------:R-:W-:Y:S02]  /*0510*/  PRMT R19, RZ, 0x7610, R19 ;  /* 0x00007610ff137816 */ /* 0x000fe40000000013 */
[----:B------:R0:W5:Y:S04]  /*0520*/  @!P3 LDG.E.U16 R25, desc[UR4][R16.64] ;  /* 0x000000041019b981 */ /* 0x000168000c1e1500 */
[----:B------:R0:W5:Y:S04]  /*0530*/  @!P4 LDG.E.U16 R23, desc[UR4][R16.64+0x2] ;  /* 0x000002041017c981 */ /* 0x000168000c1e1500 */
[----:B------:R0:W5:Y:S04]  /*0540*/  @!P5 LDG.E.U16 R21, desc[UR4][R16.64+0x4] ;  /* 0x000004041015d981 */ /* 0x000168000c1e1500 */
[----:B------:R0:W5:Y:S02]  /*0550*/  @!P6 LDG.E.U16 R19, desc[UR4][R16.64+0x6] ;  /* 0x000006041013e981 */ /* 0x000164000c1e1500 */
.L_x_1108:
[----:B------:R-:W-:Y:S05]  /*0560*/  BSYNC.RECONVERGENT B0 ;  /* 0x0000000000007941 */ /* 0x000fea0003800200 */
.L_x_1107:
[----:B------:R-:W1:Y:S01]  /*0570*/  LDC.64 R4, c[0x0][R4+0x580] ;  /* 0x0001600004047b82 */ /* 0x000e620000000a00 */
[----:B------:R-:W-:Y:S01]  /*0580*/  BSSY.RECONVERGENT B0, `(.L_x_1109) ;  /* 0x0000010000007945 */ /* 0x000fe20003800200 */
[----:B------:R-:W-:-:S03]  /*0590*/  ISETP.GE.AND P3, PT, R11, R6, PT ;  /* 0x000000060b00720c */ /* 0x000fc60003f66270 */
[----:B------:R-:W-:Y:S10]  /*05a0*/  @P2 BRA `(.L_x_1110) ;  /* 0x0000000000342947 */ /* 0x000ff40003800000 */
[C---:B0-----:R-:W-:Y:S01]  /*05b0*/  VIADD R17, R9.reuse, 0x1 ;  /* 0x0000000109117836 */ /* 0x041fe20000000000 */
[CC--:B------:R-:W-:Y:S01]  /*05c0*/  ISETP.GE.AND P2, PT, R9.reuse, R0.reuse, PT ;  /* 0x000000000900720c */ /* 0x0c0fe20003f46270 */
[C---:B------:R-:W-:Y:S02]  /*05d0*/  VIADD R27, R9.reuse, 0x2 ;  /* 0x00000002091b7836 */ /* 0x040fe40000000000 */
[----:B------:R-:W-:Y:S01]  /*05e0*/  VIADD R29, R9, 0x3 ;  /* 0x00000003091d7836 */ /* 0x000fe20000000000 */
[-C--:B------:R-:W-:Y:S01]  /*05f0*/  ISETP.GE.AND P4, PT, R17, R0.reuse, PT ;  /* 0x000000001100720c */ /* 0x080fe20003f86270 */
        /* <DEDUP_REMOVED lines=8> */
.L_x_1110:
[----:B------:R-:W-:Y:S05]  /*0680*/  BSYNC.RECONVERGENT B0 ;  /* 0x0000000000007941 */ /* 0x000fea0003800200 */
.L_x_1109:
[----:B------:R-:W-:Y:S01]  /*0690*/  BSSY.RECONVERGENT B0, `(.L_x_1111) ;  /* 0x0000018000007945 */ /* 0x000fe20003800200 */
[----:B---3-5:R-:W-:Y:S01]  /*06a0*/  PRMT R21, RZ, 0x7610, R21 ;  /* 0x00007610ff157816 */ /* 0x028fe20000000015 */
        /* <DEDUP_REMOVED lines=10> */
[-C--:B------:R-:W-:Y:S01]  /*0750*/  ISETP.GE.AND P4, PT, R19, R0.reuse, PT ;  /* 0x000000001300720c */ /* 0x080fe20003f86270 */
[----:B------:R-:W-:Y:S01]  /*0760*/  IMAD R19, R0, R15, R9 ;  /* 0x0000000f00137224 */ /* 0x000fe200078e0209 */
[-C--:B------:R-:W-:Y:S02]  /*0770*/  ISETP.GE.AND P5, PT, R21, R0.reuse, PT ;  /* 0x000000001500720c */ /* 0x080fe40003fa6270 */
[----:B------:R-:W-:Y:S01]  /*0780*/  ISETP.GE.AND P6, PT, R23, R0, PT ;  /* 0x000000001700720c */ /* 0x000fe20003fc6270 */
[----:B--2---:R-:W-:Y:S01]  /*0790*/  IMAD.WIDE R18, R19, 0x2, R2 ;  /* 0x0000000213127825 */ /* 0x004fe200078e0202 */
[----:B------:R-:W-:-:S02]  /*07a0*/  PRMT R25, RZ, 0x7610, R25 ;  /* 0x00007610ff197816 */ /* 0x000fc40000000019 */
[----:B------:R-:W-:Y:S02]  /*07b0*/  PRMT R23, RZ, 0x7610, R23 ;  /* 0x00007610ff177816 */ /* 0x000fe40000000017 */
[----:B------:R-:W-:Y:S01]  /*07c0*/  PRMT R21, RZ, 0x7610, R21 ;  /* 0x00007610ff157816 */ /* 0x000fe20000000015 */
[----:B------:R0:W5:Y:S04]  /*07d0*/  @!P2 LDG.E.U16 R27, desc[UR4][R18.64] ;  /* 0x00000004121ba981 */ /* 0x000168000c1e1500 */
[----:B------:R0:W5:Y:S04]  /*07e0*/  @!P4 LDG.E.U16 R25, desc[UR4][R18.64+0x2] ;  /* 0x000002041219c981 */ /* 0x000168000c1e1500 */
[----:B------:R0:W5:Y:S04]  /*07f0*/  @!P5 LDG.E.U16 R23, desc[UR4][R18.64+0x4] ;  /* 0x000004041217d981 */ /* 0x000168000c1e1500 */
[----:B------:R0:W5:Y:S02]  /*0800*/  @!P6 LDG.E.U16 R21, desc[UR4][R18.64+0x6] ;  /* 0x000006041215e981 */ /* 0x000164000c1e1500 */
.L_x_1112:
[----:B------:R-:W-:Y:S05]  /*0810*/  BSYNC.RECONVERGENT B0 ;  /* 0x0000000000007941 */ /* 0x000fea0003800200 */
.L_x_1111:
        /* <DEDUP_REMOVED lines=16> */
.L_x_1114:
[----:B------:R-:W-:Y:S05]  /*0920*/  BSYNC.RECONVERGENT B0 ;  /* 0x0000000000007941 */ /* 0x000fea0003800200 */
.L_x_1113:
[----:B------:R-:W-:Y:S01]  /*0930*/  BSSY.RECONVERGENT B0, `(.L_x_1115) ;  /* 0x0000018000007945 */ /* 0x000fe20003800200 */
[----:B---3-5:R-:W-:Y:S01]  /*0940*/  PRMT R21, RZ, 0x7610, R21 ;  /* 0x00007610ff157816 */ /* 0x028fe20000000015 */
[----:B------:R-:W-:Y:S01]  /*0950*/  VIADD R15, R7, 0x11 ;  /* 0x00000011070f7836 */ /* 0x000fe20000000000 */
[----:B------:R-:W-:Y:S02]  /*0960*/  PRMT R23, RZ, 0x7610, R23 ;  /* 0x00007610ff177816 */ /* 0x000fe40000000017 */
[----:B------:R-:W-:Y:S02]  /*0970*/  PRMT R25, RZ, 0x7610, R25 ;  /* 0x00007610ff197816 */ /* 0x000fe40000000019 */
[----:B------:R-:W-:Y:S01]  /*0980*/  PRMT R27, RZ, 0x7610, R27 ;  /* 0x00007610ff1b7816 */ /* 0x000fe2000000001b */
[----:B------:R-:W-:Y:S06]  /*0990*/  @P0 BRA `(.L_x_1116) ;  /* 0x0000000000440947 */ /* 0x000fec0003800000 */
[C---:B0-----:R-:W-:Y:S01]  /*09a0*/  VIADD R19, R9.reuse, 0x1 ;  /* 0x0000000109137836 */ /* 0x041fe20000000000 */
        /* <DEDUP_REMOVED lines=16> */
.L_x_1116:
[----:B------:R-:W-:Y:S05]  /*0ab0*/  BSYNC.RECONVERGENT B0 ;  /* 0x0000000000007941 */ /* 0x000fea0003800200 */
.L_x_1115:
[----:B------:R-:W-:Y:S01]  /*0ac0*/  BSSY.RECONVERGENT B0, `(.L_x_1117) ;  /* 0x0000010000007945 */ /* 0x000fe20003800200 */
[----:B------:R-:W-:-:S03]  /*0ad0*/  ISETP.GE.AND P1, PT, R15, R6, PT ;  /* 0x000000060f00720c */ /* 0x000fc60003f26270 */
[----:B------:R-:W-:Y:S10]  /*0ae0*/  @P0 BRA `(.L_x_1118) ;  /* 0x0000000000340947 */ /* 0x000ff40003800000 */
[C---:B0--3--:R-:W-:Y:S01]  /*0af0*/  VIADD R19, R9.reuse, 0x1 ;  /* 0x0000000109137836 */ /* 0x049fe20000000000 */
        /* <DEDUP_REMOVED lines=12> */
.L_x_1118:
[----:B------:R-:W-:Y:S05]  /*0bc0*/  BSYNC.RECONVERGENT B0 ;  /* 0x0000000000007941 */ /* 0x000fea0003800200 */
.L_x_1117:
[----:B------:R-:W-:Y:S01]  /*0bd0*/  BSSY.RECONVERGENT B0, `(.L_x_1119) ;  /* 0x0000018000007945 */ /* 0x000fe20003800200 */
[----:B----45:R-:W-:Y:S01]  /*0be0*/  PRMT R21, RZ, 0x7610, R21 ;  /* 0x00007610ff157816 */ /* 0x030fe20000000015 */
[----:B------:R-:W-:Y:S01]  /*0bf0*/  VIADD R13, R7, 0x12 ;  /* 0x00000012070d7836 */ /* 0x000fe20000000000 */
[----:B------:R-:W-:Y:S02]  /*0c00*/  PRMT R23, RZ, 0x7610, R23 ;  /* 0x00007610ff177816 */ /* 0x000fe40000000017 */
[----:B------:R-:W-:Y:S02]  /*0c10*/  PRMT R25, RZ, 0x7610, R25 ;  /* 0x00007610ff197816 */ /* 0x000fe40000000019 */
[----:B------:R-:W-:Y:S01]  /*0c20*/  PRMT R27, RZ, 0x7610, R27 ;  /* 0x00007610ff1b7816 */ /* 0x000fe2000000001b */
[----:B------:R-:W-:Y:S06]  /*0c30*/  @P3 BRA `(.L_x_1120) ;  /* 0x0000000000443947 */ /* 0x000fec0003800000 */
[C---:B0--3--:R-:W-:Y:S01]  /*0c40*/  VIADD R19, R9.reuse, 0x1 ;  /* 0x0000000109137836 */ /* 0x049fe20000000000 */
        /* <DEDUP_REMOVED lines=16> */
.L_x_1120:
[----:B------:R-:W-:Y:S05]  /*0d50*/  BSYNC.RECONVERGENT B0 ;  /* 0x0000000000007941 */ /* 0x000fea0003800200 */
.L_x_1119:
[----:B------:R-:W-:Y:S01]  /*0d60*/  BSSY.RECONVERGENT B0, `(.L_x_1121) ;  /* 0x0000010000007945 */ /* 0x000fe20003800200 */
[----:B------:R-:W-:-:S03]  /*0d70*/  ISETP.GE.AND P0, PT, R13, R6, PT ;  /* 0x000000060d00720c */ /* 0x000fc60003f06270 */
[----:B------:R-:W-:Y:S10]  /*0d80*/  @P3 BRA `(.L_x_1122) ;  /* 0x0000000000343947 */ /* 0x000ff40003800000 */
[C---:B0--34-:R-:W-:Y:S01]  /*0d90*/  VIADD R19, R9.reuse, 0x1 ;  /* 0x0000000109137836 */ /* 0x059fe20000000000 */
        /* <DEDUP_REMOVED lines=12> */
.L_x_1122:
[----:B------:R-:W-:Y:S05]  /*0e60*/  BSYNC.RECONVERGENT B0 ;  /* 0x0000000000007941 */ /* 0x000fea0003800200 */
.L_x_1121:
[----:B------:R-:W-:Y:S01]  /*0e70*/  BSSY.RECONVERGENT B0, `(.L_x_1123) ;  /* 0x0000018000007945 */ /* 0x000fe20003800200 */
[----:B0----5:R-:W-:Y:S01]  /*0e80*/  PRMT R21, RZ, 0x7610, R21 ;  /* 0x00007610ff157816 */ /* 0x021fe20000000015 */
[----:B------:R-:W-:Y:S01]  /*0e90*/  VIADD R11, R7, 0x13 ;  /* 0x00000013070b7836 */ /* 0x000fe20000000000 */
[----:B------:R-:W-:Y:S02]  /*0ea0*/  PRMT R23, RZ, 0x7610, R23 ;  /* 0x00007610ff177816 */ /* 0x000fe40000000017 */
[----:B------:R-:W-:Y:S02]  /*0eb0*/  PRMT R25, RZ, 0x7610, R25 ;  /* 0x00007610ff197816 */ /* 0x000fe40000000019 */
[----:B------:R-:W-:Y:S01]  /*0ec0*/  PRMT R27, RZ, 0x7610, R27 ;  /* 0x00007610ff1b7816 */ /* 0x000fe2000000001b */
[----:B------:R-:W-:Y:S06]  /*0ed0*/  @P2 BRA `(.L_x_1124) ;  /* 0x0000000000442947 */ /* 0x000fec0003800000 */
[C---:B---34-:R-:W-:Y:S01]  /*0ee0*/  VIADD R19, R9.reuse, 0x1 ;  /* 0x0000000109137836 */ /* 0x058fe20000000000 */
        /* <DEDUP_REMOVED lines=16> */
.L_x_1124:
[----:B------:R-:W-:Y:S05]  /*0ff0*/  BSYNC.RECONVERGENT B0 ;  /* 0x0000000000007941 */ /* 0x000fea0003800200 */
.L_x_1123:
        /* <DEDUP_REMOVED lines=16> */
.L_x_1126:
[----:B------:R-:W-:Y:S05]  /*1100*/  BSYNC.RECONVERGENT B0 ;  /* 0x0000000000007941 */ /* 0x000fea0003800200 */
.L_x_1125:
        /* <DEDUP_REMOVED lines=24> */
.L_x_1128:
[----:B------:R-:W-:Y:S05]  /*1290*/  BSYNC.RECONVERGENT B0 ;  /* 0x0000000000007941 */ /* 0x000fea0003800200 */
.L_x_1127:
        /* <DEDUP_REMOVED lines=16> */
.L_x_1130:
[----:B------:R-:W-:Y:S05]  /*13a0*/  BSYNC.RECONVERGENT B0 ;  /* 0x0000000000007941 */ /* 0x000fea0003800200 */
.L_x_1129:
        /* <DEDUP_REMOVED lines=24> */
.L_x_1132:
[----:B------:R-:W-:Y:S05]  /*1530*/  BSYNC.RECONVERGENT B0 ;  /* 0x0000000000007941 */ /* 0x000fea0003800200 */
.L_x_1131:
        /* <DEDUP_REMOVED lines=16> */
.L_x_1134:
[----:B------:R-:W-:Y:S05]  /*1640*/  BSYNC.RECONVERGENT B0 ;  /* 0x0000000000007941 */ /* 0x000fea0003800200 */
.L_x_1133:
        /* <DEDUP_REMOVED lines=24> */
.L_x_1136:
[----:B------:R-:W-:Y:S05]  /*17d0*/  BSYNC.RECONVERGENT B0 ;  /* 0x0000000000007941 */ /* 0x000fea0003800200 */
.L_x_1135:
        /* <DEDUP_REMOVED lines=16> */
.L_x_1138:
[----:B------:R-:W-:Y:S05]  /*18e0*/  BSYNC.RECONVERGENT B0 ;  /* 0x0000000000007941 */ /* 0x000fea0003800200 */
.L_x_1137:
        /* <DEDUP_REMOVED lines=24> */
.L_x_1140:
[----:B------:R-:W-:Y:S05]  /*1a70*/  BSYNC.RECONVERGENT B0 ;  /* 0x0000000000007941 */ /* 0x000fea0003800200 */
.L_x_1139:
        /* <DEDUP_REMOVED lines=16> */
.L_x_1142:
[----:B------:R-:W-:Y:S05]  /*1b80*/  BSYNC.RECONVERGENT B0 ;  /* 0x0000000000007941 */ /* 0x000fea0003800200 */
.L_x_1141:
        /* <DEDUP_REMOVED lines=24> */
.L_x_1144:
[----:B------:R-:W-:Y:S05]  /*1d10*/  BSYNC.RECONVERGENT B0 ;  /* 0x0000000000007941 */ /* 0x000fea0003800200 */
.L_x_1143:
        /* <DEDUP_REMOVED lines=16> */
.L_x_1146:
[----:B------:R-:W-:Y:S05]  /*1e20*/  BSYNC.RECONVERGENT B0 ;  /* 0x0000000000007941 */ /* 0x000fea0003800200 */
.L_x_1145:
        /* <DEDUP_REMOVED lines=24> */
.L_x_1148:
[----:B------:R-:W-:Y:S05]  /*1fb0*/  BSYNC.RECONVERGENT B0 ;  /* 0x0000000000007941 */ /* 0x000fea0003800200 */
.L_x_1147:
        /* <DEDUP_REMOVED lines=16> */
.L_x_1150:
[----:B------:R-:W-:Y:S05]  /*20c0*/  BSYNC.RECONVERGENT B0 ;  /* 0x0000000000007941 */ /* 0x000fea0003800200 */
.L_x_1149:
        /* <DEDUP_REMOVED lines=24> */
.L_x_1152:
[----:B------:R-:W-:Y:S05]  /*2250*/  BSYNC.RECONVERGENT B0 ;  /* 0x0000000000007941 */ /* 0x000fea0003800200 */
.L_x_1151:
        /* <DEDUP_REMOVED lines=16> */
.L_x_1154:
[----:B------:R-:W-:Y:S05]  /*2360*/  BSYNC.RECONVERGENT B0 ;  /* 0x0000000000007941 */ /* 0x000fea0003800200 */
.L_x_1153:
        /* <DEDUP_REMOVED lines=24> */
.L_x_1156:
[----:B------:R-:W-:Y:S05]  /*24f0*/  BSYNC.RECONVERGENT B0 ;  /* 0x0000000000007941 */ /* 0x000fea0003800200 */
.L_x_1155:
        /* <DEDUP_REMOVED lines=16> */
.L_x_1158:
[----:B------:R-:W-:Y:S05]  /*2600*/  BSYNC.RECONVERGENT B0 ;  /* 0x0000000000007941 */ /* 0x000fea0003800200 */
.L_x_1157:
        /* <DEDUP_REMOVED lines=24> */
.L_x_1160:
[----:B------:R-:W-:Y:S05]  /*2790*/  BSYNC.RECONVERGENT B0 ;  /* 0x0000000000007941 */ /* 0x000fea0003800200 */
.L_x_1159:
        /* <DEDUP_REMOVED lines=16> */
.L_x_1162:
[----:B------:R-:W-:Y:S05]  /*28a0*/  BSYNC.RECONVERGENT B0 ;  /* 0x0000000000007941 */ /* 0x000fea0003800200 */
.L_x_1161:
        /* <DEDUP_REMOVED lines=24> */
.L_x_1164:
[----:B------:R-:W-:Y:S05]  /*2a30*/  BSYNC.RECONVERGENT B0 ;  /* 0x0000000000007941 */ /* 0x000fea0003800200 */
.L_x_1163:
        /* <DEDUP_REMOVED lines=16> */
.L_x_1166:
[----:B------:R-:W-:Y:S05]  /*2b40*/  BSYNC.RECONVERGENT B0 ;  /* 0x0000000000007941 */ /* 0x000fea0003800200 */
.L_x_1165:
        /* <DEDUP_REMOVED lines=24> */
.L_x_1168:
[----:B------:R-:W-:Y:S05]  /*2cd0*/  BSYNC.RECONVERGENT B0 ;  /* 0x0000000000007941 */ /* 0x000fea0003800200 */
.L_x_1167:
        /* <DEDUP_REMOVED lines=16> */
.L_x_1170:
[----:B------:R-:W-:Y:S05]  /*2de0*/  BSYNC.RECONVERGENT B0 ;  /* 0x0000000000007941 */ /* 0x000fea0003800200 */
.L_x_1169:
        /* <DEDUP_REMOVED lines=24> */
.L_x_1172:
[----:B------:R-:W-:Y:S05]  /*2f70*/  BSYNC.RECONVERGENT B0 ;  /* 0x0000000000007941 */ /* 0x000fea0003800200 */
.L_x_1171:
        /* <DEDUP_REMOVED lines=16> */
.L_x_1174:
[----:B------:R-:W-:Y:S05]  /*3080*/  BSYNC.RECONVERGENT B0 ;  /* 0x0000000000007941 */ /* 0x000fea0003800200 */
.L_x_1173:
        /* <DEDUP_REMOVED lines=24> */
.L_x_1176:
[----:B------:R-:W-:Y:S05]  /*3210*/  BSYNC.RECONVERGENT B0 ;  /* 0x0000000000007941 */ /* 0x000fea0003800200 */
.L_x_1175:
        /* <DEDUP_REMOVED lines=16> */
.L_x_1178:
[----:B------:R-:W-:Y:S05]  /*3320*/  BSYNC.RECONVERGENT B0 ;  /* 0x0000000000007941 */ /* 0x000fea0003800200 */
.L_x_1177:
        /* <DEDUP_REMOVED lines=24> */
.L_x_1180:
[----:B------:R-:W-:Y:S05]  /*34b0*/  BSYNC.RECONVERGENT B0 ;  /* 0x0000000000007941 */ /* 0x000fea0003800200 */
.L_x_1179:
        /* <DEDUP_REMOVED lines=16> */
.L_x_1182:
[----:B------:R-:W-:Y:S05]  /*35c0*/  BSYNC.RECONVERGENT B0 ;  /* 0x0000000000007941 */ /* 0x000fea0003800200 */
.L_x_1181:
        /* <DEDUP_REMOVED lines=24> */
.L_x_1184:
[----:B------:R-:W-:Y:S05]  /*3750*/  BSYNC.RECONVERGENT B0 ;  /* 0x0000000000007941 */ /* 0x000fea0003800200 */
.L_x_1183:
        /* <DEDUP_REMOVED lines=16> */
.L_x_1186:
[----:B------:R-:W-:Y:S05]  /*3860*/  BSYNC.RECONVERGENT B0 ;  /* 0x0000000000007941 */ /* 0x000fea0003800200 */
.L_x_1185:
        /* <DEDUP_REMOVED lines=24> */
.L_x_1188:
[----:B------:R-:W-:Y:S05]  /*39f0*/  BSYNC.RECONVERGENT B0 ;  /* 0x0000000000007941 */ /* 0x000fea0003800200 */
.L_x_1187:
        /* <DEDUP_REMOVED lines=16> */
.L_x_1190:
[----:B------:R-:W-:Y:S05]  /*3b00*/  BSYNC.RECONVERGENT B0 ;  /* 0x0000000000007941 */ /* 0x000fea0003800200 */
.L_x_1189:
        /* <DEDUP_REMOVED lines=24> */
.L_x_1192:
[----:B------:R-:W-:Y:S05]  /*3c90*/  BSYNC.RECONVERGENT B0 ;  /* 0x0000000000007941 */ /* 0x000fea0003800200 */
.L_x_1191:
        /* <DEDUP_REMOVED lines=16> */
.L_x_1194:
[----:B------:R-:W-:Y:S05]  /*3da0*/  BSYNC.RECONVERGENT B0 ;  /* 0x0000000000007941 */ /* 0x000fea0003800200 */
.L_x_1193:
        /* <DEDUP_REMOVED lines=24> */
.L_x_1196:
[----:B------:R-:W-:Y:S05]  /*3f30*/  BSYNC.RECONVERGENT B0 ;  /* 0x0000000000007941 */ /* 0x000fea0003800200 */
.L_x_1195:
        /* <DEDUP_REMOVED lines=16> */
.L_x_1198:
[----:B------:R-:W-:Y:S05]  /*4040*/  BSYNC.RECONVERGENT B0 ;  /* 0x0000000000007941 */ /* 0x000fea0003800200 */
.L_x_1197:
        /* <DEDUP_REMOVED lines=24> */
.L_x_1200:
[----:B------:R-:W-:Y:S05]  /*41d0*/  BSYNC.RECONVERGENT B0 ;  /* 0x0000000000007941 */ /* 0x000fea0003800200 */
.L_x_1199:
        /* <DEDUP_REMOVED lines=16> */
.L_x_1202:
[----:B------:R-:W-:Y:S05]  /*42e0*/  BSYNC.RECONVERGENT B0 ;  /* 0x0000000000007941 */ /* 0x000fea0003800200 */
.L_x_1201:
        /* <DEDUP_REMOVED lines=24> */
.L_x_1204:
[----:B------:R-:W-:Y:S05]  /*4470*/  BSYNC.RECONVERGENT B0 ;  /* 0x0000000000007941 */ /* 0x000fea0003800200 */
.L_x_1203:
        /* <DEDUP_REMOVED lines=16> */
.L_x_1206:
[----:B------:R-:W-:Y:S05]  /*4580*/  BSYNC.RECONVERGENT B0 ;  /* 0x0000000000007941 */ /* 0x000fea0003800200 */
.L_x_1205:
        /* <DEDUP_REMOVED lines=24> */
.L_x_1208:
[----:B------:R-:W-:Y:S05]  /*4710*/  BSYNC.RECONVERGENT B0 ;  /* 0x0000000000007941 */ /* 0x000fea0003800200 */
.L_x_1207:
        /* <DEDUP_REMOVED lines=16> */
.L_x_1210:
[----:B------:R-:W-:Y:S05]  /*4820*/  BSYNC.RECONVERGENT B0 ;  /* 0x0000000000007941 */ /* 0x000fea0003800200 */
.L_x_1209:
        /* <DEDUP_REMOVED lines=24> */
.L_x_1212:
[----:B------:R-:W-:Y:S05]  /*49b0*/  BSYNC.RECONVERGENT B0 ;  /* 0x0000000000007941 */ /* 0x000fea0003800200 */
.L_x_1211:
        /* <DEDUP_REMOVED lines=16> */
.L_x_1214:
[----:B------:R-:W-:Y:S05]  /*4ac0*/  BSYNC.RECONVERGENT B0 ;  /* 0x0000000000007941 */ /* 0x000fea0003800200 */
.L_x_1213:
        /* <DEDUP_REMOVED lines=24> */
.L_x_1216:
[----:B------:R-:W-:Y:S05]  /*4c50*/  BSYNC.RECONVERGENT B0 ;  /* 0x0000000000007941 */ /* 0x000fea0003800200 */
.L_x_1215:
        /* <DEDUP_REMOVED lines=16> */
.L_x_1218:
[----:B------:R-:W-:Y:S05]  /*4d60*/  BSYNC.RECONVERGENT B0 ;  /* 0x0000000000007941 */ /* 0x000fea0003800200 */
.L_x_1217:
[----:B------:R-:W-:Y:S01]  /*4d70*/  BSSY.RECONVERGENT B0, `(.L_x_1219) ;  /* 0x0000018000007945 */ /* 0x000fe20003800200 */
[----:B0--34-:R-:W-:Y:S01]  /*4d80*/  PRMT R19, RZ, 0x7610, R19 ;  /* 0x00007610ff137816 */ /* 0x019fe20000000013 */
        /* <DEDUP_REMOVED lines=22> */
.L_x_1220:
[----:B------:R-:W-:Y:S05]  /*4ef0*/  BSYNC.RECONVERGENT B0 ;  /* 0x0000000000007941 */ /* 0x000fea0003800200 */
.L_x_1219:
        /* <DEDUP_REMOVED lines=16> */
.L_x_1222:
[----:B------:R-:W-:Y:S05]  /*5000*/  BSYNC.RECONVERGENT B0 ;  /* 0x0000000000007941 */ /* 0x000fea0003800200 */
.L_x_1221:
[----:B------:R-:W-:Y:S01]  /*5010*/  BSSY.RECONVERGENT B0, `(.L_x_1223) ;  /* 0x0000017000007945 */ /* 0x000fe20003800200 */
[----:B------:R-:W-:Y:S02]  /*5020*/  PRMT R17, RZ, 0x7610, R17 ;  /* 0x00007610ff117816 */ /* 0x000fe40000000011 */
[----:B---3-5:R-:W-:Y:S02]  /*5030*/  PRMT R19, RZ, 0x7610, R19 ;  /* 0x00007610ff137816 */ /* 0x028fe40000000013 */
        /* <DEDUP_REMOVED lines=20> */
.L_x_1224:
[----:B------:R-:W-:Y:S05]  /*5180*/  BSYNC.RECONVERGENT B0 ;  /* 0x0000000000007941 */ /* 0x000fea0003800200 */
.L_x_1223:
[----:B------:R-:W-:Y:S04]  /*5190*/  BSSY.RECONVERGENT B0, `(.L_x_1225) ;  /* 0x000000f000007945 */ /* 0x000fe80003800200 */
[----:B------:R-:W-:Y:S05]  /*51a0*/  @P1 BRA `(.L_x_1226) ;  /* 0x0000000000341947 */ /* 0x000fea0003800000 */
        /* <DEDUP_REMOVED lines=13> */
.L_x_1226:
[----:B------:R-:W-:Y:S05]  /*5280*/  BSYNC.RECONVERGENT B0 ;  /* 0x0000000000007941 */ /* 0x000fea0003800200 */
.L_x_1225:
[----:B------:R-:W-:Y:S01]  /*5290*/  BSSY.RECONVERGENT B0, `(.L_x_1227) ;  /* 0x0000018000007945 */ /* 0x000fe20003800200 */
[----:B------:R-:W-:Y:S02]  /*52a0*/  PRMT R15, RZ, 0x7610, R15 ;  /* 0x00007610ff0f7816 */ /* 0x000fe4000000000f */
[----:B----45:R-:W-:Y:S02]  /*52b0*/  PRMT R17, RZ, 0x7610, R17 ;  /* 0x00007610ff117816 */ /* 0x030fe40000000011 */
        /* <DEDUP_REMOVED lines=21> */
.L_x_1228:
[----:B------:R-:W-:Y:S05]  /*5410*/  BSYNC.RECONVERGENT B0 ;  /* 0x0000000000007941 */ /* 0x000fea0003800200 */
.L_x_1227:
[----:B------:R-:W-:Y:S04]  /*5420*/  BSSY.RECONVERGENT B0, `(.L_x_1229) ;  /* 0x000000f000007945 */ /* 0x000fe80003800200 */
[----:B------:R-:W-:Y:S05]  /*5430*/  @P0 BRA `(.L_x_1230) ;  /* 0x0000000000340947 */ /* 0x000fea0003800000 */
        /* <DEDUP_REMOVED lines=13> */
.L_x_1230:
[----:B------:R-:W-:Y:S05]  /*5510*/  BSYNC.RECONVERGENT B0 ;  /* 0x0000000000007941 */ /* 0x000fea0003800200 */
.L_x_1229:
[----:B------:R-:W-:Y:S01]  /*5520*/  BSSY.RECONVERGENT B0, `(.L_x_1231) ;  /* 0x0000016000007945 */ /* 0x000fe20003800200 */
[----:B0--34-:R-:W-:Y:S02]  /*5530*/  PRMT R11, RZ, 0x7610, R11 ;  /* 0x00007610ff0b7816 */ /* 0x019fe4000000000b */
[----:B------:R-:W-:Y:S02]  /*5540*/  PRMT R13, RZ, 0x7610, R13 ;  /* 0x00007610ff0d7816 */ /* 0x000fe4000000000d */
[----:B-----5:R-:W-:Y:S01]  /*5550*/  PRMT R15, RZ, 0x7610, R15 ;  /* 0x00007610ff0f7816 */ /* 0x020fe2000000000f */
        /* <DEDUP_REMOVED lines=13> */
[----:B------:R-:W-:Y:S02]  /*5630*/  PRMT R11, RZ, 0x7610, R11 ;  /* 0x00007610ff0b7816 */ /* 0x000fe4000000000b */
[----:B------:R0:W5:Y:S04]  /*5640*/  @!P0 LDG.E.U16 R15, desc[UR4][R2.64] ;  /* 0x00000004020f8981 */ /* 0x000168000c1e1500 */
[----:B------:R0:W5:Y:S04]  /*5650*/  @!P1 LDG.E.U16 R13, desc[UR4][R2.64+0x2] ;  /* 0x00000204020d9981 */ /* 0x000168000c1e1500 */
[----:B------:R0:W5:Y:S04]  /*5660*/  @!P2 LDG.E.U16 R11, desc[UR4][R2.64+0x4] ;  /* 0x00000404020ba981 */ /* 0x000168000c1e1500 */
[----:B------:R0:W5:Y:S02]  /*5670*/  @!P4 LDG.E.U16 R6, desc[UR4][R2.64+0x6] ;  /* 0x000006040206c981 */ /* 0x000164000c1e1500 */
.L_x_1232:
[----:B------:R-:W-:Y:S05]  /*5680*/  BSYNC.RECONVERGENT B0 ;  /* 0x0000000000007941 */ /* 0x000fea0003800200 */
.L_x_1231:
[----:B------:R-:W-:Y:S05]  /*5690*/  @P3 EXIT ;  /* 0x000000000000394d */ /* 0x000fea0003800000 */
[C---:B0-2---:R-:W-:Y:S01]  /*56a0*/  VIADD R3, R9.reuse, 0x1 ;  /* 0x0000000109037836 */ /* 0x045fe20000000000 */
[CC--:B------:R-:W-:Y:S01]  /*56b0*/  ISETP.GE.AND P0, PT, R9.reuse, R0.reuse, PT ;  /* 0x000000000900720c */ /* 0x0c0fe20003f06270 */
[----:B------:R-:W-:Y:S02]  /*56c0*/  VIADD R17, R9, 0x2 ;  /* 0x0000000209117836 */ /* 0x000fe40000000000 */
[----:B------:R-:W-:Y:S01]  /*56d0*/  IMAD R7, R0, R7, R9 ;  /* 0x0000000700077224 */ /* 0x000fe200078e0209 */
[-C--:B------:R-:W-:Y:S01]  /*56e0*/  ISETP.GE.AND P1, PT, R3, R0.reuse, PT ;  /* 0x000000000300720c */ /* 0x080fe20003f26270 */
[----:B------:R-:W-:Y:S01]  /*56f0*/  VIADD R3, R9, 0x3 ;  /* 0x0000000309037836 */ /* 0x000fe20000000000 */
[----:B------:R-:W-:Y:S01]  /*5700*/  ISETP.GE.AND P2, PT, R17, R0, PT ;  /* 0x000000001100720c */ /* 0x000fe20003f46270 */
[----:B-1----:R-:W-:-:S03]  /*5710*/  IMAD.WIDE R4, R7, 0x2, R4 ;  /* 0x0000000207047825 */ /* 0x002fc600078e0204 */
[----:B------:R-:W-:-:S03]  /*5720*/  ISETP.GE.AND P3, PT, R3, R0, PT ;  /* 0x000000000300720c */ /* 0x000fc60003f66270 */
[----:B-----5:R0:W-:Y:S04]  /*5730*/  @!P0 STG.E.U16 desc[UR4][R4.64], R15 ;  /* 0x0000000f04008986 */ /* 0x0201e8000c101504 */
[----:B------:R0:W-:Y:S04]  /*5740*/  @!P1 STG.E.U16 desc[UR4][R4.64+0x2], R13 ;  /* 0x0000020d04009986 */ /* 0x0001e8000c101504 */
[----:B------:R0:W-:Y:S02]  /*5750*/  @!P2 STG.E.U16 desc[UR4][R4.64+0x4], R11 ;  /* 0x0000040b0400a986 */ /* 0x0001e4000c101504 */
[----:B------:R-:W-:Y:S05]  /*5760*/  @P3 EXIT ;  /* 0x000000000000394d */ /* 0x000fea0003800000 */
[----:B------:R-:W-:Y:S01]  /*5770*/  STG.E.U16 desc[UR4][R4.64+0x6], R6 ;  /* 0x0000060604007986 */ /* 0x000fe2000c101504 */
[----:B------:R-:W-:Y:S05]  /*5780*/  EXIT ;  /* 0x000000000000794d */ /* 0x000fea0003800000 */
.L_x_1233:
        /* <DEDUP_REMOVED lines=15> */
.L_x_3394:


//--------------------- .text._ZN18transformer_engine43_GLOBAL__N__bafe6ae4_10_padding_cu_3a96c89422multi_unpadding_kernelILi8EhEEvNS0_16MultiPaddingArgsE --------------------------
	.section	.text._ZN18transformer_engine43_GLOBAL__N__bafe6ae4_10_padding_cu_3a96c89422multi_unpadding_kernelILi8EhEEvNS0_16MultiPaddingArgsE,"ax",@progbits
	.align	128
.text._ZN18transformer_engine43_GLOBAL__N__bafe6ae4_10_padding_cu_3a96c89422multi_unpadding_kernelILi8EhEEvNS0_16MultiPaddingArgsE:
        .type           _ZN18transformer_engine43_GLOBAL__N__bafe6ae4_10_padding_cu_3a96c89422multi_unpadding_kernelILi8EhEEvNS0_16MultiPaddingArgsE,@function
        .size           _ZN18transformer_engine43_GLOBAL__N__bafe6ae4_10_padding_cu_3a96c89422multi_unpadding_kernelILi8EhEEvNS0_16MultiPaddingArgsE,(.L_x_3395 - _ZN18transformer_engine43_GLOBAL__N__bafe6ae4_10_padding_cu_3a96c89422multi_unpadding_kernelILi8EhEEvNS0_16MultiPaddingArgsE)
        .other          _ZN18transformer_engine43_GLOBAL__N__bafe6ae4_10_padding_cu_3a96c89422multi_unpadding_kernelILi8EhEEvNS0_16MultiPaddingArgsE,@"STO_CUDA_ENTRY STV_DEFAULT"
_ZN18transformer_engine43_GLOBAL__N__bafe6ae4_10_padding_cu_3a96c89422multi_unpadding_kernelILi8EhEEvNS0_16MultiPaddingArgsE:
[----:B------:R-:W-:Y:S08]  /*0000*/  LDC R1, c[0x0][0x37c] ;  /* 0x0000df00ff017b82 */ /* 0x000ff00000000800 */
[----:B------:R-:W0:Y:S01]  /*0010*/  S2UR UR7, SR_CTAID.X ;  /* 0x00000000000779c3 */ /* 0x000e220000002500 */
[----:B------:R-:W-:Y:S01]  /*0020*/  UMOV UR4, URZ ;  /* 0x000000ff00047c82 */ /* 0x000fe20008000000 */
[----:B------:R-:W-:-:S05]  /*0030*/  UMOV UR8, 0x700 ;  /* 0x0000070000087882 */ /* 0x000fca0000000000 */
.L_x_1234:
        /* <DEDUP_REMOVED lines=14> */
[----:B------:R1:W2:Y:S01]  /*0120*/  LDC R7, c[0x0][R6+0x980] ;  /* 0x0002600006077b82 */ /* 0x0002a20000000800 */
[----:B------:R-:W-:Y:S02]  /*0130*/  PRMT R25, RZ, 0x7610, R25 ;  /* 0x00007610ff197816 */ /* 0x000fe40000000019 */
[----:B------:R-:W-:-:S02]  /*0140*/  PRMT R27, RZ, 0x7610, R27 ;  /* 0x00007610ff1b7816 */ /* 0x000fc4000000001b */
[----:B------:R-:W-:Y:S02]  /*0150*/  PRMT R29, RZ, 0x7610, R29 ;  /* 0x00007610ff1d7816 */ /* 0x000fe4000000001d */
[----:B------:R-:W-:Y:S01]  /*0160*/  PRMT R15, RZ, 0x7610, R15 ;  /* 0x00007610ff0f7816 */ /* 0x000fe2000000000f */
[----:B------:R1:W3:Y:S01]  /*0170*/  LDC R2, c[0x0][R6+0xa80] ;  /* 0x0002a00006027b82 */ /* 0x0002e20000000800 */
[----:B------:R-:W-:-:S07]  /*0180*/  PRMT R17, RZ, 0x7610, R17 ;  /* 0x00007610ff117816 */ /* 0x000fce0000000011 */
[----:B-1----:R-:W1:Y:S01]  /*0190*/  LDC R6, c[0x0][R6+0x780] ;  /* 0x0001e00006067b82 */ /* 0x002e620000000800 */
[----:B--2---:R-:W-:-:S05]  /*01a0*/  VIADD R0, R7, 0xff ;  /* 0x000000ff07007836 */ /* 0x004fca0000000000 */
[----:B------:R-:W-:Y:S02]  /*01b0*/  SHF.R.S32.HI R3, RZ, 0x1f, R0 ;  /* 0x0000001fff037819 */ /* 0x000fe40000011400 */
[----:B---3--:R-:W-:Y:S01]  /*01c0*/  IADD3 R13, PT, PT, -R2, UR7, RZ ;  /* 0x00000007020d7c10 */ /* 0x008fe2000fffe1ff */
[----:B------:R-:W-:Y:S01]  /*01d0*/  IMAD.MOV.U32 R2, RZ, RZ, RZ ;  /* 0x000000ffff027224 */ /* 0x000fe200078e00ff */
[----:B------:R-:W-:Y:S02]  /*01e0*/  LEA.HI R0, R3, R0, RZ, 0x8 ;  /* 0x0000000003007211 */ /* 0x000fe400078f40ff */
[----:B------:R-:W-:Y:S02]  /*01f0*/  IABS R11, R13 ;  /* 0x0000000d000b7213 */ /* 0x000fe40000000000 */
[----:B------:R-:W-:-:S04]  /*0200*/  SHF.R.S32.HI R0, RZ, 0x8, R0 ;  /* 0x00000008ff007819 */ /* 0x000fc80000011400 */
[-C--:B------:R-:W-:Y:S02]  /*0210*/  IABS R8, R0.reuse ;  /* 0x0000000000087213 */ /* 0x080fe40000000000 */
[----:B------:R-:W-:Y:S02]  /*0220*/  IABS R10, R0 ;  /* 0x00000000000a7213 */ /* 0x000fe40000000000 */
[----:B------:R-:W2:Y:S08]  /*0230*/  I2F.RP R5, R8 ;  /* 0x0000000800057306 */ /* 0x000eb00000209400 */
[----:B--2---:R-:W2:Y:S02]  /*0240*/  MUFU.RCP R5, R5 ;  /* 0x0000000500057308 */ /* 0x004ea40000001000 */
[----:B--2---:R-:W-:-:S06]  /*0250*/  VIADD R3, R5, 0xffffffe ;  /* 0x0ffffffe05037836 */ /* 0x004fcc0000000000 */
[----:B------:R-:W2:Y:S02]  /*0260*/  F2I.FTZ.U32.TRUNC.NTZ R3, R3 ;  /* 0x0000000300037305 */ /* 0x000ea4000021f000 */
[----:B--2---:R-:W-:-:S04]  /*0270*/  IMAD.MOV R9, RZ, RZ, -R3 ;  /* 0x000000ffff097224 */ /* 0x004fc800078e0a03 */
[----:B------:R-:W-:-:S04]  /*0280*/  IMAD R9, R9, R8, RZ ;  /* 0x0000000809097224 */ /* 0x000fc800078e02ff */
[----:B------:R-:W-:-:S04]  /*0290*/  IMAD.HI.U32 R2, R3, R9, R2 ;  /* 0x0000000903027227 */ /* 0x000fc800078e0002 */
[----:B------:R-:W-:Y:S02]  /*02a0*/  IMAD.MOV R3, RZ, RZ, -R10 ;  /* 0x000000ffff037224 */ /* 0x000fe400078e0a0a */
[----:B------:R-:W-:Y:S01]  /*02b0*/  IMAD.HI.U32 R2, R2, R11, RZ ;  /* 0x0000000b02027227 */ /* 0x000fe200078e00ff */
[----:B------:R-:W2:Y:S03]  /*02c0*/  S2R R10, SR_TID.X ;  /* 0x00000000000a7919 */ /* 0x000ea60000002100 */
        /* <DEDUP_REMOVED lines=12> */
[----:B------:R-:W-:-:S03]  /*0390*/  LOP3.LUT R5, R10, 0xf8, RZ, 0xc0, !PT ;  /* 0x000000f80a057812 */ /* 0x000fc600078ec0ff */
[----:B------:R-:W-:-:S04]  /*03a0*/  IMAD.MOV.U32 R9, RZ, RZ, R2 ;  /* 0x000000ffff097224 */ /* 0x000fc800078e0002 */
[----:B------:R-:W-:Y:S01]  /*03b0*/  @!P2 IMAD.MOV R9, RZ, RZ, -R9 ;  /* 0x000000ffff09a224 */ /* 0x000fe200078e0a09 */
[----:B------:R-:W-:-:S05]  /*03c0*/  @!P1 LOP3.LUT R9, RZ, R0, RZ, 0x33, !PT ;  /* 0x00000000ff099212 */ /* 0x000fca00078e33ff */
[----:B------:R-:W-:Y:S02]  /*03d0*/  IMAD.MOV R3, RZ, RZ, -R9 ;  /* 0x000000ffff037224 */ /* 0x000fe400078e0a09 */
[--C-:B------:R-:W-:Y:S01]  /*03e0*/  IMAD R9, R9, 0x100, R8.reuse ;  /* 0x0000010009097824 */ /* 0x100fe200078e0208 */
[----:B------:R-:W-:Y:S01]  /*03f0*/  PRMT R8, RZ, 0x7610, R8 ;  /* 0x00007610ff087816 */ /* 0x000fe20000000008 */
[----:B------:R-:W-:Y:S02]  /*0400*/  IMAD R0, R0, R3, R13 ;  /* 0x0000000300007224 */ /* 0x000fe400078e020d */
[----:B------:R2:W3:Y:S01]  /*0410*/  LDC.64 R2, c[0x0][R4+0x580] ;  /* 0x0001600004027b82 */ /* 0x0004e20000000a00 */
[C---:B-1----:R-:W-:Y:S01]  /*0420*/  ISETP.GE.AND P0, PT, R9.reuse, R6, PT ;  /* 0x000000060900720c */ /* 0x042fe20003f06270 */
[----:B------:R-:W-:Y:S02]  /*0430*/  IMAD R0, R0, 0x100, R5 ;  /* 0x0000010000007824 */ /* 0x000fe400078e0205 */
[----:B------:R-:W-:-:S04]  /*0440*/  VIADD R13, R9, 0x1 ;  /* 0x00000001090d7836 */ /* 0x000fc80000000000 */
[----:B--2---:R-:W1:Y:S06]  /*0450*/  LDC.64 R4, c[0x0][R4+0x380] ;  /* 0x0000e00004047b82 */ /* 0x004e6c0000000a00 */
[----:B0-----:R-:W-:Y:S05]  /*0460*/  @P0 BRA `(.L_x_1236) ;  /* 0x0000000000880947 */ /* 0x001fea0003800000 */
[C---:B------:R-:W-:Y:S01]  /*0470*/  VIADD R10, R0.reuse, 0x1 ;  /* 0x00000001000a7836 */ /* 0x040fe20000000000 */
[C---:B------:R-:W-:Y:S01]  /*0480*/  ISETP.GE.AND P6, PT, R0.reuse, R7, PT ;  /* 0x000000070000720c */ /* 0x040fe20003fc6270 */
[----:B------:R-:W-:Y:S01]  /*0490*/  VIADD R12, R0, 0x2 ;  /* 0x00000002000c7836 */ /* 0x000fe20000000000 */
[----:B------:R-:W-:Y:S01]  /*04a0*/  PRMT R17, RZ, 0x7610, R17 ;  /* 0x00007610ff117816 */ /* 0x000fe20000000011 */
[----:B------:R-:W-:Y:S01]  /*04b0*/  IMAD R11, R7, R9, R0 ;  /* 0x00000009070b7224 */ /* 0x000fe200078e0200 */
[-C--:B------:R-:W-:Y:S01]  /*04c0*/  ISETP.GE.AND P2, PT, R10, R7.reuse, PT ;  /* 0x000000070a00720c */ /* 0x080fe20003f46270 */
[----:B------:R-:W-:Y:S01]  /*04d0*/  VIADD R14, R0, 0x4 ;  /* 0x00000004000e7836 */ /* 0x000fe20000000000 */
[----:B------:R-:W-:Y:S01]  /*04e0*/  ISETP.GE.AND P1, PT, R12, R7, PT ;  /* 0x000000070c00720c */ /* 0x000fe20003f26270 */
[----:B------:R-:W-:Y:S01]  /*04f0*/  VIADD R12, R0, 0x3 ;  /* 0x00000003000c7836 */ /* 0x000fe20000000000 */
[----:B-1----:R-:W-:Y:S01]  /*0500*/  IADD3 R10, P5, PT, R4, R11, RZ ;  /* 0x0000000b040a7210 */ /* 0x002fe20007fbe0ff */
[----:B------:R-:W-:Y:S01]  /*0510*/  VIADD R16, R0, 0x5 ;  /* 0x0000000500107836 */ /* 0x000fe20000000000 */
[----:B------:R-:W-:-:S02]  /*0520*/  PRMT R15, RZ, 0x7610, R15 ;  /* 0x00007610ff0f7816 */ /* 0x000fc4000000000f */
[-C--:B------:R-:W-:Y:S01]  /*0530*/  ISETP.GE.AND P3, PT, R12, R7.reuse, PT ;  /* 0x000000070c00720c */ /* 0x080fe20003f66270 */
[----:B------:R-:W-:Y:S01]  /*0540*/  VIADD R12, R0, 0x6 ;  /* 0x00000006000c7836 */ /* 0x000fe20000000000 */
[----:B------:R-:W-:Y:S01]  /*0550*/  ISETP.GE.AND P4, PT, R14, R7, PT ;  /* 0x000000070e00720c */ /* 0x000fe20003f86270 */
[----:B------:R-:W-:Y:S01]  /*0560*/  VIADD R14, R0, 0x7 ;  /* 0x00000007000e7836 */ /* 0x000fe20000000000 */
[----:B------:R-:W-:Y:S02]  /*0570*/  LEA.HI.X.SX32 R11, R11, R5, 0x1, P5 ;  /* 0x000000050b0b7211 */ /* 0x000fe400028f0eff */
[----:B------:R-:W-:-:S03]  /*0580*/  ISETP.GE.AND P5, PT, R16, R7, PT ;  /* 0x000000071000720c */ /* 0x000fc60003fa6270 */
[----:B------:R0:W5:Y:S01]  /*0590*/  @!P6 LDG.E.U8 R17, desc[UR4][R10.64] ;  /* 0x000000040a11e981 */ /* 0x000162000c1e1100 */
[----:B------:R-:W-:-:S03]  /*05a0*/  ISETP.GE.AND P6, PT, R12, R7, PT ;  /* 0x000000070c00720c */ /* 0x000fc60003fc6270 */
[----:B------:R0:W5:Y:S01]  /*05b0*/  @!P2 LDG.E.U8 R15, desc[UR4][R10.64+0x1] ;  /* 0x000001040a0fa981 */ /* 0x000162000c1e1100 */
[----:B------:R-:W-:Y:S02]  /*05c0*/  ISETP.GE.AND P2, PT, R14, R7, PT ;  /* 0x000000070e00720c */ /* 0x000fe40003f46270 */
[----:B------:R-:W-:Y:S02]  /*05d0*/  PRMT R29, RZ, 0x7610, R29 ;  /* 0x00007610ff1d7816 */ /* 0x000fe4000000001d */
[----:B------:R-:W-:Y:S02]  /*05e0*/  PRMT R27, RZ, 0x7610, R27 ;  /* 0x00007610ff1b7816 */ /* 0x000fe4000000001b */
[----:B------:R-:W-:Y:S02]  /*05f0*/  PRMT R25, RZ, 0x7610, R25 ;  /* 0x00007610ff197816 */ /* 0x000fe40000000019 */
[----:B------:R-:W-:Y:S01]  /*0600*/  PRMT R23, RZ, 0x7610, R23 ;  /* 0x00007610ff177816 */ /* 0x000fe20000000017 */
[----:B------:R0:W5:Y:S01]  /*0610*/  @!P1 LDG.E.U8 R29, desc[UR4][R10.64+0x2] ;  /* 0x000002040a1d9981 */ /* 0x000162000c1e1100 */
[----:B------:R-:W-:-:S02]  /*0620*/  PRMT R21, RZ, 0x7610, R21 ;  /* 0x00007610ff157816 */ /* 0x000fc40000000015 */
[----:B------:R-:W-:Y:S01]  /*0630*/  PRMT R19, RZ, 0x7610, R19 ;  /* 0x00007610ff137816 */ /* 0x000fe20000000013 */
[----:B------:R0:W5:Y:S04]  /*0640*/  @!P3 LDG.E.U8 R27, desc[UR4][R10.64+0x3] ;  /* 0x000003040a1bb981 */ /* 0x000168000c1e1100 */
[----:B------:R0:W5:Y:S04]  /*0650*/  @!P4 LDG.E.U8 R25, desc[UR4][R10.64+0x4] ;  /* 0x000004040a19c981 */ /* 0x000168000c1e1100 */
[----:B------:R0:W5:Y:S04]  /*0660*/  @!P5 LDG.E.U8 R23, desc[UR4][R10.64+0x5] ;  /* 0x000005040a17d981 */ /* 0x000168000c1e1100 */
[----:B------:R0:W5:Y:S04]  /*0670*/  @!P6 LDG.E.U8 R21, desc[UR4][R10.64+0x6] ;  /* 0x000006040a15e981 */ /* 0x000168000c1e1100 */
[----:B------:R0:W5:Y:S02]  /*0680*/  @!P2 LDG.E.U8 R19, desc[UR4][R10.64+0x7] ;  /* 0x000007040a13a981 */ /* 0x000164000c1e1100 */
.L_x_1236:
[----:B------:R-:W-:Y:S05]  /*0690*/  BSYNC.RECONVERGENT B0 ;  /* 0x0000000000007941 */ /* 0x000fea0003800200 */
.L_x_1235:
[----:B------:R-:W-:Y:S04]  /*06a0*/  BSSY.RECONVERGENT B0, `(.L_x_1237) ;  /* 0x000001c000007945 */ /* 0x000fe80003800200 */
[----:B------:R-:W-:Y:S05]  /*06b0*/  @P0 BRA `(.L_x_1238) ;  /* 0x0000000000680947 */ /* 0x000fea0003800000 */
[C---:B------:R-:W-:Y:S01]  /*06c0*/  VIADD R12, R0.reuse, 0x2 ;  /* 0x00000002000c7836 */ /* 0x040fe20000000000 */
[C---:B------:R-:W-:Y:S01]  /*06d0*/  ISETP.GE.AND P1, PT, R0.reuse, R7, PT ;  /* 0x000000070000720c */ /* 0x040fe20003f26270 */
[----:B0-----:R-:W-:Y:S02]  /*06e0*/  VIADD R10, R0, 0x1 ;  /* 0x00000001000a7836 */ /* 0x001fe40000000000 */
[----:B------:R-:W-:Y:S01]  /*06f0*/  IMAD R11, R7, R9, R0 ;  /* 0x00000009070b7224 */ /* 0x000fe200078e0200 */
[-C--:B------:R-:W-:Y:S01]  /*0700*/  ISETP.GE.AND P2, PT, R12, R7.reuse, PT ;  /* 0x000000070c00720c */ /* 0x080fe20003f46270 */
[----:B------:R-:W-:Y:S01]  /*0710*/  VIADD R14, R0, 0x3 ;  /* 0x00000003000e7836 */ /* 0x000fe20000000000 */
[----:B------:R-:W-:Y:S01]  /*0720*/  ISETP.GE.AND P0, PT, R10, R7, PT ;  /* 0x000000070a00720c */ /* 0x000fe20003f06270 */
[----:B------:R-:W-:Y:S01]  /*0730*/  VIADD R12, R0, 0x4 ;  /* 0x00000004000c7836 */ /* 0x000fe20000000000 */
        /* <DEDUP_REMOVED lines=18> */
.L_x_1238:
[----:B------:R-:W-:Y:S05]  /*0860*/  BSYNC.RECONVERGENT B0 ;  /* 0x0000000000007941 */ /* 0x000fea0003800200 */
.L_x_1237:
[----:B------:R-:W-:Y:S01]  /*0870*/  ISETP.GE.AND P0, PT, R13, R6, PT ;  /* 0x000000060d00720c */ /* 0x000fe20003f06270 */
[----:B------:R-:W-:Y:S01]  /*0880*/  BSSY.RECONVERGENT B0, `(.L_x_1239) ;  /* 0x000002d000007945 */ /* 0x000fe20003800200 */
[----:B--2--5:R-:W-:Y:S01]  /*0890*/  PRMT R21, RZ, 0x7610, R21 ;  /* 0x00007610ff157816 */ /* 0x024fe20000000015 */
[----:B------:R-:W-:Y:S01]  /*08a0*/  VIADD R15, R9, 0x2 ;  /* 0x00000002090f7836 */ /* 0x000fe20000000000 */
[----:B------:R-:W-:Y:S02]  /*08b0*/  PRMT R23, RZ, 0x7610, R23 ;  /* 0x00007610ff177816 */ /* 0x000fe40000000017 */
[----:B------:R-:W-:Y:S02]  /*08c0*/  PRMT R25, RZ, 0x7610, R25 ;  /* 0x00007610ff197816 */ /* 0x000fe40000000019 */
[----:B------:R-:W-:Y:S02]  /*08d0*/  PRMT R27, RZ, 0x7610, R27 ;  /* 0x00007610ff1b7816 */ /* 0x000fe4000000001b */
[----:B------:R-:W-:-:S02]  /*08e0*/  PRMT R29, RZ, 0x7610, R29 ;  /* 0x00007610ff1d7816 */ /* 0x000fc4000000001d */
[----:B------:R-:W-:Y:S02]  /*08f0*/  PRMT R17, RZ, 0x7610, R17 ;  /* 0x00007610ff117816 */ /* 0x000fe40000000011 */
[----:B------:R-:W-:Y:S02]  /*0900*/  PRMT R12, RZ, 0x7610, R12 ;  /* 0x00007610ff0c7816 */ /* 0x000fe4000000000c */
[----:B------:R-:W-:Y:S01]  /*0910*/  PRMT R19, RZ, 0x7610, R19 ;  /* 0x00007610ff137816 */ /* 0x000fe20000000013 */
[----:B------:R-:W-:Y:S06]  /*0920*/  @P0 BRA `(.L_x_1240) ;  /* 0x0000000000880947 */ /* 0x000fec0003800000 */
[C---:B------:R-:W-:Y:S01]  /*0930*/  VIADD R8, R0.reuse, 0x1 ;  /* 0x0000000100087836 */ /* 0x040fe20000000000 */
[C---:B------:R-:W-:Y:S01]  /*0940*/  ISETP.GE.AND P6, PT, R0.reuse, R7, PT ;  /* 0x000000070000720c */ /* 0x040fe20003fc6270 */
[----:B0-----:R-:W-:Y:S01]  /*0950*/  VIADD R10, R0, 0x2 ;  /* 0x00000002000a7836 */ /* 0x001fe20000000000 */
        /* <DEDUP_REMOVED lines=31> */
.L_x_1240:
[----:B------:R-:W-:Y:S05]  /*0b50*/  BSYNC.RECONVERGENT B0 ;  /* 0x0000000000007941 */ /* 0x000fea0003800200 */
.L_x_1239:
[----:B------:R-:W-:Y:S04]  /*0b60*/  BSSY.RECONVERGENT B0, `(.L_x_1241) ;  /* 0x000001c000007945 */ /* 0x000fe80003800200 */
[----:B------:R-:W-:Y:S05]  /*0b70*/  @P0 BRA `(.L_x_1242) ;  /* 0x0000000000680947 */ /* 0x000fea0003800000 */
[C---:B------:R-:W-:Y:S01]  /*0b80*/  VIADD R14, R0.reuse, 0x2 ;  /* 0x00000002000e7836 */ /* 0x040fe20000000000 */
[C---:B------:R-:W-:Y:S01]  /*0b90*/  ISETP.GE.AND P1, PT, R0.reuse, R7, PT ;  /* 0x000000070000720c */ /* 0x040fe20003f26270 */
[----:B0-2---:R-:W-:Y:S02]  /*0ba0*/  VIADD R10, R0, 0x1 ;  /* 0x00000001000a7836 */ /* 0x005fe40000000000 */
        /* <DEDUP_REMOVED lines=23> */
.L_x_1242:
[----:B------:R-:W-:Y:S05]  /*0d20*/  BSYNC.RECONVERGENT B0 ;  /* 0x0000000000007941 */ /* 0x000fea0003800200 */
.L_x_1241:
[----:B------:R-:W-:Y:S01]  /*0d30*/  ISETP.GE.AND P0, PT, R15, R6, PT ;  /* 0x000000060f00720c */ /* 0x000fe20003f06270 */
[----:B------:R-:W-:Y:S01]  /*0d40*/  BSSY.RECONVERGENT B0, `(.L_x_1243) ;  /* 0x000002d000007945 */ /* 0x000fe20003800200 */
[----:B----45:R-:W-:Y:S01]  /*0d50*/  PRMT R21, RZ, 0x7610, R21 ;  /* 0x00007610ff157816 */ /* 0x030fe20000000015 */
        /* <DEDUP_REMOVED lines=9> */
[C---:B0-2---:R-:W-:Y:S01]  /*0df0*/  VIADD R10, R0.reuse, 0x1 ;  /* 0x00000001000a7836 */ /* 0x045fe20000000000 */
        /* <DEDUP_REMOVED lines=33> */
.L_x_1244:
[----:B------:R-:W-:Y:S05]  /*1010*/  BSYNC.RECONVERGENT B0 ;  /* 0x0000000000007941 */ /* 0x000fea0003800200 */
.L_x_1243:
[----:B------:R-:W-:Y:S04]  /*1020*/  BSSY.RECONVERGENT B0, `(.L_x_1245) ;  /* 0x000001c000007945 */ /* 0x000fe80003800200 */
[----:B------:R-:W-:Y:S05]  /*1030*/  @P0 BRA `(.L_x_1246) ;  /* 0x0000000000680947 */ /* 0x000fea0003800000 */
[C---:B------:R-:W-:Y:S01]  /*1040*/  VIADD R14, R0.reuse, 0x2 ;  /* 0x00000002000e7836 */ /* 0x040fe20000000000 */
[C---:B------:R-:W-:Y:S01]  /*1050*/  ISETP.GE.AND P1, PT, R0.reuse, R7, PT ;  /* 0x000000070000720c */ /* 0x040fe20003f26270 */
[----:B0-2-4-:R-:W-:Y:S02]  /*1060*/  VIADD R10, R0, 0x1 ;  /* 0x00000001000a7836 */ /* 0x015fe40000000000 */
        /* <DEDUP_REMOVED lines=23> */
.L_x_1246:
[----:B------:R-:W-:Y:S05]  /*11e0*/  BSYNC.RECONVERGENT B0 ;  /* 0x0000000000007941 */ /* 0x000fea0003800200 */
.L_x_1245:
[----:B------:R-:W-:Y:S01]  /*11f0*/  ISETP.GE.AND P0, PT, R13, R6, PT ;  /* 0x000000060d00720c */ /* 0x000fe20003f06270 */
[----:B------:R-:W-:Y:S01]  /*1200*/  BSSY.RECONVERGENT B0, `(.L_x_1247) ;  /* 0x000002d000007945 */ /* 0x000fe20003800200 */
[----:B0----5:R-:W-:Y:S01]  /*1210*/  PRMT R21, RZ, 0x7610, R21 ;  /* 0x00007610ff157816 */ /* 0x021fe20000000015 */
        /* <DEDUP_REMOVED lines=11> */
[----:B--2-4-:R-:W-:Y:S01]  /*12d0*/  VIADD R10, R0, 0x2 ;  /* 0x00000002000a7836 */ /* 0x014fe20000000000 */
        /* <DEDUP_REMOVED lines=31> */
.L_x_1248:
[----:B------:R-:W-:Y:S05]  /*14d0*/  BSYNC.RECONVERGENT B0 ;  /* 0x0000000000007941 */ /* 0x000fea0003800200 */
.L_x_1247:
        /* <DEDUP_REMOVED lines=28> */
.L_x_1250:
[----:B------:R-:W-:Y:S05]  /*16a0*/  BSYNC.RECONVERGENT B0 ;  /* 0x0000000000007941 */ /* 0x000fea0003800200 */
.L_x_1249:
        /* <DEDUP_REMOVED lines=12> */
[C---:B--2-4-:R-:W-:Y:S01]  /*1770*/  VIADD R10, R0.reuse, 0x1 ;  /* 0x00000001000a7836 */ /* 0x054fe20000000000 */
        /* <DEDUP_REMOVED lines=33> */
.L_x_1252:
[----:B------:R-:W-:Y:S05]  /*1990*/  BSYNC.RECONVERGENT B0 ;  /* 0x0000000000007941 */ /* 0x000fea0003800200 */
.L_x_1251:
        /* <DEDUP_REMOVED lines=28> */
.L_x_1254:
[----:B------:R-:W-:Y:S05]  /*1b60*/  BSYNC.RECONVERGENT B0 ;  /* 0x0000000000007941 */ /* 0x000fea0003800200 */
.L_x_1253:
        /* <DEDUP_REMOVED lines=46> */
.L_x_1256:
[----:B------:R-:W-:Y:S05]  /*1e50*/  BSYNC.RECONVERGENT B0 ;  /* 0x0000000000007941 */ /* 0x000fea0003800200 */
.L_x_1255:
        /* <DEDUP_REMOVED lines=28> */
.L_x_1258:
[----:B------:R-:W-:Y:S05]  /*2020*/  BSYNC.RECONVERGENT B0 ;  /* 0x0000000000007941 */ /* 0x000fea0003800200 */
.L_x_1257:
        /* <DEDUP_REMOVED lines=46> */
.L_x_1260:
[----:B------:R-:W-:Y:S05]  /*2310*/  BSYNC.RECONVERGENT B0 ;  /* 0x0000000000007941 */ /* 0x000fea0003800200 */
.L_x_1259:
        /* <DEDUP_REMOVED lines=28> */
.L_x_1262:
[----:B------:R-:W-:Y:S05]  /*24e0*/  BSYNC.RECONVERGENT B0 ;  /* 0x0000000000007941 */ /* 0x000fea0003800200 */
.L_x_1261:
        /* <DEDUP_REMOVED lines=46> */
.L_x_1264:
[----:B------:R-:W-:Y:S05]  /*27d0*/  BSYNC.RECONVERGENT B0 ;  /* 0x0000000000007941 */ /* 0x000fea0003800200 */
.L_x_1263:
        /* <DEDUP_REMOVED lines=28> */
.L_x_1266:
[----:B------:R-:W-:Y:S05]  /*29a0*/  BSYNC.RECONVERGENT B0 ;  /* 0x0000000000007941 */ /* 0x000fea0003800200 */
.L_x_1265:
        /* <DEDUP_REMOVED lines=46> */
.L_x_1268:
[----:B------:R-:W-:Y:S05]  /*2c90*/  BSYNC.RECONVERGENT B0 ;  /* 0x0000000000007941 */ /* 0x000fea0003800200 */
.L_x_1267:
        /* <DEDUP_REMOVED lines=28> */
.L_x_1270:
[----:B------:R-:W-:Y:S05]  /*2e60*/  BSYNC.RECONVERGENT B0 ;  /* 0x0000000000007941 */ /* 0x000fea0003800200 */
.L_x_1269:
        /* <DEDUP_REMOVED lines=46> */
.L_x_1272:
[----:B------:R-:W-:Y:S05]  /*3150*/  BSYNC.RECONVERGENT B0 ;  /* 0x0000000000007941 */ /* 0x000fea0003800200 */
.L_x_1271:
        /* <DEDUP_REMOVED lines=28> */
.L_x_1274:
[----:B------:R-:W-:Y:S05]  /*3320*/  BSYNC.RECONVERGENT B0 ;  /* 0x0000000000007941 */ /* 0x000fea0003800200 */
.L_x_1273:
        /* <DEDUP_REMOVED lines=46> */
.L_x_1276:
[----:B------:R-:W-:Y:S05]  /*3610*/  BSYNC.RECONVERGENT B0 ;  /* 0x0000000000007941 */ /* 0x000fea0003800200 */
.L_x_1275:
        /* <DEDUP_REMOVED lines=28> */
.L_x_1278:
[----:B------:R-:W-:Y:S05]  /*37e0*/  BSYNC.RECONVERGENT B0 ;  /* 0x0000000000007941 */ /* 0x000fea0003800200 */
.L_x_1277:
        /* <DEDUP_REMOVED lines=46> */
.L_x_1280:
[----:B------:R-:W-:Y:S05]  /*3ad0*/  BSYNC.RECONVERGENT B0 ;  /* 0x0000000000007941 */ /* 0x000fea0003800200 */
.L_x_1279:
        /* <DEDUP_REMOVED lines=28> */
.L_x_1282:
[----:B------:R-:W-:Y:S05]  /*3ca0*/  BSYNC.RECONVERGENT B0 ;  /* 0x0000000000007941 */ /* 0x000fea0003800200 */
.L_x_1281:
        /* <DEDUP_REMOVED lines=46> */
.L_x_1284:
[----:B------:R-:W-:Y:S05]  /*3f90*/  BSYNC.RECONVERGENT B0 ;  /* 0x0000000000007941 */ /* 0x000fea0003800200 */
.L_x_1283:
        /* <DEDUP_REMOVED lines=28> */
.L_x_1286:
[----:B------:R-:W-:Y:S05]  /*4160*/  BSYNC.RECONVERGENT B0 ;  /* 0x0000000000007941 */ /* 0x000fea0003800200 */
.L_x_1285:
        /* <DEDUP_REMOVED lines=46> */
.L_x_1288:
[----:B------:R-:W-:Y:S05]  /*4450*/  BSYNC.RECONVERGENT B0 ;  /* 0x0000000000007941 */ /* 0x000fea0003800200 */
.L_x_1287:
        /* <DEDUP_REMOVED lines=28> */
.L_x_1290:
[----:B------:R-:W-:Y:S05]  /*4620*/  BSYNC.RECONVERGENT B0 ;  /* 0x0000000000007941 */ /* 0x000fea0003800200 */
.L_x_1289:
        /* <DEDUP_REMOVED lines=46> */
.L_x_1292:
[----:B------:R-:W-:Y:S05]  /*4910*/  BSYNC.RECONVERGENT B0 ;  /* 0x0000000000007941 */ /* 0x000fea0003800200 */
.L_x_1291:
        /* <DEDUP_REMOVED lines=28> */
.L_x_1294:
[----:B------:R-:W-:Y:S05]  /*4ae0*/  BSYNC.RECONVERGENT B0 ;  /* 0x0000000000007941 */ /* 0x000fea0003800200 */
.L_x_1293:
        /* <DEDUP_REMOVED lines=46> */
.L_x_1296:
[----:B------:R-:W-:Y:S05]  /*4dd0*/  BSYNC.RECONVERGENT B0 ;  /* 0x0000000000007941 */ /* 0x000fea0003800200 */
.L_x_1295:
        /* <DEDUP_REMOVED lines=28> */
.L_x_1298:
[----:B------:R-:W-:Y:S05]  /*4fa0*/  BSYNC.RECONVERGENT B0 ;  /* 0x0000000000007941 */ /* 0x000fea0003800200 */
.L_x_1297:
        /* <DEDUP_REMOVED lines=46> */
.L_x_1300:
[----:B------:R-:W-:Y:S05]  /*5290*/  BSYNC.RECONVERGENT B0 ;  /* 0x0000000000007941 */ /* 0x000fea0003800200 */
.L_x_1299:
        /* <DEDUP_REMOVED lines=28> */
.L_x_1302:
[----:B------:R-:W-:Y:S05]  /*5460*/  BSYNC.RECONVERGENT B0 ;  /* 0x0000000000007941 */ /* 0x000fea0003800200 */
.L_x_1301:
        /* <DEDUP_REMOVED lines=46> */
.L_x_1304:
[----:B------:R-:W-:Y:S05]  /*5750*/  BSYNC.RECONVERGENT B0 ;  /* 0x0000000000007941 */ /* 0x000fea0003800200 */
.L_x_1303:
        /* <DEDUP_REMOVED lines=28> */
.L_x_1306:
[----:B------:R-:W-:Y:S05]  /*5920*/  BSYNC.RECONVERGENT B0 ;  /* 0x0000000000007941 */ /* 0x000fea0003800200 */
.L_x_1305:
        /* <DEDUP_REMOVED lines=46> */
.L_x_1308:
[----:B------:R-:W-:Y:S05]  /*5c10*/  BSYNC.RECONVERGENT B0 ;  /* 0x0000000000007941 */ /* 0x000fea0003800200 */
.L_x_1307:
        /* <DEDUP_REMOVED lines=28> */
.L_x_1310:
[----:B------:R-:W-:Y:S05]  /*5de0*/  BSYNC.RECONVERGENT B0 ;  /* 0x0000000000007941 */ /* 0x000fea0003800200 */
.L_x_1309:
        /* <DEDUP_REMOVED lines=46> */
.L_x_1312:
[----:B------:R-:W-:Y:S05]  /*60d0*/  BSYNC.RECONVERGENT B0 ;  /* 0x0000000000007941 */ /* 0x000fea0003800200 */
.L_x_1311:
        /* <DEDUP_REMOVED lines=28> */
.L_x_1314:
[----:B------:R-:W-:Y:S05]  /*62a0*/  BSYNC.RECONVERGENT B0 ;  /* 0x0000000000007941 */ /* 0x000fea0003800200 */
.L_x_1313:
        /* <DEDUP_REMOVED lines=46> */
.L_x_1316:
[----:B------:R-:W-:Y:S05]  /*6590*/  BSYNC.RECONVERGENT B0 ;  /* 0x0000000000007941 */ /* 0x000fea0003800200 */
.L_x_1315:
        /* <DEDUP_REMOVED lines=28> */
.L_x_1318:
[----:B------:R-:W-:Y:S05]  /*6760*/  BSYNC.RECONVERGENT B0 ;  /* 0x0000000000007941 */ /* 0x000fea0003800200 */
.L_x_1317:
        /* <DEDUP_REMOVED lines=46> */
.L_x_1320:
[----:B------:R-:W-:Y:S05]  /*6a50*/  BSYNC.RECONVERGENT B0 ;  /* 0x0000000000007941 */ /* 0x000fea0003800200 */
.L_x_1319:
        /* <DEDUP_REMOVED lines=28> */
.L_x_1322:
[----:B------:R-:W-:Y:S05]  /*6c20*/  BSYNC.RECONVERGENT B0 ;  /* 0x0000000000007941 */ /* 0x000fea0003800200 */
.L_x_1321:
        /* <DEDUP_REMOVED lines=46> */
.L_x_1324:
[----:B------:R-:W-:Y:S05]  /*6f10*/  BSYNC.RECONVERGENT B0 ;  /* 0x0000000000007941 */ /* 0x000fea0003800200 */
.L_x_1323:
        /* <DEDUP_REMOVED lines=28> */
.L_x_1326:
[----:B------:R-:W-:Y:S05]  /*70e0*/  BSYNC.RECONVERGENT B0 ;  /* 0x0000000000007941 */ /* 0x000fea0003800200 */
.L_x_1325:
        /* <DEDUP_REMOVED lines=46> */
.L_x_1328:
[----:B------:R-:W-:Y:S05]  /*73d0*/  BSYNC.RECONVERGENT B0 ;  /* 0x0000000000007941 */ /* 0x000fea0003800200 */
.L_x_1327:
        /* <DEDUP_REMOVED lines=28> */
.L_x_1330:
[----:B------:R-:W-:Y:S05]  /*75a0*/  BSYNC.RECONVERGENT B0 ;  /* 0x0000000000007941 */ /* 0x000fea0003800200 */
.L_x_1329:
        /* <DEDUP_REMOVED lines=46> */
.L_x_1332:
[----:B------:R-:W-:Y:S05]  /*7890*/  BSYNC.RECONVERGENT B0 ;  /* 0x0000000000007941 */ /* 0x000fea0003800200 */
.L_x_1331:
        /* <DEDUP_REMOVED lines=28> */
.L_x_1334:
[----:B------:R-:W-:Y:S05]  /*7a60*/  BSYNC.RECONVERGENT B0 ;  /* 0x0000000000007941 */ /* 0x000fea0003800200 */
.L_x_1333:
        /* <DEDUP_REMOVED lines=46> */
.L_x_1336:
[----:B------:R-:W-:Y:S05]  /*7d50*/  BSYNC.RECONVERGENT B0 ;  /* 0x0000000000007941 */ /* 0x000fea0003800200 */
.L_x_1335:
        /* <DEDUP_REMOVED lines=28> */
.L_x_1338:
[----:B------:R-:W-:Y:S05]  /*7f20*/  BSYNC.RECONVERGENT B0 ;  /* 0x0000000000007941 */ /* 0x000fea0003800200 */
.L_x_1337:
        /* <DEDUP_REMOVED lines=46> */
.L_x_1340:
[----:B------:R-:W-:Y:S05]  /*8210*/  BSYNC.RECONVERGENT B0 ;  /* 0x0000000000007941 */ /* 0x000fea0003800200 */
.L_x_1339:
        /* <DEDUP_REMOVED lines=28> */
.L_x_1342:
[----:B------:R-:W-:Y:S05]  /*83e0*/  BSYNC.RECONVERGENT B0 ;  /* 0x0000000000007941 */ /* 0x000fea0003800200 */
.L_x_1341:
        /* <DEDUP_REMOVED lines=46> */
.L_x_1344:
[----:B------:R-:W-:Y:S05]  /*86d0*/  BSYNC.RECONVERGENT B0 ;  /* 0x0000000000007941 */ /* 0x000fea0003800200 */
.L_x_1343:
        /* <DEDUP_REMOVED lines=28> */
.L_x_1346:
[----:B------:R-:W-:Y:S05]  /*88a0*/  BSYNC.RECONVERGENT B0 ;  /* 0x0000000000007941 */ /* 0x000fea0003800200 */
.L_x_1345:
        /* <DEDUP_REMOVED lines=46> */
.L_x_1348:
[----:B------:R-:W-:Y:S05]  /*8b90*/  BSYNC.RECONVERGENT B0 ;  /* 0x0000000000007941 */ /* 0x000fea0003800200 */
.L_x_1347:
        /* <DEDUP_REMOVED lines=28> */
.L_x_1350:
[----:B------:R-:W-:Y:S05]  /*8d60*/  BSYNC.RECONVERGENT B0 ;  /* 0x0000000000007941 */ /* 0x000fea0003800200 */
.L_x_1349:
        /* <DEDUP_REMOVED lines=46> */
.L_x_1352:
[----:B------:R-:W-:Y:S05]  /*9050*/  BSYNC.RECONVERGENT B0 ;  /* 0x0000000000007941 */ /* 0x000fea0003800200 */
.L_x_1351:
        /* <DEDUP_REMOVED lines=28> */
.L_x_1354:
[----:B------:R-:W-:Y:S05]  /*9220*/  BSYNC.RECONVERGENT B0 ;  /* 0x0000000000007941 */ /* 0x000fea0003800200 */
.L_x_1353:
        /* <DEDUP_REMOVED lines=46> */
.L_x_1356:
[----:B------:R-:W-:Y:S05]  /*9510*/  BSYNC.RECONVERGENT B0 ;  /* 0x0000000000007941 */ /* 0x000fea0003800200 */
.L_x_1355:
        /* <DEDUP_REMOVED lines=28> */
.L_x_1358:
[----:B------:R-:W-:Y:S05]  /*96e0*/  BSYNC.RECONVERGENT B0 ;  /* 0x0000000000007941 */ /* 0x000fea0003800200 */
.L_x_1357:
        /* <DEDUP_REMOVED lines=46> */
.L_x_1360:
[----:B------:R-:W-:Y:S05]  /*99d0*/  BSYNC.RECONVERGENT B0 ;  /* 0x0000000000007941 */ /* 0x000fea0003800200 */
.L_x_1359:
        /* <DEDUP_REMOVED lines=28> */
.L_x_1362:
[----:B------:R-:W-:Y:S05]  /*9ba0*/  BSYNC.RECONVERGENT B0 ;  /* 0x0000000000007941 */ /* 0x000fea0003800200 */
.L_x_1361:
        /* <DEDUP_REMOVED lines=46> */
.L_x_1364:
[----:B------:R-:W-:Y:S05]  /*9e90*/  BSYNC.RECONVERGENT B0 ;  /* 0x0000000000007941 */ /* 0x000fea0003800200 */
.L_x_1363:
        /* <DEDUP_REMOVED lines=28> */
.L_x_1366:
[----:B------:R-:W-:Y:S05]  /*a060*/  BSYNC.RECONVERGENT B0 ;  /* 0x0000000000007941 */ /* 0x000fea0003800200 */
.L_x_1365:
        /* <DEDUP_REMOVED lines=46> */
.L_x_1368:
[----:B------:R-:W-:Y:S05]  /*a350*/  BSYNC.RECONVERGENT B0 ;  /* 0x0000000000007941 */ /* 0x000fea0003800200 */
.L_x_1367:
        /* <DEDUP_REMOVED lines=28> */
.L_x_1370:
[----:B------:R-:W-:Y:S05]  /*a520*/  BSYNC.RECONVERGENT B0 ;  /* 0x0000000000007941 */ /* 0x000fea0003800200 */
.L_x_1369:
        /* <DEDUP_REMOVED lines=46> */
.L_x_1372:
[----:B------:R-:W-:Y:S05]  /*a810*/  BSYNC.RECONVERGENT B0 ;  /* 0x0000000000007941 */ /* 0x000fea0003800200 */
.L_x_1371:
        /* <DEDUP_REMOVED lines=28> */
.L_x_1374:
[----:B------:R-:W-:Y:S05]  /*a9e0*/  BSYNC.RECONVERGENT B0 ;  /* 0x0000000000007941 */ /* 0x000fea0003800200 */
.L_x_1373:
        /* <DEDUP_REMOVED lines=46> */
.L_x_1376:
[----:B------:R-:W-:Y:S05]  /*acd0*/  BSYNC.RECONVERGENT B0 ;  /* 0x0000000000007941 */ /* 0x000fea0003800200 */
.L_x_1375:
        /* <DEDUP_REMOVED lines=28> */
.L_x_1378:
[----:B------:R-:W-:Y:S05]  /*aea0*/  BSYNC.RECONVERGENT B0 ;  /* 0x0000000000007941 */ /* 0x000fea0003800200 */
.L_x_1377:
        /* <DEDUP_REMOVED lines=46> */
.L_x_1380:
[----:B------:R-:W-:Y:S05]  /*b190*/  BSYNC.RECONVERGENT B0 ;  /* 0x0000000000007941 */ /* 0x000fea0003800200 */
.L_x_1379:
        /* <DEDUP_REMOVED lines=28> */
.L_x_1382:
[----:B------:R-:W-:Y:S05]  /*b360*/  BSYNC.RECONVERGENT B0 ;  /* 0x0000000000007941 */ /* 0x000fea0003800200 */
.L_x_1381:
        /* <DEDUP_REMOVED lines=46> */
.L_x_1384:
[----:B------:R-:W-:Y:S05]  /*b650*/  BSYNC.RECONVERGENT B0 ;  /* 0x0000000000007941 */ /* 0x000fea0003800200 */
.L_x_1383:
        /* <DEDUP_REMOVED lines=28> */
.L_x_1386:
[----:B------:R-:W-:Y:S05]  /*b820*/  BSYNC.RECONVERGENT B0 ;  /* 0x0000000000007941 */ /* 0x000fea0003800200 */
.L_x_1385:
        /* <DEDUP_REMOVED lines=46> */
.L_x_1388:
[----:B------:R-:W-:Y:S05]  /*bb10*/  BSYNC.RECONVERGENT B0 ;  /* 0x0000000000007941 */ /* 0x000fea0003800200 */
.L_x_1387:
        /* <DEDUP_REMOVED lines=28> */
.L_x_1390:
[----:B------:R-:W-:Y:S05]  /*bce0*/  BSYNC.RECONVERGENT B0 ;  /* 0x0000000000007941 */ /* 0x000fea0003800200 */
.L_x_1389:
        /* <DEDUP_REMOVED lines=46> */
.L_x_1392:
[----:B------:R-:W-:Y:S05]  /*bfd0*/  BSYNC.RECONVERGENT B0 ;  /* 0x0000000000007941 */ /* 0x000fea0003800200 */
.L_x_1391:
        /* <DEDUP_REMOVED lines=28> */
.L_x_1394:
[----:B------:R-:W-:Y:S05]  /*c1a0*/  BSYNC.RECONVERGENT B0 ;  /* 0x0000000000007941 */ /* 0x000fea0003800200 */
.L_x_1393:
        /* <DEDUP_REMOVED lines=46> */
.L_x_1396:
[----:B------:R-:W-:Y:S05]  /*c490*/  BSYNC.RECONVERGENT B0 ;  /* 0x0000000000007941 */ /* 0x000fea0003800200 */
.L_x_1395:
        /* <DEDUP_REMOVED lines=28> */
.L_x_1398:
[----:B------:R-:W-:Y:S05]  /*c660*/  BSYNC.RECONVERGENT B0 ;  /* 0x0000000000007941 */ /* 0x000fea0003800200 */
.L_x_1397:
        /* <DEDUP_REMOVED lines=46> */
.L_x_1400:
[----:B------:R-:W-:Y:S05]  /*c950*/  BSYNC.RECONVERGENT B0 ;  /* 0x0000000000007941 */ /* 0x000fea0003800200 */
.L_x_1399:
        /* <DEDUP_REMOVED lines=28> */
.L_x_1402:
[----:B------:R-:W-:Y:S05]  /*cb20*/  BSYNC.RECONVERGENT B0 ;  /* 0x0000000000007941 */ /* 0x000fea0003800200 */
.L_x_1401:
        /* <DEDUP_REMOVED lines=46> */
.L_x_1404:
[----:B------:R-:W-:Y:S05]  /*ce10*/  BSYNC.RECONVERGENT B0 ;  /* 0x0000000000007941 */ /* 0x000fea0003800200 */
.L_x_1403:
        /* <DEDUP_REMOVED lines=28> */
.L_x_1406:
[----:B------:R-:W-:Y:S05]  /*cfe0*/  BSYNC.RECONVERGENT B0 ;  /* 0x0000000000007941 */ /* 0x000fea0003800200 */
.L_x_1405:
        /* <DEDUP_REMOVED lines=46> */
.L_x_1408:
[----:B------:R-:W-:Y:S05]  /*d2d0*/  BSYNC.RECONVERGENT B0 ;  /* 0x0000000000007941 */ /* 0x000fea0003800200 */
.L_x_1407:
        /* <DEDUP_REMOVED lines=28> */
.L_x_1410:
[----:B------:R-:W-:Y:S05]  /*d4a0*/  BSYNC.RECONVERGENT B0 ;  /* 0x0000000000007941 */ /* 0x000fea0003800200 */
.L_x_1409:
        /* <DEDUP_REMOVED lines=46> */
.L_x_1412:
[----:B------:R-:W-:Y:S05]  /*d790*/  BSYNC.RECONVERGENT B0 ;  /* 0x0000000000007941 */ /* 0x000fea0003800200 */
.L_x_1411:
        /* <DEDUP_REMOVED lines=28> */
.L_x_1414:
[----:B------:R-:W-:Y:S05]  /*d960*/  BSYNC.RECONVERGENT B0 ;  /* 0x0000000000007941 */ /* 0x000fea0003800200 */
.L_x_1413:
        /* <DEDUP_REMOVED lines=46> */
.L_x_1416:
[----:B------:R-:W-:Y:S05]  /*dc50*/  BSYNC.RECONVERGENT B0 ;  /* 0x0000000000007941 */ /* 0x000fea0003800200 */
.L_x_1415:
        /* <DEDUP_REMOVED lines=28> */
.L_x_1418:
[----:B------:R-:W-:Y:S05]  /*de20*/  BSYNC.RECONVERGENT B0 ;  /* 0x0000000000007941 */ /* 0x000fea0003800200 */
.L_x_1417:
        /* <DEDUP_REMOVED lines=46> */
.L_x_1420:
[----:B------:R-:W-:Y:S05]  /*e110*/  BSYNC.RECONVERGENT B0 ;  /* 0x0000000000007941 */ /* 0x000fea0003800200 */
.L_x_1419:
        /* <DEDUP_REMOVED lines=28> */
.L_x_1422:
[----:B------:R-:W-:Y:S05]  /*e2e0*/  BSYNC.RECONVERGENT B0 ;  /* 0x0000000000007941 */ /* 0x000fea0003800200 */
.L_x_1421:
        /* <DEDUP_REMOVED lines=46> */
.L_x_1424:
[----:B------:R-:W-:Y:S05]  /*e5d0*/  BSYNC.RECONVERGENT B0 ;  /* 0x0000000000007941 */ /* 0x000fea0003800200 */
.L_x_1423:
        /* <DEDUP_REMOVED lines=28> */
.L_x_1426:
[----:B------:R-:W-:Y:S05]  /*e7a0*/  BSYNC.RECONVERGENT B0 ;  /* 0x0000000000007941 */ /* 0x000fea0003800200 */
.L_x_1425:
        /* <DEDUP_REMOVED lines=46> */
.L_x_1428:
[----:B------:R-:W-:Y:S05]  /*ea90*/  BSYNC.RECONVERGENT B0 ;  /* 0x0000000000007941 */ /* 0x000fea0003800200 */
.L_x_1427:
        /* <DEDUP_REMOVED lines=28> */
.L_x_1430:
[----:B------:R-:W-:Y:S05]  /*ec60*/  BSYNC.RECONVERGENT B0 ;  /* 0x0000000000007941 */ /* 0x000fea0003800200 */
.L_x_1429:
        /* <DEDUP_REMOVED lines=46> */
.L_x_1432:
[----:B------:R-:W-:Y:S05]  /*ef50*/  BSYNC.RECONVERGENT B0 ;  /* 0x0000000000007941 */ /* 0x000fea0003800200 */
.L_x_1431:
        /* <DEDUP_REMOVED lines=28> */
.L_x_1434:
[----:B------:R-:W-:Y:S05]  /*f120*/  BSYNC.RECONVERGENT B0 ;  /* 0x0000000000007941 */ /* 0x000fea0003800200 */
.L_x_1433:
        /* <DEDUP_REMOVED lines=46> */
.L_x_1436:
[----:B------:R-:W-:Y:S05]  /*f410*/  BSYNC.RECONVERGENT B0 ;  /* 0x0000000000007941 */ /* 0x000fea0003800200 */
.L_x_1435:
        /* <DEDUP_REMOVED lines=28> */
.L_x_1438:
[----:B------:R-:W-:Y:S05]  /*f5e0*/  BSYNC.RECONVERGENT B0 ;  /* 0x0000000000007941 */ /* 0x000fea0003800200 */
.L_x_1437:
        /* <DEDUP_REMOVED lines=46> */
.L_x_1440:
[----:B------:R-:W-:Y:S05]  /*f8d0*/  BSYNC.RECONVERGENT B0 ;  /* 0x0000000000007941 */ /* 0x000fea0003800200 */
.L_x_1439:
        /* <DEDUP_REMOVED lines=28> */
.L_x_1442:
[----:B------:R-:W-:Y:S05]  /*faa0*/  BSYNC.RECONVERGENT B0 ;  /* 0x0000000000007941 */ /* 0x000fea0003800200 */
.L_x_1441:
        /* <DEDUP_REMOVED lines=46> */
.L_x_1444:
[----:B------:R-:W-:Y:S05]  /*fd90*/  BSYNC.RECONVERGENT B0 ;  /* 0x0000000000007941 */ /* 0x000fea0003800200 */
.L_x_1443:
        /* <DEDUP_REMOVED lines=28> */
.L_x_1446:
[----:B------:R-:W-:Y:S05]  /*ff60*/  BSYNC.RECONVERGENT B0 ;  /* 0x0000000000007941 */ /* 0x000fea0003800200 */
.L_x_1445:
        /* <DEDUP_REMOVED lines=46> */
.L_x_1448:
[----:B------:R-:W-:Y:S05]  /*10250*/  BSYNC.RECONVERGENT B0 ;  /* 0x0000000000007941 */ /* 0x000fea0003800200 */
.L_x_1447:
        /* <DEDUP_REMOVED lines=28> */
.L_x_1450:
[----:B------:R-:W-:Y:S05]  /*10420*/  BSYNC.RECONVERGENT B0 ;  /* 0x0000000000007941 */ /* 0x000fea0003800200 */
.L_x_1449:
        /* <DEDUP_REMOVED lines=46> */
.L_x_1452:
[----:B------:R-:W-:Y:S05]  /*10710*/  BSYNC.RECONVERGENT B0 ;  /* 0x0000000000007941 */ /* 0x000fea0003800200 */
.L_x_1451:
        /* <DEDUP_REMOVED lines=28> */
.L_x_1454:
[----:B------:R-:W-:Y:S05]  /*108e0*/  BSYNC.RECONVERGENT B0 ;  /* 0x0000000000007941 */ /* 0x000fea0003800200 */
.L_x_1453:
        /* <DEDUP_REMOVED lines=46> */
.L_x_1456:
[----:B------:R-:W-:Y:S05]  /*10bd0*/  BSYNC.RECONVERGENT B0 ;  /* 0x0000000000007941 */ /* 0x000fea0003800200 */
.L_x_1455:
        /* <DEDUP_REMOVED lines=28> */
.L_x_1458:
[----:B------:R-:W-:Y:S05]  /*10da0*/  BSYNC.RECONVERGENT B0 ;  /* 0x0000000000007941 */ /* 0x000fea0003800200 */
.L_x_1457:
        /* <DEDUP_REMOVED lines=46> */
.L_x_1460:
[----:B------:R-:W-:Y:S05]  /*11090*/  BSYNC.RECONVERGENT B0 ;  /* 0x0000000000007941 */ /* 0x000fea0003800200 */
.L_x_1459:
        /* <DEDUP_REMOVED lines=28> */
.L_x_1462:
[----:B------:R-:W-:Y:S05]  /*11260*/  BSYNC.RECONVERGENT B0 ;  /* 0x0000000000007941 */ /* 0x000fea0003800200 */
.L_x_1461:
[----:B------:R-:W-:Y:S01]  /*11270*/  ISETP.GE.AND P5, PT, R17, R6, PT ;  /* 0x000000061100720c */ /* 0x000fe20003fa6270 */
[----:B------:R-:W-:Y:S01]  /*11280*/  BSSY.RECONVERGENT B0, `(.L_x_1463) ;  /* 0x000002e000007945 */ /* 0x000fe20003800200 */
[----:B0----5:R-:W-:Y:S01]  /*11290*/  PRMT R27, RZ, 0x7610, R27 ;  /* 0x00007610ff1b7816 */ /* 0x021fe2000000001b */
[C---:B------:R-:W-:Y:S01]  /*112a0*/  VIADD R21, R9.reuse, 0xe2 ;  /* 0x000000e209157836 */ /* 0x040fe20000000000 */
[----:B------:R-:W-:Y:S01]  /*112b0*/  PRMT R29, RZ, 0x7610, R29 ;  /* 0x00007610ff1d7816 */ /* 0x000fe2000000001d */
[C---:B------:R-:W-:Y:S01]  /*112c0*/  VIADD R19, R9.reuse, 0xe3 ;  /* 0x000000e309137836 */ /* 0x040fe20000000000 */
[----:B--2-4-:R-:W-:Y:S01]  /*112d0*/  PRMT R10, RZ, 0x7610, R10 ;  /* 0x00007610ff0a7816 */ /* 0x014fe2000000000a */
[----:B------:R-:W-:Y:S01]  /*112e0*/  VIADD R11, R9, 0xe4 ;  /* 0x000000e4090b7836 */ /* 0x000fe20000000000 */
[----:B------:R-:W-:Y:S02]  /*112f0*/  PRMT R14, RZ, 0x7610, R14 ;  /* 0x00007610ff0e7816 */ /* 0x000fe4000000000e */
[----:B------:R-:W-:-:S02]  /*11300*/  PRMT R18, RZ, 0x7610, R18 ;  /* 0x00007610ff127816 */ /* 0x000fc40000000012 */
[----:B------:R-:W-:Y:S02]  /*11310*/  PRMT R23, RZ, 0x7610, R23 ;  /* 0x00007610ff177816 */ /* 0x000fe40000000017 */
[----:B------:R-:W-:Y:S01]  /*11320*/  PRMT R25, RZ, 0x7610, R25 ;  /* 0x00007610ff197816 */ /* 0x000fe20000000019 */
[----:B------:R-:W-:Y:S06]  /*11330*/  @P5 BRA `(.L_x_1464) ;  /* 0x0000000000885947 */ /* 0x000fec0003800000 */
        /* <DEDUP_REMOVED lines=34> */
.L_x_1464:
[----:B------:R-:W-:Y:S05]  /*11560*/  BSYNC.RECONVERGENT B0 ;  /* 0x0000000000007941 */ /* 0x000fea0003800200 */
.L_x_1463:
[C---:B0-----:R-:W-:Y:S01]  /*11570*/  VIADD R13, R9.reuse, 0xe5 ;  /* 0x000000e5090d7836 */ /* 0x041fe20000000000 */
[----:B------:R-:W-:Y:S01]  /*11580*/  BSSY.RECONVERGENT B0, `(.L_x_1465) ;  /* 0x0000024000007945 */ /* 0x000fe20003800200 */
[----:B------:R-:W-:Y:S01]  /*11590*/  VIADD R15, R9, 0xe6 ;  /* 0x000000e6090f7836 */ /* 0x000fe20000000000 */
[-C--:B------:R-:W-:Y:S01]  /*115a0*/  ISETP.GE.AND P6, PT, R21, R6.reuse, PT ;  /* 0x000000061500720c */ /* 0x080fe20003fc6270 */
[----:B------:R-:W-:Y:S01]  /*115b0*/  VIADD R9, R9, 0xe7 ;  /* 0x000000e709097836 */ /* 0x000fe20000000000 */
[-C--:B------:R-:W-:Y:S02]  /*115c0*/  ISETP.GE.AND P0, PT, R19, R6.reuse, PT ;  /* 0x000000061300720c */ /* 0x080fe40003f06270 */
[-C--:B------:R-:W-:Y:S02]  /*115d0*/  ISETP.GE.AND P1, PT, R11, R6.reuse, PT ;  /* 0x000000060b00720c */ /* 0x080fe40003f26270 */
[-C--:B------:R-:W-:Y:S02]  /*115e0*/  ISETP.GE.AND P2, PT, R13, R6.reuse, PT ;  /* 0x000000060d00720c */ /* 0x080fe40003f46270 */
[----:B------:R-:W-:-:S02]  /*115f0*/  ISETP.GE.AND P3, PT, R15, R6, PT ;  /* 0x000000060f00720c */ /* 0x000fc40003f66270 */
[----:B------:R-:W-:Y:S01]  /*11600*/  ISETP.GE.AND P4, PT, R9, R6, PT ;  /* 0x000000060900720c */ /* 0x000fe20003f86270 */
[----:B------:R-:W-:-:S12]  /*11610*/  @P5 BRA `(.L_x_1466) ;  /* 0x0000000000685947 */ /* 0x000fd80003800000 */
[----:B------:R-:W-:Y:S02]  /*11620*/  IMAD R17, R7, R17, R0 ;  /* 0x0000001107117224 */ /* 0x000fe400078e0200 */
[----:B------:R-:W-:-:S03]  /*11630*/  VIADD R6, R0, 0x1 ;  /* 0x0000000100067836 */ /* 0x000fc60000000000 */
[----:B---3--:R-:W-:-:S04]  /*11640*/  IADD3 R16, P5, PT, R2, R17, RZ ;  /* 0x0000001102107210 */ /* 0x008fc80007fbe0ff */
[----:B------:R-:W-:Y:S02]  /*11650*/  LEA.HI.X.SX32 R17, R17, R3, 0x1, P5 ;  /* 0x0000000311117211 */ /* 0x000fe400028f0eff */
[----:B------:R-:W-:-:S13]  /*11660*/  ISETP.GE.AND P5, PT, R0, R7, PT ;  /* 0x000000070000720c */ /* 0x000fda0003fa6270 */
[----:B-----5:R0:W-:Y:S01]  /*11670*/  @!P5 STG.E.U8 desc[UR4][R16.64], R25 ;  /* 0x000000191000d986 */ /* 0x0201e2000c101104 */
[----:B------:R-:W-:Y:S01]  /*11680*/  ISETP.GE.AND P5, PT, R6, R7, PT ;  /* 0x000000070600720c */ /* 0x000fe20003fa6270 */
[----:B------:R-:W-:-:S12]  /*11690*/  VIADD R6, R0, 0x2 ;  /* 0x0000000200067836 */ /* 0x000fd80000000000 */
[----:B------:R0:W-:Y:S01]  /*116a0*/  @!P5 STG.E.U8 desc[UR4][R16.64+0x1], R23 ;  /* 0x000001171000d986 */ /* 0x0001e2000c101104 */
        /* <DEDUP_REMOVED lines=15> */
[----:B------:R-:W-:-:S13]  /*117a0*/  ISETP.GE.AND P5, PT, R6, R7, PT ;  /* 0x000000070600720c */ /* 0x000fda0003fa6270 */
[----:B------:R0:W-:Y:S02]  /*117b0*/  @!P5 STG.E.U8 desc[UR4][R16.64+0x7], R8 ;  /* 0x000007081000d986 */ /* 0x0001e4000c101104 */
.L_x_1466:
[----:B------:R-:W-:Y:S05]  /*117c0*/  BSYNC.RECONVERGENT B0 ;  /* 0x0000000000007941 */ /* 0x000fea0003800200 */
.L_x_1465:
[----:B------:R-:W-:Y:S01]  /*117d0*/  BSSY.RECONVERGENT B0, `(.L_x_1467) ;  /* 0x000002c000007945 */ /* 0x000fe20003800200 */
[----:B------:R-:W-:Y:S02]  /*117e0*/  PRMT R12, RZ, 0x7610, R12 ;  /* 0x00007610ff0c7816 */ /* 0x000fe4000000000c */
[----:B0----5:R-:W-:Y:S02]  /*117f0*/  PRMT R10, RZ, 0x7610, R10 ;  /* 0x00007610ff0a7816 */ /* 0x021fe4000000000a */
[----:B------:R-:W-:Y:S02]  /*11800*/  PRMT R8, RZ, 0x7610, R8 ;  /* 0x00007610ff087816 */ /* 0x000fe40000000008 */
[----:B------:R-:W-:Y:S02]  /*11810*/  PRMT R6, RZ, 0x7610, R6 ;  /* 0x00007610ff067816 */ /* 0x000fe40000000006 */
[----:B------:R-:W-:Y:S02]  /*11820*/  PRMT R29, RZ, 0x7610, R29 ;  /* 0x00007610ff1d7816 */ /* 0x000fe4000000001d */
[----:B------:R-:W-:-:S02]  /*11830*/  PRMT R27, RZ, 0x7610, R27 ;  /* 0x00007610ff1b7816 */ /* 0x000fc4000000001b */
[----:B------:R-:W-:Y:S02]  /*11840*/  PRMT R25, RZ, 0x7610, R25 ;  /* 0x00007610ff197816 */ /* 0x000fe40000000019 */
[----:B------:R-:W-:Y:S01]  /*11850*/  PRMT R23, RZ, 0x7610, R23 ;  /* 0x00007610ff177816 */ /* 0x000fe20000000017 */
[----:B------:R-:W-:Y:S06]  /*11860*/  @P6 BRA `(.L_x_1468) ;  /* 0x0000000000886947 */ /* 0x000fec0003800000 */
[----:B------:R-:W-:Y:S01]  /*11870*/  IMAD R17, R7, R21, R0 ;  /* 0x0000001507117224 */ /* 0x000fe200078e0200 */
[----:B------:R-:W-:Y:S01]  /*11880*/  PRMT R23, RZ, 0x7610, R23 ;  /* 0x00007610ff177816 */ /* 0x000fe20000000017 */
[----:B------:R-:W-:-:S03]  /*11890*/  VIADD R6, R0, 0x1 ;  /* 0x0000000100067836 */ /* 0x000fc60000000000 */
[----:B-1----:R-:W-:-:S04]  /*118a0*/  IADD3 R16, P5, PT, R4, R17, RZ ;  /* 0x0000001104107210 */ /* 0x002fc80007fbe0ff */
[----:B------:R-:W-:Y:S02]  /*118b0*/  LEA.HI.X.SX32 R17, R17, R5, 0x1, P5 ;  /* 0x0000000511117211 */ /* 0x000fe400028f0eff */
[----:B------:R-:W-:Y:S02]  /*118c0*/  ISETP.GE.AND P5, PT, R0, R7, PT ;  /* 0x000000070000720c */ /* 0x000fe40003fa6270 */
[----:B------:R-:W-:-:S11]  /*118d0*/  PRMT R25, RZ, 0x7610, R25 ;  /* 0x00007610ff197816 */ /* 0x000fd60000000019 */
[----:B------:R0:W5:Y:S01]  /*118e0*/  @!P5 LDG.E.U8 R23, desc[UR4][R16.64] ;  /* 0x000000041017d981 */ /* 0x000162000c1e1100 */
[----:B------:R-:W-:Y:S01]  /*118f0*/  ISETP.GE.AND P5, PT, R6, R7, PT ;  /* 0x000000070600720c */ /* 0x000fe20003fa6270 */
[----:B------:R-:W-:Y:S01]  /*11900*/  VIADD R6, R0, 0x2 ;  /* 0x0000000200067836 */ /* 0x000fe20000000000 */
[----:B------:R-:W-:-:S11]  /*11910*/  PRMT R27, RZ, 0x7610, R27 ;  /* 0x00007610ff1b7816 */ /* 0x000fd6000000001b */
[----:B------:R0:W5:Y:S01]  /*11920*/  @!P5 LDG.E.U8 R25, desc[UR4][R16.64+0x1] ;  /* 0x000001041019d981 */ /* 0x000162000c1e1100 */
[----:B------:R-:W-:Y:S01]  /*11930*/  ISETP.GE.AND P5, PT, R6, R7, PT ;  /* 0x000000070600720c */ /* 0x000fe20003fa6270 */
[----:B------:R-:W-:Y:S01]  /*11940*/  VIADD R6, R0, 0x3 ;  /* 0x0000000300067836 */ /* 0x000fe20000000000 */
[----:B------:R-:W-:-:S11]  /*11950*/  PRMT R29, RZ, 0x7610, R29 ;  /* 0x00007610ff1d7816 */ /* 0x000fd6000000001d */
[----:B------:R0:W5:Y:S01]  /*11960*/  @!P5 LDG.E.U8 R27, desc[UR4][R16.64+0x2] ;  /* 0x00000204101bd981 */ /* 0x000162000c1e1100 */
[----:B------:R-:W-:Y:S01]  /*11970*/  ISETP.GE.AND P5, PT, R6, R7, PT ;  /* 0x000000070600720c */ /* 0x000fe20003fa6270 */
[C---:B------:R-:W-:Y:S02]  /*11980*/  VIADD R6, R0.reuse, 0x4 ;  /* 0x0000000400067836 */ /* 0x040fe40000000000 */
[----:B------:R-:W-:-:S10]  /*11990*/  VIADD R8, R0, 0x5 ;  /* 0x0000000500087836 */ /* 0x000fd40000000000 */
[----:B------:R0:W5:Y:S01]  /*119a0*/  @!P5 LDG.E.U8 R29, desc[UR4][R16.64+0x3] ;  /* 0x00000304101dd981 */ /* 0x000162000c1e1100 */
[----:B------:R-:W-:Y:S02]  /*119b0*/  ISETP.GE.AND P5, PT, R6, R7, PT ;  /* 0x000000070600720c */ /* 0x000fe40003fa6270 */
[----:B------:R-:W-:Y:S01]  /*119c0*/  PRMT R6, RZ, 0x7610, R6 ;  /* 0x00007610ff067816 */ /* 0x000fe20000000006 */
[----:B------:R-:W-:-:S10]  /*119d0*/  VIADD R10, R0, 0x6 ;  /* 0x00000006000a7836 */ /* 0x000fd40000000000 */
[----:B------:R0:W5:Y:S01]  /*119e0*/  @!P5 LDG.E.U8 R6, desc[UR4][R16.64+0x4] ;  /* 0x000004041006d981 */ /* 0x000162000c1e1100 */
[----:B------:R-:W-:Y:S02]  /*119f0*/  ISETP.GE.AND P5, PT, R8, R7, PT ;  /* 0x000000070800720c */ /* 0x000fe40003fa6270 */
[----:B------:R-:W-:Y:S01]  /*11a00*/  PRMT R8, RZ, 0x7610, R8 ;  /* 0x00007610ff087816 */ /* 0x000fe20000000008 */
[----:B------:R-:W-:-:S10]  /*11a10*/  VIADD R12, R0, 0x7 ;  /* 0x00000007000c7836 */ /* 0x000fd40000000000 */
[----:B------:R0:W5:Y:S01]  /*11a20*/  @!P5 LDG.E.U8 R8, desc[UR4][R16.64+0x5] ;  /* 0x000005041008d981 */ /* 0x000162000c1e1100 */
[----:B------:R-:W-:Y:S02]  /*11a30*/  ISETP.GE.AND P5, PT, R10, R7, PT ;  /* 0x000000070a00720c */ /* 0x000fe40003fa6270 */
[----:B------:R-:W-:-:S11]  /*11a40*/  PRMT R10, RZ, 0x7610, R10 ;  /* 0x00007610ff0a7816 */ /* 0x000fd6000000000a */
[----:B------:R0:W5:Y:S01]  /*11a50*/  @!P5 LDG.E.U8 R10, desc[UR4][R16.64+0x6] ;  /* 0x00000604100ad981 */ /* 0x000162000c1e1100 */
[----:B------:R-:W-:Y:S02]  /*11a60*/  ISETP.GE.AND P5, PT, R12, R7, PT ;  /* 0x000000070c00720c */ /* 0x000fe40003fa6270 */
[----:B------:R-:W-:-:S11]  /*11a70*/  PRMT R12, RZ, 0x7610, R12 ;  /* 0x00007610ff0c7816 */ /* 0x000fd6000000000c */
[----:B------:R0:W5:Y:S02]  /*11a80*/  @!P5 LDG.E.U8 R12, desc[UR4][R16.64+0x7] ;  /* 0x00000704100cd981 */ /* 0x000164000c1e1100 */
.L_x_1468:
[----:B------:R-:W-:Y:S05]  /*11a90*/  BSYNC.RECONVERGENT B0 ;  /* 0x0000000000007941 */ /* 0x000fea0003800200 */
.L_x_1467:
[----:B------:R-:W-:Y:S04]  /*11aa0*/  BSSY.RECONVERGENT B0, `(.L_x_1469) ;  /* 0x000001c000007945 */ /* 0x000fe80003800200 */
[----:B------:R-:W-:Y:S05]  /*11ab0*/  @P6 BRA `(.L_x_1470) ;  /* 0x0000000000686947 */ /* 0x000fea0003800000 */
[----:B------:R-:W-:Y:S01]  /*11ac0*/  IMAD R21, R7, R21, R0 ;  /* 0x0000001507157224 */ /* 0x000fe200078e0200 */
[C---:B------:R-:W-:Y:S01]  /*11ad0*/  ISETP.GE.AND P6, PT, R0.reuse, R7, PT ;  /* 0x000000070000720c */ /* 0x040fe20003fc6270 */
[C---:B------:R-:W-:Y:S02]  /*11ae0*/  VIADD R14, R0.reuse, 0x1 ;  /* 0x00000001000e7836 */ /* 0x040fe40000000000 */
[----:B------:R-:W-:Y:S01]  /*11af0*/  VIADD R18, R0, 0x3 ;  /* 0x0000000300127836 */ /* 0x000fe20000000000 */
[----:B0--3--:R-:W-:-:S04]  /*11b00*/  IADD3 R16, P5, PT, R2, R21, RZ ;  /* 0x0000001502107210 */ /* 0x009fc80007fbe0ff */
[----:B------:R-:W-:Y:S02]  /*11b10*/  LEA.HI.X.SX32 R17, R21, R3, 0x1, P5 ;  /* 0x0000000315117211 */ /* 0x000fe400028f0eff */
[-C--:B------:R-:W-:Y:S01]  /*11b20*/  ISETP.GE.AND P5, PT, R14, R7.reuse, PT ;  /* 0x000000070e00720c */ /* 0x080fe20003fa6270 */
[----:B------:R-:W-:Y:S02]  /*11b30*/  VIADD R14, R0, 0x2 ;  /* 0x00000002000e7836 */ /* 0x000fe40000000000 */
[----:B-----5:R2:W-:Y:S03]  /*11b40*/  @!P6 STG.E.U8 desc[UR4][R16.64], R23 ;  /* 0x000000171000e986 */ /* 0x0205e6000c101104 */
[----:B------:R-:W-:Y:S01]  /*11b50*/  ISETP.GE.AND P6, PT, R14, R7, PT ;  /* 0x000000070e00720c */ /* 0x000fe20003fc6270 */
[----:B------:R-:W-:-:S06]  /*11b60*/  VIADD R14, R0, 0x4 ;  /* 0x00000004000e7836 */ /* 0x000fcc0000000000 */
[----:B------:R2:W-:Y:S01]  /*11b70*/  @!P5 STG.E.U8 desc[UR4][R16.64+0x1], R25 ;  /* 0x000001191000d986 */ /* 0x0005e2000c101104 */
[----:B------:R-:W-:Y:S01]  /*11b80*/  ISETP.GE.AND P5, PT, R18, R7, PT ;  /* 0x000000071200720c */ /* 0x000fe20003fa6270 */
[----:B------:R-:W-:-:S04]  /*11b90*/  VIADD R18, R0, 0x5 ;  /* 0x0000000500127836 */ /* 0x000fc80000000000 */
[----:B------:R2:W-:Y:S01]  /*11ba0*/  @!P6 STG.E.U8 desc[UR4][R16.64+0x2], R27 ;  /* 0x0000021b1000e986 */ /* 0x0005e2000c101104 */
[----:B------:R-:W-:Y:S01]  /*11bb0*/  ISETP.GE.AND P6, PT, R14, R7, PT ;  /* 0x000000070e00720c */ /* 0x000fe20003fc6270 */
[----:B------:R-:W-:-:S06]  /*11bc0*/  VIADD R14, R0, 0x6 ;  /* 0x00000006000e7836 */ /* 0x000fcc0000000000 */
[----:B------:R2:W-:Y:S01]  /*11bd0*/  @!P5 STG.E.U8 desc[UR4][R16.64+0x3], R29 ;  /* 0x0000031d1000d986 */ /* 0x0005e2000c101104 */
[----:B------:R-:W-:Y:S01]  /*11be0*/  ISETP.GE.AND P5, PT, R18, R7, PT ;  /* 0x000000071200720c */ /* 0x000fe20003fa6270 */
[----:B------:R-:W-:-:S04]  /*11bf0*/  VIADD R18, R0, 0x7 ;  /* 0x0000000700127836 */ /* 0x000fc80000000000 */
[----:B------:R2:W-:Y:S01]  /*11c00*/  @!P6 STG.E.U8 desc[UR4][R16.64+0x4], R6 ;  /* 0x000004061000e986 */ /* 0x0005e2000c101104 */
[----:B------:R-:W-:-:S07]  /*11c10*/  ISETP.GE.AND P6, PT, R14, R7, PT ;  /* 0x000000070e00720c */ /* 0x000fce0003fc6270 */
[----:B------:R2:W-:Y:S01]  /*11c20*/  @!P5 STG.E.U8 desc[UR4][R16.64+0x5], R8 ;  /* 0x000005081000d986 */ /* 0x0005e2000c101104 */
[----:B------:R-:W-:-:S05]  /*11c30*/  ISETP.GE.AND P5, PT, R18, R7, PT ;  /* 0x000000071200720c */ /* 0x000fca0003fa6270 */
[----:B------:R2:W-:Y:S08]  /*11c40*/  @!P6 STG.E.U8 desc[UR4][R16.64+0x6], R10 ;  /* 0x0000060a1000e986 */ /* 0x0005f0000c101104 */
[----:B------:R2:W-:Y:S02]  /*11c50*/  @!P5 STG.E.U8 desc[UR4][R16.64+0x7], R12 ;  /* 0x0000070c1000d986 */ /* 0x0005e4000c101104 */
.L_x_1470:
[----:B------:R-:W-:Y:S05]  /*11c60*/  BSYNC.RECONVERGENT B0 ;  /* 0x0000000000007941 */ /* 0x000fea0003800200 */
.L_x_1469:
[----:B------:R-:W-:Y:S01]  /*11c70*/  BSSY.RECONVERGENT B0, `(.L_x_1471) ;  /* 0x000002c000007945 */ /* 0x000fe20003800200 */
[----:B--2--5:R-:W-:Y:S02]  /*11c80*/  PRMT R8, RZ, 0x7610, R8 ;  /* 0x00007610ff087816 */ /* 0x024fe40000000008 */
[----:B------:R-:W-:Y:S02]  /*11c90*/  PRMT R10, RZ, 0x7610, R10 ;  /* 0x00007610ff0a7816 */ /* 0x000fe4000000000a */
[----:B------:R-:W-:Y:S02]  /*11ca0*/  PRMT R29, RZ, 0x7610, R29 ;  /* 0x00007610ff1d7816 */ /* 0x000fe4000000001d */
[----:B------:R-:W-:Y:S02]  /*11cb0*/  PRMT R6, RZ, 0x7610, R6 ;  /* 0x00007610ff067816 */ /* 0x000fe40000000006 */
[----:B------:R-:W-:Y:S02]  /*11cc0*/  PRMT R25, RZ, 0x7610, R25 ;  /* 0x00007610ff197816 */ /* 0x000fe40000000019 */
[----:B------:R-:W-:-:S02]  /*11cd0*/  PRMT R27, RZ, 0x7610, R27 ;  /* 0x00007610ff1b7816 */ /* 0x000fc4000000001b */
[----:B------:R-:W-:Y:S02]  /*11ce0*/  PRMT R23, RZ, 0x7610, R23 ;  /* 0x00007610ff177816 */ /* 0x000fe40000000017 */
[----:B------:R-:W-:Y:S01]  /*11cf0*/  PRMT R21, RZ, 0x7610, R21 ;  /* 0x00007610ff157816 */ /* 0x000fe20000000015 */
[----:B------:R-:W-:Y:S06]  /*11d00*/  @P0 BRA `(.L_x_1472) ;  /* 0x0000000000880947 */ /* 0x000fec0003800000 */
[----:B0-----:R-:W-:Y:S01]  /*11d10*/  IMAD R17, R7, R19, R0 ;  /* 0x0000001307117224 */ /* 0x001fe200078e0200 */
[C---:B------:R-:W-:Y:S01]  /*11d20*/  ISETP.GE.AND P6, PT, R0.reuse, R7, PT ;  /* 0x000000070000720c */ /* 0x040fe20003fc6270 */
[C---:B------:R-:W-:Y:S01]  /*11d30*/  VIADD R6, R0.reuse, 0x1 ;  /* 0x0000000100067836 */ /* 0x040fe20000000000 */
[----:B------:R-:W-:Y:S01]  /*11d40*/  PRMT R21, RZ, 0x7610, R21 ;  /* 0x00007610ff157816 */ /* 0x000fe20000000015 */
[----:B------:R-:W-:Y:S01]  /*11d50*/  VIADD R8, R0, 0x3 ;  /* 0x0000000300087836 */ /* 0x000fe20000000000 */
[----:B-1----:R-:W-:Y:S02]  /*11d60*/  IADD3 R16, P5, PT, R4, R17, RZ ;  /* 0x0000001104107210 */ /* 0x002fe40007fbe0ff */
[----:B------:R-:W-:Y:S02]  /*11d70*/  PRMT R23, RZ, 0x7610, R23 ;  /* 0x00007610ff177816 */ /* 0x000fe40000000017 */
[----:B------:R-:W-:Y:S02]  /*11d80*/  LEA.HI.X.SX32 R17, R17, R5, 0x1, P5 ;  /* 0x0000000511117211 */ /* 0x000fe400028f0eff */
[----:B------:R-:W-:Y:S01]  /*11d90*/  ISETP.GE.AND P5, PT, R6, R7, PT ;  /* 0x000000070600720c */ /* 0x000fe20003fa6270 */
[----:B------:R-:W-:-:S02]  /*11da0*/  VIADD R6, R0, 0x2 ;  /* 0x0000000200067836 */ /* 0x000fc40000000000 */
[----:B------:R2:W5:Y:S03]  /*11db0*/  @!P6 LDG.E.U8 R21, desc[UR4][R16.64] ;  /* 0x000000041015e981 */ /* 0x000566000c1e1100 */
[----:B------:R-:W-:-:S07]  /*11dc0*/  ISETP.GE.AND P6, PT, R6, R7, PT ;  /* 0x000000070600720c */ /* 0x000fce0003fc6270 */
[----:B------:R2:W5:Y:S01]  /*11dd0*/  @!P5 LDG.E.U8 R23, desc[UR4][R16.64+0x1] ;  /* 0x000001041017d981 */ /* 0x000562000c1e1100 */
[----:B------:R-:W-:Y:S01]  /*11de0*/  ISETP.GE.AND P5, PT, R8, R7, PT ;  /* 0x000000070800720c */ /* 0x000fe20003fa6270 */
[C---:B------:R-:W-:Y:S01]  /*11df0*/  VIADD R6, R0.reuse, 0x4 ;  /* 0x0000000400067836 */ /* 0x040fe20000000000 */
[----:B------:R-:W-:Y:S01]  /*11e00*/  PRMT R27, RZ, 0x7610, R27 ;  /* 0x00007610ff1b7816 */ /* 0x000fe2000000001b */
[----:B------:R-:W-:Y:S01]  /*11e10*/  VIADD R8, R0, 0x5 ;  /* 0x0000000500087836 */ /* 0x000fe20000000000 */
[----:B------:R-:W-:-:S04]  /*11e20*/  PRMT R25, RZ, 0x7610, R25 ;  /* 0x00007610ff197816 */ /* 0x000fc80000000019 */
[----:B------:R2:W5:Y:S01]  /*11e30*/  @!P6 LDG.E.U8 R27, desc[UR4][R16.64+0x2] ;  /* 0x00000204101be981 */ /* 0x000562000c1e1100 */
[----:B------:R-:W-:-:S04]  /*11e40*/  ISETP.GE.AND P6, PT, R6, R7, PT ;  /* 0x000000070600720c */ /* 0x000fc80003fc6270 */
        /* <DEDUP_REMOVED lines=9> */
[----:B------:R-:W-:Y:S02]  /*11ee0*/  ISETP.GE.AND P5, PT, R10, R7, PT ;  /* 0x000000070a00720c */ /* 0x000fe40003fa6270 */
[----:B------:R-:W-:Y:S02]  /*11ef0*/  PRMT R10, RZ, 0x7610, R10 ;  /* 0x00007610ff0a7816 */ /* 0x000fe4000000000a */
[----:B------:R-:W-:-:S04]  /*11f00*/  PRMT R8, RZ, 0x7610, R8 ;  /* 0x00007610ff087816 */ /* 0x000fc80000000008 */
[----:B------:R2:W5:Y:S05]  /*11f10*/  @!P6 LDG.E.U8 R10, desc[UR4][R16.64+0x6] ;  /* 0x00000604100ae981 */ /* 0x00056a000c1e1100 */
[----:B------:R2:W5:Y:S02]  /*11f20*/  @!P5 LDG.E.U8 R8, desc[UR4][R16.64+0x7] ;  /* 0x000007041008d981 */ /* 0x000564000c1e1100 */
.L_x_1472:
[----:B------:R-:W-:Y:S05]  /*11f30*/  BSYNC.RECONVERGENT B0 ;  /* 0x0000000000007941 */ /* 0x000fea0003800200 */
.L_x_1471:
[----:B------:R-:W-:Y:S04]  /*11f40*/  BSSY.RECONVERGENT B0, `(.L_x_1473) ;  /* 0x000001c000007945 */ /* 0x000fe80003800200 */
[----:B------:R-:W-:Y:S05]  /*11f50*/  @P0 BRA `(.L_x_1474) ;  /* 0x0000000000680947 */ /* 0x000fea0003800000 */
[C---:B------:R-:W-:Y:S01]  /*11f60*/  VIADD R12, R0.reuse, 0x1 ;  /* 0x00000001000c7836 */ /* 0x040fe20000000000 */
[C---:B------:R-:W-:Y:S01]  /*11f70*/  ISETP.GE.AND P5, PT, R0.reuse, R7, PT ;  /* 0x000000070000720c */ /* 0x040fe20003fa6270 */
[----:B------:R-:W-:Y:S02]  /*11f80*/  IMAD R19, R7, R19, R0 ;  /* 0x0000001307137224 */ /* 0x000fe400078e0200 */
[----:B------:R-:W-:Y:S01]  /*11f90*/  VIADD R14, R0, 0x4 ;  /* 0x00000004000e7836 */ /* 0x000fe20000000000 */
[----:B------:R-:W-:Y:S01]  /*11fa0*/  ISETP.GE.AND P6, PT, R12, R7, PT ;  /* 0x000000070c00720c */ /* 0x000fe20003fc6270 */
[----:B------:R-:W-:Y:S01]  /*11fb0*/  VIADD R12, R0, 0x2 ;  /* 0x00000002000c7836 */ /* 0x000fe20000000000 */
[----:B0-23--:R-:W-:-:S04]  /*11fc0*/  IADD3 R16, P0, PT, R2, R19, RZ ;  /* 0x0000001302107210 */ /* 0x00dfc80007f1e0ff */
[----:B------:R-:W-:Y:S02]  /*11fd0*/  LEA.HI.X.SX32 R17, R19, R3, 0x1, P0 ;  /* 0x0000000313117211 */ /* 0x000fe400000f0eff */
[-C--:B------:R-:W-:Y:S01]  /*11fe0*/  ISETP.GE.AND P0, PT, R12, R7.reuse, PT ;  /* 0x000000070c00720c */ /* 0x080fe20003f06270 */
[----:B------:R-:W-:Y:S02]  /*11ff0*/  VIADD R12, R0, 0x3 ;  /* 0x00000003000c7836 */ /* 0x000fe40000000000 */
[----:B-----5:R4:W-:Y:S03]  /*12000*/  @!P5 STG.E.U8 desc[UR4][R16.64], R21 ;  /* 0x000000151000d986 */ /* 0x0209e6000c101104 */
[-C--:B------:R-:W-:Y:S01]  /*12010*/  ISETP.GE.AND P5, PT, R12, R7.reuse, PT ;  /* 0x000000070c00720c */ /* 0x080fe20003fa6270 */
[----:B------:R4:W-:Y:S01]  /*12020*/  @!P6 STG.E.U8 desc[UR4][R16.64+0x1], R23 ;  /* 0x000001171000e986 */ /* 0x0009e2000c101104 */
[----:B------:R-:W-:Y:S01]  /*12030*/  ISETP.GE.AND P6, PT, R14, R7, PT ;  /* 0x000000070e00720c */ /* 0x000fe20003fc6270 */
[----:B------:R-:W-:-:S02]  /*12040*/  VIADD R12, R0, 0x5 ;  /* 0x00000005000c7836 */ /* 0x000fc40000000000 */
[----:B------:R-:W-:Y:S02]  /*12050*/  VIADD R14, R0, 0x6 ;  /* 0x00000006000e7836 */ /* 0x000fe40000000000 */
[----:B------:R4:W-:Y:S01]  /*12060*/  @!P0 STG.E.U8 desc[UR4][R16.64+0x2], R27 ;  /* 0x0000021b10008986 */ /* 0x0009e2000c101104 */
[----:B------:R-:W-:Y:S01]  /*12070*/  ISETP.GE.AND P0, PT, R12, R7, PT ;  /* 0x000000070c00720c */ /* 0x000fe20003f06270 */
[----:B------:R-:W-:-:S04]  /*12080*/  VIADD R12, R0, 0x7 ;  /* 0x00000007000c7836 */ /* 0x000fc80000000000 */
[----:B------:R4:W-:Y:S01]  /*12090*/  @!P5 STG.E.U8 desc[UR4][R16.64+0x3], R25 ;  /* 0x000003191000d986 */ /* 0x0009e2000c101104 */
[----:B------:R-:W-:-:S03]  /*120a0*/  ISETP.GE.AND P5, PT, R14, R7, PT ;  /* 0x000000070e00720c */ /* 0x000fc60003fa6270 */
[----:B------:R4:W-:Y:S01]  /*120b0*/  @!P6 STG.E.U8 desc[UR4][R16.64+0x4], R6 ;  /* 0x000004061000e986 */ /* 0x0009e2000c101104 */
[----:B------:R-:W-:-:S03]  /*120c0*/  ISETP.GE.AND P6, PT, R12, R7, PT ;  /* 0x000000070c00720c */ /* 0x000fc60003fc6270 */
[----:B------:R4:W-:Y:S06]  /*120d0*/  @!P0 STG.E.U8 desc[UR4][R16.64+0x5], R29 ;  /* 0x0000051d10008986 */ /* 0x0009ec000c101104 */
[----:B------:R4:W-:Y:S04]  /*120e0*/  @!P5 STG.E.U8 desc[UR4][R16.64+0x6], R10 ;  /* 0x0000060a1000d986 */ /* 0x0009e8000c101104 */
[----:B------:R4:W-:Y:S02]  /*120f0*/  @!P6 STG.E.U8 desc[UR4][R16.64+0x7], R8 ;  /* 0x000007081000e986 */ /* 0x0009e4000c101104 */
.L_x_1474:
[----:B------:R-:W-:Y:S05]  /*12100*/  BSYNC.RECONVERGENT B0 ;  /* 0x0000000000007941 */ /* 0x000fea0003800200 */
.L_x_1473:
[----:B------:R-:W-:Y:S01]  /*12110*/  BSSY.RECONVERGENT B0, `(.L_x_1475) ;  /* 0x000002c000007945 */ /* 0x000fe20003800200 */
[----:B----45:R-:W-:Y:S02]  /*12120*/  PRMT R29, RZ, 0x7610, R29 ;  /* 0x00007610ff1d7816 */ /* 0x030fe4000000001d */
        /* <DEDUP_REMOVED lines=8> */
[C---:B------:R-:W-:Y:S01]  /*121b0*/  VIADD R6, R0.reuse, 0x1 ;  /* 0x0000000100067836 */ /* 0x040fe20000000000 */
[C---:B------:R-:W-:Y:S01]  /*121c0*/  ISETP.GE.AND P5, PT, R0.reuse, R7, PT ;  /* 0x000000070000720c */ /* 0x040fe20003fa6270 */
[----:B0-2---:R-:W-:Y:S01]  /*121d0*/  IMAD R17, R7, R11, R0 ;  /* 0x0000000b07117224 */ /* 0x005fe200078e0200 */
[----:B------:R-:W-:Y:S01]  /*121e0*/  PRMT R19, RZ, 0x7610, R19 ;  /* 0x00007610ff137816 */ /* 0x000fe20000000013 */
[----:B------:R-:W-:Y:S01]  /*121f0*/  VIADD R8, R0, 0x4 ;  /* 0x0000000400087836 */ /* 0x000fe20000000000 */
[----:B------:R-:W-:Y:S01]  /*12200*/  ISETP.GE.AND P6, PT, R6, R7, PT ;  /* 0x000000070600720c */ /* 0x000fe20003fc6270 */
[----:B------:R-:W-:Y:S01]  /*12210*/  VIADD R6, R0, 0x2 ;  /* 0x0000000200067836 */ /* 0x000fe20000000000 */
[----:B-1----:R-:W-:Y:S02]  /*12220*/  IADD3 R16, P0, PT, R4, R17, RZ ;  /* 0x0000001104107210 */ /* 0x002fe40007f1e0ff */
[----:B------:R-:W-:Y:S02]  /*12230*/  PRMT R21, RZ, 0x7610, R21 ;  /* 0x00007610ff157816 */ /* 0x000fe40000000015 */
[----:B------:R-:W-:-:S02]  /*12240*/  LEA.HI.X.SX32 R17, R17, R5, 0x1, P0 ;  /* 0x0000000511117211 */ /* 0x000fc400000f0eff */
[-C--:B------:R-:W-:Y:S01]  /*12250*/  ISETP.GE.AND P0, PT, R6, R7.reuse, PT ;  /* 0x000000070600720c */ /* 0x080fe20003f06270 */
[----:B------:R-:W-:Y:S02]  /*12260*/  VIADD R6, R0, 0x3 ;  /* 0x0000000300067836 */ /* 0x000fe40000000000 */
[----:B------:R4:W5:Y:S01]  /*12270*/  @!P5 LDG.E.U8 R19, desc[UR4][R16.64] ;  /* 0x000000041013d981 */ /* 0x000962000c1e1100 */
[----:B------:R-:W-:Y:S02]  /*12280*/  PRMT R25, RZ, 0x7610, R25 ;  /* 0x00007610ff197816 */ /* 0x000fe40000000019 */
[-C--:B------:R-:W-:Y:S01]  /*12290*/  ISETP.GE.AND P5, PT, R6, R7.reuse, PT ;  /* 0x000000070600720c */ /* 0x080fe20003fa6270 */
[----:B------:R4:W5:Y:S01]  /*122a0*/  @!P6 LDG.E.U8 R21, desc[UR4][R16.64+0x1] ;  /* 0x000001041015e981 */ /* 0x000962000c1e1100 */
[-C--:B------:R-:W-:Y:S01]  /*122b0*/  ISETP.GE.AND P6, PT, R8, R7.reuse, PT ;  /* 0x000000070800720c */ /* 0x080fe20003fc6270 */
[C---:B------:R-:W-:Y:S01]  /*122c0*/  VIADD R6, R0.reuse, 0x5 ;  /* 0x0000000500067836 */ /* 0x040fe20000000000 */
[----:B------:R-:W-:Y:S01]  /*122d0*/  PRMT R27, RZ, 0x7610, R27 ;  /* 0x00007610ff1b7816 */ /* 0x000fe2000000001b */
[----:B------:R-:W-:Y:S01]  /*122e0*/  VIADD R8, R0, 0x6 ;  /* 0x0000000600087836 */ /* 0x000fe20000000000 */
[----:B------:R-:W-:Y:S01]  /*122f0*/  PRMT R23, RZ, 0x7610, R23 ;  /* 0x00007610ff177816 */ /* 0x000fe20000000017 */
[----:B------:R4:W5:Y:S01]  /*12300*/  @!P0 LDG.E.U8 R25, desc[UR4][R16.64+0x2] ;  /* 0x0000020410198981 */ /* 0x000962000c1e1100 */
[----:B------:R-:W-:Y:S01]  /*12310*/  ISETP.GE.AND P0, PT, R6, R7, PT ;  /* 0x000000070600720c */ /* 0x000fe20003f06270 */
[----:B------:R-:W-:-:S04]  /*12320*/  VIADD R6, R0, 0x7 ;  /* 0x0000000700067836 */ /* 0x000fc80000000000 */
[----:B------:R4:W5:Y:S01]  /*12330*/  @!P5 LDG.E.U8 R27, desc[UR4][R16.64+0x3] ;  /* 0x00000304101bd981 */ /* 0x000962000c1e1100 */
[----:B------:R-:W-:-:S03]  /*12340*/  ISETP.GE.AND P5, PT, R8, R7, PT ;  /* 0x000000070800720c */ /* 0x000fc60003fa6270 */
[----:B------:R4:W5:Y:S01]  /*12350*/  @!P6 LDG.E.U8 R23, desc[UR4][R16.64+0x4] ;  /* 0x000004041017e981 */ /* 0x000962000c1e1100 */
[----:B------:R-:W-:Y:S02]  /*12360*/  ISETP.GE.AND P6, PT, R6, R7, PT ;  /* 0x000000070600720c */ /* 0x000fe40003fc6270 */
[----:B------:R-:W-:Y:S02]  /*12370*/  PRMT R8, RZ, 0x7610, R8 ;  /* 0x00007610ff087816 */ /* 0x000fe40000000008 */
[----:B------:R-:W-:Y:S02]  /*12380*/  PRMT R6, RZ, 0x7610, R6 ;  /* 0x00007610ff067816 */ /* 0x000fe40000000006 */
[----:B------:R-:W-:Y:S02]  /*12390*/  PRMT R29, RZ, 0x7610, R29 ;  /* 0x00007610ff1d7816 */ /* 0x000fe4000000001d */
[----:B------:R4:W5:Y:S04]  /*123a0*/  @!P0 LDG.E.U8 R8, desc[UR4][R16.64+0x5] ;  /* 0x0000050410088981 */ /* 0x000968000c1e1100 */
[----:B------:R4:W5:Y:S04]  /*123b0*/  @!P5 LDG.E.U8 R6, desc[UR4][R16.64+0x6] ;  /* 0x000006041006d981 */ /* 0x000968000c1e1100 */
[----:B------:R4:W5:Y:S02]  /*123c0*/  @!P6 LDG.E.U8 R29, desc[UR4][R16.64+0x7] ;  /* 0x00000704101de981 */ /* 0x000964000c1e1100 */
.L_x_1476:
[----:B------:R-:W-:Y:S05]  /*123d0*/  BSYNC.RECONVERGENT B0 ;  /* 0x0000000000007941 */ /* 0x000fea0003800200 */
.L_x_1475:
        /* <DEDUP_REMOVED lines=8> */
[----:B---3--:R-:W-:Y:S02]  /*12460*/  IADD3 R10, P1, PT, R2, R11, RZ ;  /* 0x0000000b020a7210 */ /* 0x008fe40007f3e0ff */
[----:B------:R-:W-:Y:S01]  /*12470*/  ISETP.GE.AND P5, PT, R12, R7, PT ;  /* 0x000000070c00720c */ /* 0x000fe20003fa6270 */
[----:B------:R-:W-:Y:S01]  /*12480*/  VIADD R12, R0, 0x4 ;  /* 0x00000004000c7836 */ /* 0x000fe20000000000 */
[----:B------:R-:W-:-:S02]  /*12490*/  LEA.HI.X.SX32 R11, R11, R3, 0x1, P1 ;  /* 0x000000030b0b7211 */ /* 0x000fc400008f0eff */
[-C--:B------:R-:W-:Y:S01]  /*124a0*/  ISETP.GE.AND P1, PT, R14, R7.reuse, PT ;  /* 0x000000070e00720c */ /* 0x080fe20003f26270 */
[----:B------:R-:W-:Y:S02]  /*124b0*/  VIADD R14, R0, 0x5 ;  /* 0x00000005000e7836 */ /* 0x000fe40000000000 */
[----:B-----5:R3:W-:Y:S01]  /*124c0*/  @!P0 STG.E.U8 desc[UR4][R10.64], R19 ;  /* 0x000000130a008986 */ /* 0x0207e2000c101104 */
[-C--:B------:R-:W-:Y:S01]  /*124d0*/  ISETP.GE.AND P0, PT, R12, R7.reuse, PT ;  /* 0x000000070c00720c */ /* 0x080fe20003f06270 */
[----:B------:R-:W-:Y:S02]  /*124e0*/  VIADD R12, R0, 0x6 ;  /* 0x00000006000c7836 */ /* 0x000fe40000000000 */
[----:B------:R3:W-:Y:S01]  /*124f0*/  @!P6 STG.E.U8 desc[UR4][R10.64+0x1], R21 ;  /* 0x000001150a00e986 */ /* 0x0007e2000c101104 */
[-C--:B------:R-:W-:Y:S01]  /*12500*/  ISETP.GE.AND P6, PT, R14, R7.reuse, PT ;  /* 0x000000070e00720c */ /* 0x080fe20003fc6270 */
[----:B------:R-:W-:Y:S02]  /*12510*/  VIADD R14, R0, 0x7 ;  /* 0x00000007000e7836 */ /* 0x000fe40000000000 */
        /* <DEDUP_REMOVED lines=8> */
.L_x_1478:
[----:B------:R-:W-:Y:S05]  /*125a0*/  BSYNC.RECONVERGENT B0 ;  /* 0x0000000000007941 */ /* 0x000fea0003800200 */
.L_x_1477:
[----:B------:R-:W-:Y:S01]  /*125b0*/  BSSY.RECONVERGENT B0, `(.L_x_1479) ;  /* 0x000002c000007945 */ /* 0x000fe20003800200 */
[----:B---3-5:R-:W-:Y:S02]  /*125c0*/  PRMT R25, RZ, 0x7610, R25 ;  /* 0x00007610ff197816 */ /* 0x028fe40000000019 */
[----:B------:R-:W-:Y:S02]  /*125d0*/  PRMT R27, RZ, 0x7610, R27 ;  /* 0x00007610ff1b7816 */ /* 0x000fe4000000001b */
[----:B------:R-:W-:Y:S02]  /*125e0*/  PRMT R29, RZ, 0x7610, R29 ;  /* 0x00007610ff1d7816 */ /* 0x000fe4000000001d */
[----:B------:R-:W-:Y:S02]  /*125f0*/  PRMT R6, RZ, 0x7610, R6 ;  /* 0x00007610ff067816 */ /* 0x000fe40000000006 */
[----:B------:R-:W-:Y:S02]  /*12600*/  PRMT R19, RZ, 0x7610, R19 ;  /* 0x00007610ff137816 */ /* 0x000fe40000000013 */
[----:B------:R-:W-:-:S02]  /*12610*/  PRMT R23, RZ, 0x7610, R23 ;  /* 0x00007610ff177816 */ /* 0x000fc40000000017 */
[----:B------:R-:W-:Y:S02]  /*12620*/  PRMT R21, RZ, 0x7610, R21 ;  /* 0x00007610ff157816 */ /* 0x000fe40000000015 */
[----:B0-2-4-:R-:W-:Y:S01]  /*12630*/  PRMT R17, RZ, 0x7610, R17 ;  /* 0x00007610ff117816 */ /* 0x015fe20000000011 */
[----:B------:R-:W-:Y:S06]  /*12640*/  @P2 BRA `(.L_x_1480) ;  /* 0x0000000000882947 */ /* 0x000fec0003800000 */
[C---:B------:R-:W-:Y:S01]  /*12650*/  VIADD R6, R0.reuse, 0x1 ;  /* 0x0000000100067836 */ /* 0x040fe20000000000 */
[C---:B------:R-:W-:Y:S01]  /*12660*/  ISETP.GE.AND P0, PT, R0.reuse, R7, PT ;  /* 0x000000070000720c */ /* 0x040fe20003f06270 */
[----:B------:R-:W-:Y:S01]  /*12670*/  IMAD R11, R7, R13, R0 ;  /* 0x0000000d070b7224 */ /* 0x000fe200078e0200 */
[----:B------:R-:W-:Y:S01]  /*12680*/  PRMT R17, RZ, 0x7610, R17 ;  /* 0x00007610ff117816 */ /* 0x000fe20000000011 */
[----:B------:R-:W-:Y:S01]  /*12690*/  VIADD R8, R0, 0x3 ;  /* 0x0000000300087836 */ /* 0x000fe20000000000 */
[----:B------:R-:W-:Y:S01]  /*126a0*/  ISETP.GE.AND P6, PT, R6, R7, PT ;  /* 0x000000070600720c */ /* 0x000fe20003fc6270 */
[----:B------:R-:W-:Y:S01]  /*126b0*/  VIADD R6, R0, 0x2 ;  /* 0x0000000200067836 */ /* 0x000fe20000000000 */
[----:B-1----:R-:W-:-:S04]  /*126c0*/  IADD3 R10, P1, PT, R4, R11, RZ ;  /* 0x0000000b040a7210 */ /* 0x002fc80007f3e0ff */
[----:B------:R-:W-:Y:S02]  /*126d0*/  LEA.HI.X.SX32 R11, R11, R5, 0x1, P1 ;  /* 0x000000050b0b7211 */ /* 0x000fe400008f0eff */
[-C--:B------:R-:W-:Y:S01]  /*126e0*/  ISETP.GE.AND P5, PT, R6, R7.reuse, PT ;  /* 0x000000070600720c */ /* 0x080fe20003fa6270 */
[----:B------:R-:W-:Y:S01]  /*126f0*/  VIADD R6, R0, 0x4 ;  /* 0x0000000400067836 */ /* 0x000fe20000000000 */
[-C--:B------:R-:W-:Y:S01]  /*12700*/  ISETP.GE.AND P1, PT, R8, R7.reuse, PT ;  /* 0x000000070800720c */ /* 0x080fe20003f26270 */
[----:B------:R0:W5:Y:S01]  /*12710*/  @!P0 LDG.E.U8 R17, desc[UR4][R10.64] ;  /* 0x000000040a118981 */ /* 0x000162000c1e1100 */
[----:B------:R-:W-:Y:S01]  /*12720*/  PRMT R21, RZ, 0x7610, R21 ;  /* 0x00007610ff157816 */ /* 0x000fe20000000015 */
[----:B------:R-:W-:Y:S01]  /*12730*/  VIADD R8, R0, 0x6 ;  /* 0x0000000600087836 */ /* 0x000fe20000000000 */
[----:B------:R-:W-:Y:S01]  /*12740*/  ISETP.GE.AND P0, PT, R6, R7, PT ;  /* 0x000000070600720c */ /* 0x000fe20003f06270 */
[----:B------:R-:W-:Y:S01]  /*12750*/  VIADD R6, R0, 0x5 ;  /* 0x0000000500067836 */ /* 0x000fe20000000000 */
[----:B------:R-:W-:-:S02]  /*12760*/  PRMT R23, RZ, 0x7610, R23 ;  /* 0x00007610ff177816 */ /* 0x000fc40000000017 */
[----:B------:R-:W-:Y:S01]  /*12770*/  PRMT R19, RZ, 0x7610, R19 ;  /* 0x00007610ff137816 */ /* 0x000fe20000000013 */
[----:B------:R0:W5:Y:S01]  /*12780*/  @!P6 LDG.E.U8 R21, desc[UR4][R10.64+0x1] ;  /* 0x000001040a15e981 */ /* 0x000162000c1e1100 */
[-C--:B------:R-:W-:Y:S01]  /*12790*/  ISETP.GE.AND P6, PT, R6, R7.reuse, PT ;  /* 0x000000070600720c */ /* 0x080fe20003fc6270 */
[----:B------:R-:W-:Y:S02]  /*127a0*/  VIADD R6, R0, 0x7 ;  /* 0x0000000700067836 */ /* 0x000fe40000000000 */
        /* <DEDUP_REMOVED lines=8> */
[----:B------:R0:W5:Y:S04]  /*12830*/  @!P0 LDG.E.U8 R6, desc[UR4][R10.64+0x4] ;  /* 0x000004040a068981 */ /* 0x000168000c1e1100 */
[----:B------:R0:W5:Y:S04]  /*12840*/  @!P6 LDG.E.U8 R29, desc[UR4][R10.64+0x5] ;  /* 0x000005040a1de981 */ /* 0x000168000c1e1100 */
[----:B------:R0:W5:Y:S04]  /*12850*/  @!P5 LDG.E.U8 R27, desc[UR4][R10.64+0x6] ;  /* 0x000006040a1bd981 */ /* 0x000168000c1e1100 */
[----:B------:R0:W5:Y:S02]  /*12860*/  @!P1 LDG.E.U8 R25, desc[UR4][R10.64+0x7] ;  /* 0x000007040a199981 */ /* 0x000164000c1e1100 */
.L_x_1480:
[----:B------:R-:W-:Y:S05]  /*12870*/  BSYNC.RECONVERGENT B0 ;  /* 0x0000000000007941 */ /* 0x000fea0003800200 */
.L_x_1479:
        /* <DEDUP_REMOVED lines=8> */
[----:B0-----:R-:W-:Y:S02]  /*12900*/  IADD3 R10, P2, PT, R2, R13, RZ ;  /* 0x0000000d020a7210 */ /* 0x001fe40007f5e0ff */
[----:B------:R-:W-:Y:S01]  /*12910*/  ISETP.GE.AND P1, PT, R12, R7, PT ;  /* 0x000000070c00720c */ /* 0x000fe20003f26270 */
[----:B------:R-:W-:Y:S01]  /*12920*/  VIADD R12, R0, 0x4 ;  /* 0x00000004000c7836 */ /* 0x000fe20000000000 */
[----:B------:R-:W-:-:S02]  /*12930*/  LEA.HI.X.SX32 R11, R13, R3, 0x1, P2 ;  /* 0x000000030d0b7211 */ /* 0x000fc400010f0eff */
[-C--:B------:R-:W-:Y:S01]  /*12940*/  ISETP.GE.AND P2, PT, R8, R7.reuse, PT ;  /* 0x000000070800720c */ /* 0x080fe20003f46270 */
[----:B------:R-:W-:Y:S01]  /*12950*/  VIADD R8, R0, 0x5 ;  /* 0x0000000500087836 */ /* 0x000fe20000000000 */
        /* <DEDUP_REMOVED lines=14> */
.L_x_1482:
[----:B------:R-:W-:Y:S05]  /*12a40*/  BSYNC.RECONVERGENT B0 ;  /* 0x0000000000007941 */ /* 0x000fea0003800200 */
.L_x_1481:
        /* <DEDUP_REMOVED lines=13> */
[----:B0-----:R-:W-:Y:S01]  /*12b20*/  IMAD R11, R7, R15, R0 ;  /* 0x0000000f070b7224 */ /* 0x001fe200078e0200 */
[----:B------:R-:W-:Y:S01]  /*12b30*/  PRMT R17, RZ, 0x7610, R17 ;  /* 0x00007610ff117816 */ /* 0x000fe20000000011 */
[----:B------:R-:W-:Y:S01]  /*12b40*/  VIADD R12, R0, 0x3 ;  /* 0x00000003000c7836 */ /* 0x000fe20000000000 */
[----:B------:R-:W-:Y:S01]  /*12b50*/  ISETP.GE.AND P0, PT, R8, R7, PT ;  /* 0x000000070800720c */ /* 0x000fe20003f06270 */
[----:B------:R-:W-:Y:S01]  /*12b60*/  VIADD R8, R0, 0x2 ;  /* 0x0000000200087836 */ /* 0x000fe20000000000 */
[----:B-1----:R-:W-:Y:S01]  /*12b70*/  IADD3 R10, P5, PT, R4, R11, RZ ;  /* 0x0000000b040a7210 */ /* 0x002fe20007fbe0ff */
[----:B------:R-:W-:Y:S01]  /*12b80*/  VIADD R14, R0, 0x4 ;  /* 0x00000004000e7836 */ /* 0x000fe20000000000 */
[----:B------:R-:W-:Y:S02]  /*12b90*/  PRMT R19, RZ, 0x7610, R19 ;  /* 0x00007610ff137816 */ /* 0x000fe40000000013 */
[----:B------:R-:W-:Y:S01]  /*12ba0*/  ISETP.GE.AND P1, PT, R8, R7, PT ;  /* 0x000000070800720c */ /* 0x000fe20003f26270 */
[----:B------:R-:W-:Y:S01]  /*12bb0*/  VIADD R8, R0, 0x5 ;  /* 0x0000000500087836 */ /* 0x000fe20000000000 */
[----:B------:R-:W-:-:S02]  /*12bc0*/  LEA.HI.X.SX32 R11, R11, R5, 0x1, P5 ;  /* 0x000000050b0b7211 */ /* 0x000fc400028f0eff */
[----:B------:R-:W-:Y:S02]  /*12bd0*/  PRMT R13, RZ, 0x7610, R13 ;  /* 0x00007610ff0d7816 */ /* 0x000fe4000000000d */
[-C--:B------:R-:W-:Y:S01]  /*12be0*/  ISETP.GE.AND P2, PT, R12, R7.reuse, PT ;  /* 0x000000070c00720c */ /* 0x080fe20003f46270 */
[----:B------:R2:W5:Y:S01]  /*12bf0*/  @!P6 LDG.E.U8 R17, desc[UR4][R10.64] ;  /* 0x000000040a11e981 */ /* 0x000562000c1e1100 */
        /* <DEDUP_REMOVED lines=8> */
[----:B------:R-:W-:Y:S02]  /*12c80*/  PRMT R29, RZ, 0x7610, R29 ;  /* 0x00007610ff1d7816 */ /* 0x000fe4000000001d */
[----:B------:R-:W-:Y:S02]  /*12c90*/  PRMT R27, RZ, 0x7610, R27 ;  /* 0x00007610ff1b7816 */ /* 0x000fe4000000001b */
[----:B------:R-:W-:Y:S02]  /*12ca0*/  PRMT R25, RZ, 0x7610, R25 ;  /* 0x00007610ff197816 */ /* 0x000fe40000000019 */
[----:B------:R-:W-:Y:S01]  /*12cb0*/  PRMT R23, RZ, 0x7610, R23 ;  /* 0x00007610ff177816 */ /* 0x000fe20000000017 */
[----:B------:R2:W5:Y:S01]  /*12cc0*/  @!P2 LDG.E.U8 R29, desc[UR4][R10.64+0x3] ;  /* 0x000003040a1da981 */ /* 0x000562000c1e1100 */
[----:B------:R-:W-:-:S03]  /*12cd0*/  PRMT R21, RZ, 0x7610, R21 ;  /* 0x00007610ff157816 */ /* 0x000fc60000000015 */
[----:B------:R2:W5:Y:S04]  /*12ce0*/  @!P5 LDG.E.U8 R27, desc[UR4][R10.64+0x4] ;  /* 0x000004040a1bd981 */ /* 0x000568000c1e1100 */
[----:B------:R2:W5:Y:S04]  /*12cf0*/  @!P6 LDG.E.U8 R25, desc[UR4][R10.64+0x5] ;  /* 0x000005040a19e981 */ /* 0x000568000c1e1100 */
[----:B------:R2:W5:Y:S04]  /*12d00*/  @!P0 LDG.E.U8 R23, desc[UR4][R10.64+0x6] ;  /* 0x000006040a178981 */ /* 0x000568000c1e1100 */
[----:B------:R2:W5:Y:S02]  /*12d10*/  @!P1 LDG.E.U8 R21, desc[UR4][R10.64+0x7] ;  /* 0x000007040a159981 */ /* 0x000564000c1e1100 */
.L_x_1484:
[----:B------:R-:W-:Y:S05]  /*12d20*/  BSYNC.RECONVERGENT B0 ;  /* 0x0000000000007941 */ /* 0x000fea0003800200 */
.L_x_1483:
        /* <DEDUP_REMOVED lines=10> */
[----:B------:R-:W-:Y:S01]  /*12dd0*/  IADD3 R10, P1, PT, R2, R15, RZ ;  /* 0x0000000f020a7210 */ /* 0x000fe20007f3e0ff */
        /* <DEDUP_REMOVED lines=17> */
.L_x_1486:
[----:B------:R-:W-:Y:S05]  /*12ef0*/  BSYNC.RECONVERGENT B0 ;  /* 0x0000000000007941 */ /* 0x000fea0003800200 */
.L_x_1485:
[----:B------:R-:W-:Y:S01]  /*12f00*/  BSSY.RECONVERGENT B0, `(.L_x_1487) ;  /* 0x000002b000007945 */ /* 0x000fe20003800200 */
[----:B0-23--:R-:W-:Y:S02]  /*12f10*/  PRMT R11, RZ, 0x7610, R11 ;  /* 0x00007610ff0b7816 */ /* 0x00dfe4000000000b */
[----:B-----5:R-:W-:Y:S02]  /*12f20*/  PRMT R13, RZ, 0x7610, R13 ;  /* 0x00007610ff0d7816 */ /* 0x020fe4000000000d */
[----:B------:R-:W-:Y:S02]  /*12f30*/  PRMT R15, RZ, 0x7610, R15 ;  /* 0x00007610ff0f7816 */ /* 0x000fe4000000000f */
[----:B------:R-:W-:Y:S02]  /*12f40*/  PRMT R17, RZ, 0x7610, R17 ;  /* 0x00007610ff117816 */ /* 0x000fe40000000011 */
[----:B------:R-:W-:Y:S02]  /*12f50*/  PRMT R19, RZ, 0x7610, R19 ;  /* 0x00007610ff137816 */ /* 0x000fe40000000013 */
[----:B------:R-:W-:-:S02]  /*12f60*/  PRMT R21, RZ, 0x7610, R21 ;  /* 0x00007610ff157816 */ /* 0x000fc40000000015 */
        /* <DEDUP_REMOVED lines=36> */
.L_x_1488:
[----:B------:R-:W-:Y:S05]  /*131b0*/  BSYNC.RECONVERGENT B0 ;  /* 0x0000000000007941 */ /* 0x000fea0003800200 */
.L_x_1487:
[----:B------:R-:W-:Y:S05]  /*131c0*/  @P4 EXIT ;  /* 0x000000000000494d */ /* 0x000fea0003800000 */
[----:B------:R-:W-:Y:S01]  /*131d0*/  IMAD R9, R7, R9, R0 ;  /* 0x0000000907097224 */ /* 0x000fe200078e0200 */
[C---:B------:R-:W-:Y:S01]  /*131e0*/  ISETP.GE.AND P1, PT, R0.reuse, R7, PT ;  /* 0x000000070000720c */ /* 0x040fe20003f26270 */
[C---:B01----:R-:W-:Y:S02]  /*131f0*/  VIADD R4, R0.reuse, 0x1 ;  /* 0x0000000100047836 */ /* 0x043fe40000000000 */
[----:B------:R-:W-:Y:S01]  /*13200*/  VIADD R8, R0, 0x2 ;  /* 0x0000000200087836 */ /* 0x000fe20000000000 */
[----:B------:R-:W-:Y:S01]  /*13210*/  IADD3 R2, P6, PT, R2, R9, RZ ;  /* 0x0000000902027210 */ /* 0x000fe20007fde0ff */
[----:B------:R-:W-:Y:S01]  /*13220*/  VIADD R10, R0, 0x3 ;  /* 0x00000003000a7836 */ /* 0x000fe20000000000 */
[-C--:B------:R-:W-:Y:S01]  /*13230*/  ISETP.GE.AND P0, PT, R4, R7.reuse, PT ;  /* 0x000000070400720c */ /* 0x080fe20003f06270 */
[----:B------:R-:W-:Y:S01]  /*13240*/  VIADD R4, R0, 0x4 ;  /* 0x0000000400047836 */ /* 0x000fe20000000000 */
[-C--:B------:R-:W-:Y:S01]  /*13250*/  ISETP.GE.AND P2, PT, R8, R7.reuse, PT ;  /* 0x000000070800720c */ /* 0x080fe20003f46270 */
[----:B------:R-:W-:Y:S01]  /*13260*/  VIADD R8, R0, 0x5 ;  /* 0x0000000500087836 */ /* 0x000fe20000000000 */
[----:B------:R-:W-:Y:S01]  /*13270*/  ISETP.GE.AND P3, PT, R10, R7, PT ;  /* 0x000000070a00720c */ /* 0x000fe20003f66270 */
[C---:B------:R-:W-:Y:S01]  /*13280*/  VIADD R10, R0.reuse, 0x6 ;  /* 0x00000006000a7836 */ /* 0x040fe20000000000 */
        /* <DEDUP_REMOVED lines=16> */
.L_x_1489:
        /* <DEDUP_REMOVED lines=15> */
.L_x_3395:


//--------------------- .text._ZN18transformer_engine43_GLOBAL__N__bafe6ae4_10_padding_cu_3a96c89420multi_padding_kernelILi8E13__nv_fp4_e2m1EEvNS0_16MultiPaddingArgsE --------------------------
	.section	.text._ZN18transformer_engine43_GLOBAL__N__bafe6ae4_10_padding_cu_3a96c89420multi_padding_kernelILi8E13__nv_fp4_e2m1EEvNS0_16MultiPaddingArgsE,"ax",@progbits
	.align	128
.text._ZN18transformer_engine43_GLOBAL__N__bafe6ae4_10_padding_cu_3a96c89420multi_padding_kernelILi8E13__nv_fp4_e2m1EEvNS0_16MultiPaddingArgsE:
        .type           _ZN18transformer_engine43_GLOBAL__N__bafe6ae4_10_padding_cu_3a96c89420multi_padding_kernelILi8E13__nv_fp4_e2m1EEvNS0_16MultiPaddingArgsE,@function
        .size           _ZN18transformer_engine43_GLOBAL__N__bafe6ae4_10_padding_cu_3a96c89420multi_padding_kernelILi8E13__nv_fp4_e2m1EEvNS0_16MultiPaddingArgsE,(.L_x_3396 - _ZN18transformer_engine43_GLOBAL__N__bafe6ae4_10_padding_cu_3a96c89420multi_padding_kernelILi8E13__nv_fp4_e2m1EEvNS0_16MultiPaddingArgsE)
        .other          _ZN18transformer_engine43_GLOBAL__N__bafe6ae4_10_padding_cu_3a96c89420multi_padding_kernelILi8E13__nv_fp4_e2m1EEvNS0_16MultiPaddingArgsE,@"STO_CUDA_ENTRY STV_DEFAULT"
_ZN18transformer_engine43_GLOBAL__N__bafe6ae4_10_padding_cu_3a96c89420multi_padding_kernelILi8E13__nv_fp4_e2m1EEvNS0_16MultiPaddingArgsE:
[----:B------:R-:W-:Y:S08]  /*0000*/  LDC R1, c[0x0][0x37c] ;  /* 0x0000df00ff017b82 */ /* 0x000ff00000000800 */
[----:B------:R-:W0:Y:S01]  /*0010*/  S2UR UR7, SR_CTAID.X ;  /* 0x00000000000779c3 */ /* 0x000e220000002500 */
[----:B------:R-:W-:Y:S01]  /*0020*/  UMOV UR4, URZ ;  /* 0x000000ff00047c82 */ /* 0x000fe20008000000 */
[----:B------:R-:W-:-:S05]  /*0030*/  UMOV UR8, 0x700 ;  /* 0x0000070000087882 */ /* 0x000fca0000000000 */
.L_x_1490:
        /* <DEDUP_REMOVED lines=26> */
[----:B---3--:R-:W-:-:S04]  /*01e0*/  IMAD.MOV R9, RZ, RZ, -R5 ;  /* 0x000000ffff097224 */ /* 0x008fc800078e0a05 */
        /* <DEDUP_REMOVED lines=12> */
[----:B------:R-:W2:Y:S01]  /*02b0*/  S2R R8, SR_TID.X ;  /* 0x0000000000087919 */ /* 0x000ea20000002100 */
[----:B------:R-:W-:-:S04]  /*02c0*/  LOP3.LUT R3, R7, R2, RZ, 0x3c, !PT ;  /* 0x0000000207037212 */ /* 0x000fc800078e3cff */
[----:B------:R-:W-:-:S06]  /*02d0*/  ISETP.GE.AND P2, PT, R3, RZ, PT ;  /* 0x000000ff0300720c */ /* 0x000fcc0003f46270 */
[----:B------:R-:W-:-:S07]  /*02e0*/  @P0 VIADD R5, R5, 0x1 ;  /* 0x0000000105050836 */ /* 0x000fce0000000000 */
[----:B------:R-:W-:Y:S01]  /*02f0*/  @!P2 IMAD.MOV R5, RZ, RZ, -R5 ;  /* 0x000000ffff05a224 */ /* 0x000fe200078e0a05 */
[----:B------:R-:W-:-:S05]  /*0300*/  @!P1 LOP3.LUT R5, RZ, R2, RZ, 0x33, !PT ;  /* 0x00000002ff059212 */ /* 0x000fca00078e33ff */
[----:B------:R-:W-:-:S04]  /*0310*/  IMAD.MOV R11, RZ, RZ, -R5 ;  /* 0x000000ffff0b7224 */ /* 0x000fc800078e0a05 */
[----:B------:R-:W-:Y:S02]  /*0320*/  IMAD R11, R2, R11, R7 ;  /* 0x0000000b020b7224 */ /* 0x000fe400078e0207 */
[----:B------:R3:W4:Y:S01]  /*0330*/  LDC.64 R2, c[0x0][R10+0x580] ;  /* 0x000160000a027b82 */ /* 0x0007220000000a00 */
[----:B--2---:R-:W-:Y:S01]  /*0340*/  SHF.R.U32.HI R4, RZ, 0x2, R8 ;  /* 0x00000002ff047819 */ /* 0x004fe20000011608 */
[----:B------:R-:W-:-:S03]  /*0350*/  IMAD.SHL.U32 R8, R8, 0x8, RZ ;  /* 0x0000000808087824 */ /* 0x000fc600078e00ff */
[----:B------:R-:W-:-:S03]  /*0360*/  LOP3.LUT R4, R4, 0x18, RZ, 0xc0, !PT ;  /* 0x0000001804047812 */ /* 0x000fc600078ec0ff */
[----:B------:R3:W2:Y:S01]  /*0370*/  LDC R7, c[0x0][R12+0x880] ;  /* 0x000220000c077b82 */ /* 0x0006a20000000800 */
[----:B------:R-:W-:Y:S01]  /*0380*/  LOP3.LUT R14, R8, 0xf8, RZ, 0xc0, !PT ;  /* 0x000000f8080e7812 */ /* 0x000fe200078ec0ff */
[----:B------:R-:W-:Y:S01]  /*0390*/  IMAD R9, R5, 0x100, R4 ;  /* 0x0000010005097824 */ /* 0x000fe200078e0204 */
[----:B------:R-:W-:-:S03]  /*03a0*/  F2FP.SATFINITE.E2M1.F32.PACK_AB_MERGE_C R8, RZ, RZ, RZ ;  /* 0x000000ffff08723e */ /* 0x000fc600042070ff */
[----:B------:R-:W-:Y:S02]  /*03b0*/  IMAD R11, R11, 0x100, R14 ;  /* 0x000001000b0b7824 */ /* 0x000fe400078e020e */
[----:B------:R3:W0:Y:S01]  /*03c0*/  LDC.64 R4, c[0x0][R10+0x380] ;  /* 0x0000e0000a047b82 */ /* 0x0006220000000a00 */
[----:B-1----:R-:W-:Y:S02]  /*03d0*/  ISETP.GE.AND P0, PT, R9, R6, PT ;  /* 0x000000060900720c */ /* 0x002fe40003f06270 */
[----:B------:R-:W-:-:S04]  /*03e0*/  LOP3.LUT R8, R8, 0xff, RZ, 0xc0, !PT ;  /* 0x000000ff08087812 */ /* 0x000fc800078ec0ff */
[C---:B------:R-:W-:Y:S02]  /*03f0*/  PRMT R19, R8.reuse, 0x7610, R19 ;  /* 0x0000761008137816 */ /* 0x040fe40000000013 */
[C---:B------:R-:W-:Y:S02]  /*0400*/  PRMT R21, R8.reuse, 0x7610, R21 ;  /* 0x0000761008157816 */ /* 0x040fe40000000015 */
[C---:B------:R-:W-:Y:S02]  /*0410*/  PRMT R23, R8.reuse, 0x7610, R23 ;  /* 0x0000761008177816 */ /* 0x040fe40000000017 */
[C---:B------:R-:W-:Y:S02]  /*0420*/  PRMT R25, R8.reuse, 0x7610, R25 ;  /* 0x0000761008197816 */ /* 0x040fe40000000019 */
[C---:B------:R-:W-:Y:S02]  /*0430*/  PRMT R27, R8.reuse, 0x7610, R27 ;  /* 0x00007610081b7816 */ /* 0x040fe4000000001b */
[----:B------:R-:W-:-:S02]  /*0440*/  PRMT R29, R8, 0x7610, R29 ;  /* 0x00007610081d7816 */ /* 0x000fc4000000001d */
[C---:B------:R-:W-:Y:S02]  /*0450*/  PRMT R15, R8.reuse, 0x7610, R15 ;  /* 0x00007610080f7816 */ /* 0x040fe4000000000f */
[----:B------:R-:W-:Y:S01]  /*0460*/  PRMT R17, R8, 0x7610, R17 ;  /* 0x0000761008117816 */ /* 0x000fe20000000011 */
[----:B---3--:R-:W-:Y:S06]  /*0470*/  @P0 BRA `(.L_x_1492) ;  /* 0x0000000000880947 */ /* 0x008fec0003800000 */
        /* <DEDUP_REMOVED lines=8> */
[----:B0-----:R-:W-:Y:S01]  /*0500*/  IADD3 R12, P5, PT, R4, R13, RZ ;  /* 0x0000000d040c7210 */ /* 0x001fe20007fbe0ff */
        /* <DEDUP_REMOVED lines=25> */
.L_x_1492:
[----:B0-----:R-:W-:Y:S05]  /*06a0*/  BSYNC.RECONVERGENT B0 ;  /* 0x0000000000007941 */ /* 0x001fea0003800200 */
.L_x_1491:
[----:B------:R-:W-:Y:S04]  /*06b0*/  BSSY.RECONVERGENT B0, `(.L_x_1493) ;  /* 0x000003a000007945 */ /* 0x000fe80003800200 */
[----:B------:R-:W-:Y:S05]  /*06c0*/  @P0 BRA `(.L_x_1494) ;  /* 0x0000000000700947 */ /* 0x000fea0003800000 */
[C---:B-1----:R-:W-:Y:S01]  /*06d0*/  VIADD R13, R11.reuse, 0x1 ;  /* 0x000000010b0d7836 */ /* 0x042fe20000000000 */
[CC--:B------:R-:W-:Y:S01]  /*06e0*/  ISETP.GE.AND P5, PT, R11.reuse, R0.reuse, PT ;  /* 0x000000000b00720c */ /* 0x0c0fe20003fa6270 */
[C---:B------:R-:W-:Y:S02]  /*06f0*/  VIADD R10, R11.reuse, 0x2 ;  /* 0x000000020b0a7836 */ /* 0x040fe40000000000 */
[----:B------:R-:W-:Y:S01]  /*0700*/  VIADD R12, R11, 0x3 ;  /* 0x000000030b0c7836 */ /* 0x000fe20000000000 */
[-C--:B------:R-:W-:Y:S01]  /*0710*/  ISETP.GE.AND P4, PT, R13, R0.reuse, PT ;  /* 0x000000000d00720c */ /* 0x080fe20003f86270 */
[----:B------:R-:W-:Y:S01]  /*0720*/  IMAD R13, R0, R9, R11 ;  /* 0x00000009000d7224 */ /* 0x000fe200078e020b */
[-C--:B------:R-:W-:Y:S01]  /*0730*/  ISETP.GE.AND P3, PT, R10, R0.reuse, PT ;  /* 0x000000000a00720c */ /* 0x080fe20003f66270 */
[C---:B------:R-:W-:Y:S01]  /*0740*/  VIADD R10, R11.reuse, 0x4 ;  /* 0x000000040b0a7836 */ /* 0x040fe20000000000 */
[-C--:B------:R-:W-:Y:S01]  /*0750*/  ISETP.GE.AND P2, PT, R12, R0.reuse, PT ;  /* 0x000000000c00720c */ /* 0x080fe20003f46270 */
[C---:B------:R-:W-:Y:S01]  /*0760*/  VIADD R16, R11.reuse, 0x6 ;  /* 0x000000060b107836 */ /* 0x040fe20000000000 */
[----:B----4-:R-:W-:Y:S01]  /*0770*/  IADD3 R12, P6, PT, R2, R13, RZ ;  /* 0x0000000d020c7210 */ /* 0x010fe20007fde0ff */
[C---:B------:R-:W-:Y:S01]  /*0780*/  VIADD R14, R11.reuse, 0x5 ;  /* 0x000000050b0e7836 */ /* 0x040fe20000000000 */
[----:B------:R-:W-:Y:S01]  /*0790*/  ISETP.GE.AND P1, PT, R10, R0, PT ;  /* 0x000000000a00720c */ /* 0x000fe20003f26270 */
[----:B------:R-:W-:Y:S01]  /*07a0*/  VIADD R10, R11, 0x7 ;  /* 0x000000070b0a7836 */ /* 0x000fe20000000000 */
[----:B------:R-:W-:-:S02]  /*07b0*/  LEA.HI.X.SX32 R13, R13, R3, 0x1, P6 ;  /* 0x000000030d0d7211 */ /* 0x000fc400030f0eff */
[-C--:B------:R-:W-:Y:S02]  /*07c0*/  ISETP.GE.AND P6, PT, R16, R0.reuse, PT ;  /* 0x000000001000720c */ /* 0x080fe40003fc6270 */
[-C--:B------:R-:W-:Y:S01]  /*07d0*/  ISETP.GE.AND P0, PT, R14, R0.reuse, PT ;  /* 0x000000000e00720c */ /* 0x080fe20003f06270 */
[----:B-----5:R3:W-:Y:S04]  /*07e0*/  @!P5 STG.E.U8 desc[UR4][R12.64], R17 ;  /* 0x000000110c00d986 */ /* 0x0207e8000c101104 */
[----:B------:R3:W-:Y:S04]  /*07f0*/  @!P4 STG.E.U8 desc[UR4][R12.64+0x1], R15 ;  /* 0x0000010f0c00c986 */ /* 0x0007e8000c101104 */
[----:B------:R3:W-:Y:S04]  /*0800*/  @!P3 STG.E.U8 desc[UR4][R12.64+0x2], R29 ;  /* 0x0000021d0c00b986 */ /* 0x0007e8000c101104 */
[----:B------:R3:W-:Y:S04]  /*0810*/  @!P2 STG.E.U8 desc[UR4][R12.64+0x3], R27 ;  /* 0x0000031b0c00a986 */ /* 0x0007e8000c101104 */
[----:B------:R3:W-:Y:S04]  /*0820*/  @!P1 STG.E.U8 desc[UR4][R12.64+0x4], R25 ;  /* 0x000004190c009986 */ /* 0x0007e8000c101104 */
[----:B------:R3:W-:Y:S04]  /*0830*/  @!P6 STG.E.U8 desc[UR4][R12.64+0x6], R21 ;  /* 0x000006150c00e986 */ /* 0x0007e8000c101104 */
[----:B------:R3:W-:Y:S01]  /*0840*/  @!P0 STG.E.U8 desc[UR4][R12.64+0x5], R23 ;  /* 0x000005170c008986 */ /* 0x0007e2000c101104 */
[----:B------:R-:W-:-:S13]  /*0850*/  ISETP.GE.AND P0, PT, R10, R0, PT ;  /* 0x000000000a00720c */ /* 0x000fda0003f06270 */
[----:B---3--:R-:W-:Y:S05]  /*0860*/  @P0 BRA `(.L_x_1495) ;  /* 0x0000000000780947 */ /* 0x008fea0003800000 */
[----:B------:R3:W-:Y:S01]  /*0870*/  STG.E.U8 desc[UR4][R12.64+0x7], R19 ;  /* 0x000007130c007986 */ /* 0x0007e2000c101104 */
[----:B------:R-:W-:Y:S05]  /*0880*/  BRA `(.L_x_1495) ;  /* 0x0000000000707947 */ /* 0x000fea0003800000 */
.L_x_1494:
[----:B--2---:R-:W-:-:S13]  /*0890*/  ISETP.GE.AND P0, PT, R9, R7, PT ;  /* 0x000000070900720c */ /* 0x004fda0003f06270 */
[----:B------:R-:W-:Y:S05]  /*08a0*/  @P0 BRA `(.L_x_1495) ;  /* 0x0000000000680947 */ /* 0x000fea0003800000 */
[C---:B-----5:R-:W-:Y:S01]  /*08b0*/  VIADD R15, R11.reuse, 0x1 ;  /* 0x000000010b0f7836 */ /* 0x060fe20000000000 */
[CC--:B------:R-:W-:Y:S01]  /*08c0*/  ISETP.GE.AND P1, PT, R11.reuse, R0.reuse, PT ;  /* 0x000000000b00720c */ /* 0x0c0fe20003f26270 */
[----:B-1----:R-:W-:Y:S02]  /*08d0*/  IMAD R13, R0, R9, R11 ;  /* 0x00000009000d7224 */ /* 0x002fe400078e020b */
[----:B------:R-:W-:Y:S01]  /*08e0*/  VIADD R17, R11, 0x2 ;  /* 0x000000020b117836 */ /* 0x000fe20000000000 */
[-C--:B------:R-:W-:Y:S01]  /*08f0*/  ISETP.GE.AND P0, PT, R15, R0.reuse, PT ;  /* 0x000000000f00720c */ /* 0x080fe20003f06270 */
[C---:B------:R-:W-:Y:S01]  /*0900*/  VIADD R19, R11.reuse, 0x3 ;  /* 0x000000030b137836 */ /* 0x040fe20000000000 */
[----:B----4-:R-:W-:Y:S01]  /*0910*/  IADD3 R12, P4, PT, R2, R13, RZ ;  /* 0x0000000d020c7210 */ /* 0x010fe20007f9e0ff */
[----:B------:R-:W-:Y:S01]  /*0920*/  VIADD R15, R11, 0x4 ;  /* 0x000000040b0f7836 */ /* 0x000fe20000000000 */
[-C--:B------:R-:W-:Y:S01]  /*0930*/  ISETP.GE.AND P2, PT, R17, R0.reuse, PT ;  /* 0x000000001100720c */ /* 0x080fe20003f46270 */
[----:B------:R-:W-:Y:S01]  /*0940*/  VIADD R17, R11, 0x5 ;  /* 0x000000050b117836 */ /* 0x000fe20000000000 */
[----:B------:R-:W-:Y:S01]  /*0950*/  ISETP.GE.AND P3, PT, R19, R0, PT ;  /* 0x000000001300720c */ /* 0x000fe20003f66270 */
[----:B------:R-:W-:Y:S01]  /*0960*/  VIADD R19, R11, 0x6 ;  /* 0x000000060b137836 */ /* 0x000fe20000000000 */
[----:B------:R-:W-:-:S02]  /*0970*/  LEA.HI.X.SX32 R13, R13, R3, 0x1, P4 ;  /* 0x000000030d0d7211 */ /* 0x000fc400020f0eff */
[-C--:B------:R-:W-:Y:S01]  /*0980*/  ISETP.GE.AND P6, PT, R15, R0.reuse, PT ;  /* 0x000000000f00720c */ /* 0x080fe20003fc6270 */
[----:B------:R-:W-:Y:S01]  /*0990*/  VIADD R15, R11, 0x7 ;  /* 0x000000070b0f7836 */ /* 0x000fe20000000000 */
[-C--:B------:R-:W-:Y:S01]  /*09a0*/  ISETP.GE.AND P5, PT, R17, R0.reuse, PT ;  /* 0x000000001100720c */ /* 0x080fe20003fa6270 */
[----:B------:R0:W-:Y:S01]  /*09b0*/  @!P1 STG.E.U8 desc[UR4][R12.64], R8 ;  /* 0x000000080c009986 */ /* 0x0001e2000c101104 */
        /* <DEDUP_REMOVED lines=9> */
.L_x_1495:
[----:B------:R-:W-:Y:S05]  /*0a50*/  BSYNC.RECONVERGENT B0 ;  /* 0x0000000000007941 */ /* 0x000fea0003800200 */
.L_x_1493:
[----:B-----5:R-:W-:Y:S01]  /*0a60*/  VIADD R15, R9, 0x1 ;  /* 0x00000001090f7836 */ /* 0x020fe20000000000 */
[----:B------:R-:W-:Y:S01]  /*0a70*/  BSSY.RECONVERGENT B0, `(.L_x_1496) ;  /* 0x000002e000007945 */ /* 0x000fe20003800200 */
[C---:B------:R-:W-:Y:S02]  /*0a80*/  PRMT R21, R8.reuse, 0x7610, R21 ;  /* 0x0000761008157816 */ /* 0x040fe40000000015 */
[C---:B------:R-:W-:Y:S02]  /*0a90*/  PRMT R23, R8.reuse, 0x7610, R23 ;  /* 0x0000761008177816 */ /* 0x040fe40000000017 */
[CC--:B------:R-:W-:Y:S02]  /*0aa0*/  ISETP.GE.AND P1, PT, R15.reuse, R6.reuse, PT ;  /* 0x000000060f00720c */ /* 0x0c0fe40003f26270 */
[----:B------:R-:W-:Y:S02]  /*0ab0*/  ISETP.GE.AND P0, PT, R15, R6, PT ;  /* 0x000000060f00720c */ /* 0x000fe40003f06270 */
[----:B------:R-:W-:-:S02]  /*0ac0*/  PRMT R25, R8, 0x7610, R25 ;  /* 0x0000761008197816 */ /* 0x000fc40000000019 */
[C---:B------:R-:W-:Y:S02]  /*0ad0*/  PRMT R27, R8.reuse, 0x7610, R27 ;  /* 0x00007610081b7816 */ /* 0x040fe4000000001b */
[C---:B------:R-:W-:Y:S02]  /*0ae0*/  PRMT R29, R8.reuse, 0x7610, R29 ;  /* 0x00007610081d7816 */ /* 0x040fe4000000001d */
[C---:B------:R-:W-:Y:S02]  /*0af0*/  PRMT R10, R8.reuse, 0x7610, R10 ;  /* 0x00007610080a7816 */ /* 0x040fe4000000000a */
[C---:B------:R-:W-:Y:S02]  /*0b00*/  PRMT R17, R8.reuse, 0x7610, R17 ;  /* 0x0000761008117816 */ /* 0x040fe40000000011 */
[----:B---3--:R-:W-:Y:S01]  /*0b10*/  PRMT R19, R8, 0x7610, R19 ;  /* 0x0000761008137816 */ /* 0x008fe20000000013 */
[----:B------:R-:W-:Y:S06]  /*0b20*/  @P1 BRA `(.L_x_1497) ;  /* 0x0000000000881947 */ /* 0x000fec0003800000 */
[C---:B------:R-:W-:Y:S01]  /*0b30*/  VIADD R17, R11.reuse, 0x1 ;  /* 0x000000010b117836 */ /* 0x040fe20000000000 */
[CC--:B------:R-:W-:Y:S01]  /*0b40*/  ISETP.GE.AND P6, PT, R11.reuse, R0.reuse, PT ;  /* 0x000000000b00720c */ /* 0x0c0fe20003fc6270 */
[----:B------:R-:W-:Y:S02]  /*0b50*/  VIADD R19, R11, 0x2 ;  /* 0x000000020b137836 */ /* 0x000fe40000000000 */
[----:B01----:R-:W-:Y:S01]  /*0b60*/  IMAD R13, R0, R15, R11 ;  /* 0x0000000f000d7224 */ /* 0x003fe200078e020b */
[-C--:B------:R-:W-:Y:S01]  /*0b70*/  ISETP.GE.AND P5, PT, R17, R0.reuse, PT ;  /* 0x000000001100720c */ /* 0x080fe20003fa6270 */
[----:B------:R-:W-:Y:S01]  /*0b80*/  VIADD R17, R11, 0x3 ;  /* 0x000000030b117836 */ /* 0x000fe20000000000 */
[-C--:B------:R-:W-:Y:S01]  /*0b90*/  ISETP.GE.AND P1, PT, R19, R0.reuse, PT ;  /* 0x000000001300720c */ /* 0x080fe20003f26270 */
[C---:B------:R-:W-:Y:S01]  /*0ba0*/  VIADD R19, R11.reuse, 0x4 ;  /* 0x000000040b137836 */ /* 0x040fe20000000000 */
[----:B------:R-:W-:Y:S01]  /*0bb0*/  IADD3 R12, P2, PT, R4, R13, RZ ;  /* 0x0000000d040c7210 */ /* 0x000fe20007f5e0ff */
        /* <DEDUP_REMOVED lines=25> */
.L_x_1497:
[----:B------:R-:W-:Y:S05]  /*0d50*/  BSYNC.RECONVERGENT B0 ;  /* 0x0000000000007941 */ /* 0x000fea0003800200 */
.L_x_1496:
[----:B------:R-:W-:Y:S04]  /*0d60*/  BSSY.RECONVERGENT B0, `(.L_x_1498) ;  /* 0x000003a000007945 */ /* 0x000fe80003800200 */
[----:B------:R-:W-:Y:S05]  /*0d70*/  @!P0 BRA `(.L_x_1499) ;  /* 0x0000000000788947 */ /* 0x000fea0003800000 */
[----:B--2---:R-:W-:-:S13]  /*0d80*/  ISETP.GE.AND P0, PT, R15, R7, PT ;  /* 0x000000070f00720c */ /* 0x004fda0003f06270 */
[----:B------:R-:W-:Y:S05]  /*0d90*/  @P0 BRA `(.L_x_1500) ;  /* 0x0000000000d80947 */ /* 0x000fea0003800000 */
[C---:B01-3--:R-:W-:Y:S01]  /*0da0*/  VIADD R13, R11.reuse, 0x1 ;  /* 0x000000010b0d7836 */ /* 0x04bfe20000000000 */
[CC--:B------:R-:W-:Y:S01]  /*0db0*/  ISETP.GE.AND P5, PT, R11.reuse, R0.reuse, PT ;  /* 0x000000000b00720c */ /* 0x0c0fe20003fa6270 */
[----:B-----5:R-:W-:Y:S02]  /*0dc0*/  VIADD R19, R11, 0x3 ;  /* 0x000000030b137836 */ /* 0x020fe40000000000 */
[----:B------:R-:W-:Y:S01]  /*0dd0*/  IMAD R15, R0, R15, R11 ;  /* 0x0000000f000f7224 */ /* 0x000fe200078e020b */
[-C--:B------:R-:W-:Y:S01]  /*0de0*/  ISETP.GE.AND P4, PT, R13, R0.reuse, PT ;  /* 0x000000000d00720c */ /* 0x080fe20003f86270 */
[----:B------:R-:W-:Y:S01]  /*0df0*/  VIADD R17, R11, 0x2 ;  /* 0x000000020b117836 */ /* 0x000fe20000000000 */
[-C--:B------:R-:W-:Y:S01]  /*0e00*/  ISETP.GE.AND P2, PT, R19, R0.reuse, PT ;  /* 0x000000001300720c */ /* 0x080fe20003f46270 */
[C---:B------:R-:W-:Y:S01]  /*0e10*/  VIADD R13, R11.reuse, 0x4 ;  /* 0x000000040b0d7836 */ /* 0x040fe20000000000 */
[----:B----4-:R-:W-:Y:S01]  /*0e20*/  IADD3 R12, P6, PT, R2, R15, RZ ;  /* 0x0000000f020c7210 */ /* 0x010fe20007fde0ff */
[----:B------:R-:W-:Y:S01]  /*0e30*/  VIADD R19, R11, 0x6 ;  /* 0x000000060b137836 */ /* 0x000fe20000000000 */
[-C--:B------:R-:W-:Y:S01]  /*0e40*/  ISETP.GE.AND P3, PT, R17, R0.reuse, PT ;  /* 0x000000001100720c */ /* 0x080fe20003f66270 */
[----:B------:R-:W-:Y:S01]  /*0e50*/  VIADD R17, R11, 0x5 ;  /* 0x000000050b117836 */ /* 0x000fe20000000000 */
[----:B------:R-:W-:-:S02]  /*0e60*/  ISETP.GE.AND P1, PT, R13, R0, PT ;  /* 0x000000000d00720c */ /* 0x000fc40003f26270 */
[----:B------:R-:W-:Y:S01]  /*0e70*/  LEA.HI.X.SX32 R13, R15, R3, 0x1, P6 ;  /* 0x000000030f0d7211 */ /* 0x000fe200030f0eff */
[----:B------:R-:W-:Y:S01]  /*0e80*/  VIADD R15, R11, 0x7 ;  /* 0x000000070b0f7836 */ /* 0x000fe20000000000 */
[-C--:B------:R-:W-:Y:S02]  /*0e90*/  ISETP.GE.AND P6, PT, R19, R0.reuse, PT ;  /* 0x000000001300720c */ /* 0x080fe40003fc6270 */
[-C--:B------:R-:W-:Y:S01]  /*0ea0*/  ISETP.GE.AND P0, PT, R17, R0.reuse, PT ;  /* 0x000000001100720c */ /* 0x080fe20003f06270 */
[----:B------:R0:W-:Y:S04]  /*0eb0*/  @!P5 STG.E.U8 desc[UR4][R12.64], R8 ;  /* 0x000000080c00d986 */ /* 0x0001e8000c101104 */
[----:B------:R0:W-:Y:S04]  /*0ec0*/  @!P4 STG.E.U8 desc[UR4][R12.64+0x1], R8 ;  /* 0x000001080c00c986 */ /* 0x0001e8000c101104 */
[----:B------:R0:W-:Y:S04]  /*0ed0*/  @!P3 STG.E.U8 desc[UR4][R12.64+0x2], R8 ;  /* 0x000002080c00b986 */ /* 0x0001e8000c101104 */
[----:B------:R0:W-:Y:S04]  /*0ee0*/  @!P2 STG.E.U8 desc[UR4][R12.64+0x3], R8 ;  /* 0x000003080c00a986 */ /* 0x0001e8000c101104 */
[----:B------:R0:W-:Y:S04]  /*0ef0*/  @!P1 STG.E.U8 desc[UR4][R12.64+0x4], R8 ;  /* 0x000004080c009986 */ /* 0x0001e8000c101104 */
[----:B------:R0:W-:Y:S04]  /*0f00*/  @!P6 STG.E.U8 desc[UR4][R12.64+0x6], R8 ;  /* 0x000006080c00e986 */ /* 0x0001e8000c101104 */
[----:B------:R0:W-:Y:S01]  /*0f10*/  @!P0 STG.E.U8 desc[UR4][R12.64+0x5], R8 ;  /* 0x000005080c008986 */ /* 0x0001e2000c101104 */
[----:B------:R-:W-:-:S13]  /*0f20*/  ISETP.GE.AND P0, PT, R15, R0, PT ;  /* 0x000000000f00720c */ /* 0x000fda0003f06270 */
[----:B0-----:R-:W-:Y:S05]  /*0f30*/  @P0 BRA `(.L_x_1500) ;  /* 0x0000000000700947 */ /* 0x001fea0003800000 */
[----:B------:R0:W-:Y:S01]  /*0f40*/  STG.E.U8 desc[UR4][R12.64+0x7], R8 ;  /* 0x000007080c007986 */ /* 0x0001e2000c101104 */
[----:B------:R-:W-:Y:S05]  /*0f50*/  BRA `(.L_x_1500) ;  /* 0x0000000000687947 */ /* 0x000fea0003800000 */
.L_x_1499:
[C---:B01-3--:R-:W-:Y:S01]  /*0f60*/  VIADD R12, R11.reuse, 0x2 ;  /* 0x000000020b0c7836 */ /* 0x04bfe20000000000 */
[CC--:B------:R-:W-:Y:S01]  /*0f70*/  ISETP.GE.AND P1, PT, R11.reuse, R0.reuse, PT ;  /* 0x000000000b00720c */ /* 0x0c0fe20003f26270 */
[----:B------:R-:W-:Y:S02]  /*0f80*/  IMAD R15, R0, R15, R11 ;  /* 0x0000000f000f7224 */ /* 0x000fe400078e020b */
[C---:B------:R-:W-:Y:S01]  /*0f90*/  VIADD R13, R11.reuse, 0x1 ;  /* 0x000000010b0d7836 */ /* 0x040fe20000000000 */
[-C--:B------:R-:W-:Y:S01]  /*0fa0*/  ISETP.GE.AND P2, PT, R12, R0.reuse, PT ;  /* 0x000000000c00720c */ /* 0x080fe20003f46270 */
[C---:B------:R-:W-:Y:S01]  /*0fb0*/  VIADD R14, R11.reuse, 0x3 ;  /* 0x000000030b0e7836 */ /* 0x040fe20000000000 */
[----:B----4-:R-:W-:Y:S01]  /*0fc0*/  IADD3 R12, P4, PT, R2, R15, RZ ;  /* 0x0000000f020c7210 */ /* 0x010fe20007f9e0ff */
        /* <DEDUP_REMOVED lines=19> */
.L_x_1500:
[----:B------:R-:W-:Y:S05]  /*1100*/  BSYNC.RECONVERGENT B0 ;  /* 0x0000000000007941 */ /* 0x000fea0003800200 */
.L_x_1498:
[----:B------:R-:W-:Y:S01]  /*1110*/  VIADD R15, R9, 0x2 ;  /* 0x00000002090f7836 */ /* 0x000fe20000000000 */
[----:B------:R-:W-:Y:S01]  /*1120*/  BSSY.RECONVERGENT B0, `(.L_x_1501) ;  /* 0x000002e000007945 */ /* 0x000fe20003800200 */
[C---:B0----5:R-:W-:Y:S02]  /*1130*/  PRMT R21, R8.reuse, 0x7610, R21 ;  /* 0x0000761008157816 */ /* 0x061fe40000000015 */
        /* <DEDUP_REMOVED lines=8> */
[----:B------:R-:W-:Y:S01]  /*11c0*/  PRMT R19, R8, 0x7610, R19 ;  /* 0x0000761008137816 */ /* 0x000fe20000000013 */
[----:B------:R-:W-:Y:S06]  /*11d0*/  @P1 BRA `(.L_x_1502) ;  /* 0x0000000000881947 */ /* 0x000fec0003800000 */
[C---:B------:R-:W-:Y:S01]  /*11e0*/  VIADD R17, R11.reuse, 0x1 ;  /* 0x000000010b117836 */ /* 0x040fe20000000000 */
[CC--:B------:R-:W-:Y:S01]  /*11f0*/  ISETP.GE.AND P6, PT, R11.reuse, R0.reuse, PT ;  /* 0x000000000b00720c */ /* 0x0c0fe20003fc6270 */
[----:B------:R-:W-:Y:S02]  /*1200*/  VIADD R19, R11, 0x2 ;  /* 0x000000020b137836 */ /* 0x000fe40000000000 */
[----:B-1-3--:R-:W-:Y:S01]  /*1210*/  IMAD R13, R0, R15, R11 ;  /* 0x0000000f000d7224 */ /* 0x00afe200078e020b */
        /* <DEDUP_REMOVED lines=30> */
.L_x_1502:
[----:B------:R-:W-:Y:S05]  /*1400*/  BSYNC.RECONVERGENT B0 ;  /* 0x0000000000007941 */ /* 0x000fea0003800200 */
.L_x_1501:
        /* <DEDUP_REMOVED lines=32> */
.L_x_1504:
        /* <DEDUP_REMOVED lines=26> */
.L_x_1505:
[----:B------:R-:W-:Y:S05]  /*17b0*/  BSYNC.RECONVERGENT B0 ;  /* 0x0000000000007941 */ /* 0x000fea0003800200 */
.L_x_1503:
        /* <DEDUP_REMOVED lines=47> */
.L_x_1507:
[----:B------:R-:W-:Y:S05]  /*1ab0*/  BSYNC.RECONVERGENT B0 ;  /* 0x0000000000007941 */ /* 0x000fea0003800200 */
.L_x_1506:
        /* <DEDUP_REMOVED lines=29> */
[----:B--2---:R-:W-:Y:S05]  /*1c90*/  @P0 BRA `(.L_x_1510) ;  /* 0x0000000000700947 */ /* 0x004fea0003800000 */
[----:B------:R2:W-:Y:S01]  /*1ca0*/  STG.E.U8 desc[UR4][R12.64+0x7], R8 ;  /* 0x000007080c007986 */ /* 0x0005e2000c101104 */
[----:B------:R-:W-:Y:S05]  /*1cb0*/  BRA `(.L_x_1510) ;  /* 0x0000000000687947 */ /* 0x000fea0003800000 */
.L_x_1509:
        /* <DEDUP_REMOVED lines=26> */
.L_x_1510:
[----:B------:R-:W-:Y:S05]  /*1e60*/  BSYNC.RECONVERGENT B0 ;  /* 0x0000000000007941 */ /* 0x000fea0003800200 */
.L_x_1508:
        /* <DEDUP_REMOVED lines=16> */
[----:B-123--:R-:W-:Y:S01]  /*1f70*/  IMAD R13, R0, R15, R11 ;  /* 0x0000000f000d7224 */ /* 0x00efe200078e020b */
        /* <DEDUP_REMOVED lines=30> */
.L_x_1512:
[----:B------:R-:W-:Y:S05]  /*2160*/  BSYNC.RECONVERGENT B0 ;  /* 0x0000000000007941 */ /* 0x000fea0003800200 */
.L_x_1511:
        /* <DEDUP_REMOVED lines=32> */
.L_x_1514:
[C---:B0123--:R-:W-:Y:S01]  /*2370*/  VIADD R12, R11.reuse, 0x2 ;  /* 0x000000020b0c7836 */ /* 0x04ffe20000000000 */
        /* <DEDUP_REMOVED lines=25> */
.L_x_1515:
[----:B------:R-:W-:Y:S05]  /*2510*/  BSYNC.RECONVERGENT B0 ;  /* 0x0000000000007941 */ /* 0x000fea0003800200 */
.L_x_1513:
        /* <DEDUP_REMOVED lines=47> */
.L_x_1517:
[----:B------:R-:W-:Y:S05]  /*2810*/  BSYNC.RECONVERGENT B0 ;  /* 0x0000000000007941 */ /* 0x000fea0003800200 */
.L_x_1516:
[----:B------:R-:W-:Y:S04]  /*2820*/  BSSY.RECONVERGENT B0, `(.L_x_1518) ;  /* 0x000003a000007945 */ /* 0x000fe80003800200 */
[----:B------:R-:W-:Y:S05]  /*2830*/  @!P0 BRA `(.L_x_1519) ;  /* 0x0000000000788947 */ /* 0x000fea0003800000 */
[----:B------:R-:W-:-:S13]  /*2840*/  ISETP.GE.AND P0, PT, R15, R7, PT ;  /* 0x000000070f00720c */ /* 0x000fda0003f06270 */
[----:B------:R-:W-:Y:S05]  /*2850*/  @P0 BRA `(.L_x_1520) ;  /* 0x0000000000d80947 */ /* 0x000fea0003800000 */
[C---:B0123--:R-:W-:Y:S01]  /*2860*/  VIADD R13, R11.reuse, 0x1 ;  /* 0x000000010b0d7836 */ /* 0x04ffe20000000000 */
        /* <DEDUP_REMOVED lines=27> */
.L_x_1519:
        /* <DEDUP_REMOVED lines=26> */
.L_x_1520:
[----:B------:R-:W-:Y:S05]  /*2bc0*/  BSYNC.RECONVERGENT B0 ;  /* 0x0000000000007941 */ /* 0x000fea0003800200 */
.L_x_1518:
        /* <DEDUP_REMOVED lines=47> */
.L_x_1522:
[----:B------:R-:W-:Y:S05]  /*2ec0*/  BSYNC.RECONVERGENT B0 ;  /* 0x0000000000007941 */ /* 0x000fea0003800200 */
.L_x_1521:
        /* <DEDUP_REMOVED lines=32> */
.L_x_1524:
        /* <DEDUP_REMOVED lines=26> */
.L_x_1525:
[----:B------:R-:W-:Y:S05]  /*3270*/  BSYNC.RECONVERGENT B0 ;  /* 0x0000000000007941 */ /* 0x000fea0003800200 */
.L_x_1523:
        /* <DEDUP_REMOVED lines=47> */
.L_x_1527:
[----:B------:R-:W-:Y:S05]  /*3570*/  BSYNC.RECONVERGENT B0 ;  /* 0x0000000000007941 */ /* 0x000fea0003800200 */
.L_x_1526:
        /* <DEDUP_REMOVED lines=32> */
.L_x_1529:
        /* <DEDUP_REMOVED lines=26> */
.L_x_1530:
[----:B------:R-:W-:Y:S05]  /*3920*/  BSYNC.RECONVERGENT B0 ;  /* 0x0000000000007941 */ /* 0x000fea0003800200 */
.L_x_1528:
        /* <DEDUP_REMOVED lines=47> */
.L_x_1532:
[----:B------:R-:W-:Y:S05]  /*3c20*/  BSYNC.RECONVERGENT B0 ;  /* 0x0000000000007941 */ /* 0x000fea0003800200 */
.L_x_1531:
        /* <DEDUP_REMOVED lines=32> */
.L_x_1534:
        /* <DEDUP_REMOVED lines=26> */
.L_x_1535:
[----:B------:R-:W-:Y:S05]  /*3fd0*/  BSYNC.RECONVERGENT B0 ;  /* 0x0000000000007941 */ /* 0x000fea0003800200 */
.L_x_1533:
        /* <DEDUP_REMOVED lines=47> */
.L_x_1537:
[----:B------:R-:W-:Y:S05]  /*42d0*/  BSYNC.RECONVERGENT B0 ;  /* 0x0000000000007941 */ /* 0x000fea0003800200 */
.L_x_1536:
        /* <DEDUP_REMOVED lines=32> */
.L_x_1539:
        /* <DEDUP_REMOVED lines=26> */
.L_x_1540:
[----:B------:R-:W-:Y:S05]  /*4680*/  BSYNC.RECONVERGENT B0 ;  /* 0x0000000000007941 */ /* 0x000fea0003800200 */
.L_x_1538:
        /* <DEDUP_REMOVED lines=47> */
.L_x_1542:
[----:B------:R-:W-:Y:S05]  /*4980*/  BSYNC.RECONVERGENT B0 ;  /* 0x0000000000007941 */ /* 0x000fea0003800200 */
.L_x_1541:
        /* <DEDUP_REMOVED lines=32> */
.L_x_1544:
        /* <DEDUP_REMOVED lines=26> */
.L_x_1545:
[----:B------:R-:W-:Y:S05]  /*4d30*/  BSYNC.RECONVERGENT B0 ;  /* 0x0000000000007941 */ /* 0x000fea0003800200 */
.L_x_1543:
        /* <DEDUP_REMOVED lines=47> */
.L_x_1547:
[----:B------:R-:W-:Y:S05]  /*5030*/  BSYNC.RECONVERGENT B0 ;  /* 0x0000000000007941 */ /* 0x000fea0003800200 */
.L_x_1546:
        /* <DEDUP_REMOVED lines=32> */
.L_x_1549:
        /* <DEDUP_REMOVED lines=26> */
.L_x_1550:
[----:B------:R-:W-:Y:S05]  /*53e0*/  BSYNC.RECONVERGENT B0 ;  /* 0x0000000000007941 */ /* 0x000fea0003800200 */
.L_x_1548:
        /* <DEDUP_REMOVED lines=47> */
.L_x_1552:
[----:B------:R-:W-:Y:S05]  /*56e0*/  BSYNC.RECONVERGENT B0 ;  /* 0x0000000000007941 */ /* 0x000fea0003800200 */
.L_x_1551:
        /* <DEDUP_REMOVED lines=32> */
.L_x_1554:
        /* <DEDUP_REMOVED lines=26> */
.L_x_1555:
[----:B------:R-:W-:Y:S05]  /*5a90*/  BSYNC.RECONVERGENT B0 ;  /* 0x0000000000007941 */ /* 0x000fea0003800200 */
.L_x_1553:
        /* <DEDUP_REMOVED lines=47> */
.L_x_1557:
[----:B------:R-:W-:Y:S05]  /*5d90*/  BSYNC.RECONVERGENT B0 ;  /* 0x0000000000007941 */ /* 0x000fea0003800200 */
.L_x_1556:
        /* <DEDUP_REMOVED lines=32> */
.L_x_1559:
        /* <DEDUP_REMOVED lines=26> */
.L_x_1560:
[----:B------:R-:W-:Y:S05]  /*6140*/  BSYNC.RECONVERGENT B0 ;  /* 0x0000000000007941 */ /* 0x000fea0003800200 */
.L_x_1558:
        /* <DEDUP_REMOVED lines=47> */
.L_x_1562:
[----:B------:R-:W-:Y:S05]  /*6440*/  BSYNC.RECONVERGENT B0 ;  /* 0x0000000000007941 */ /* 0x000fea0003800200 */
.L_x_1561:
        /* <DEDUP_REMOVED lines=32> */
.L_x_1564:
        /* <DEDUP_REMOVED lines=26> */
.L_x_1565:
[----:B------:R-:W-:Y:S05]  /*67f0*/  BSYNC.RECONVERGENT B0 ;  /* 0x0000000000007941 */ /* 0x000fea0003800200 */
.L_x_1563:
        /* <DEDUP_REMOVED lines=47> */
.L_x_1567:
[----:B------:R-:W-:Y:S05]  /*6af0*/  BSYNC.RECONVERGENT B0 ;  /* 0x0000000000007941 */ /* 0x000fea0003800200 */
.L_x_1566:
        /* <DEDUP_REMOVED lines=32> */
.L_x_1569:
        /* <DEDUP_REMOVED lines=26> */
.L_x_1570:
[----:B------:R-:W-:Y:S05]  /*6ea0*/  BSYNC.RECONVERGENT B0 ;  /* 0x0000000000007941 */ /* 0x000fea0003800200 */
.L_x_1568:
        /* <DEDUP_REMOVED lines=47> */
.L_x_1572:
[----:B------:R-:W-:Y:S05]  /*71a0*/  BSYNC.RECONVERGENT B0 ;  /* 0x0000000000007941 */ /* 0x000fea0003800200 */
.L_x_1571:
        /* <DEDUP_REMOVED lines=32> */
.L_x_1574:
        /* <DEDUP_REMOVED lines=26> */
.L_x_1575:
[----:B------:R-:W-:Y:S05]  /*7550*/  BSYNC.RECONVERGENT B0 ;  /* 0x0000000000007941 */ /* 0x000fea0003800200 */
.L_x_1573:
        /* <DEDUP_REMOVED lines=47> */
.L_x_1577:
[----:B------:R-:W-:Y:S05]  /*7850*/  BSYNC.RECONVERGENT B0 ;  /* 0x0000000000007941 */ /* 0x000fea0003800200 */
.L_x_1576:
        /* <DEDUP_REMOVED lines=32> */
.L_x_1579:
        /* <DEDUP_REMOVED lines=26> */
.L_x_1580:
[----:B------:R-:W-:Y:S05]  /*7c00*/  BSYNC.RECONVERGENT B0 ;  /* 0x0000000000007941 */ /* 0x000fea0003800200 */
.L_x_1578:
        /* <DEDUP_REMOVED lines=47> */
.L_x_1582:
[----:B------:R-:W-:Y:S05]  /*7f00*/  BSYNC.RECONVERGENT B0 ;  /* 0x0000000000007941 */ /* 0x000fea0003800200 */
.L_x_1581:
        /* <DEDUP_REMOVED lines=32> */
.L_x_1584:
        /* <DEDUP_REMOVED lines=26> */
.L_x_1585:
[----:B------:R-:W-:Y:S05]  /*82b0*/  BSYNC.RECONVERGENT B0 ;  /* 0x0000000000007941 */ /* 0x000fea0003800200 */
.L_x_1583:
        /* <DEDUP_REMOVED lines=47> */
.L_x_1587:
[----:B------:R-:W-:Y:S05]  /*85b0*/  BSYNC.RECONVERGENT B0 ;  /* 0x0000000000007941 */ /* 0x000fea0003800200 */
.L_x_1586:
        /* <DEDUP_REMOVED lines=32> */
.L_x_1589:
        /* <DEDUP_REMOVED lines=26> */
.L_x_1590:
[----:B------:R-:W-:Y:S05]  /*8960*/  BSYNC.RECONVERGENT B0 ;  /* 0x0000000000007941 */ /* 0x000fea0003800200 */
.L_x_1588:
        /* <DEDUP_REMOVED lines=47> */
.L_x_1592:
[----:B------:R-:W-:Y:S05]  /*8c60*/  BSYNC.RECONVERGENT B0 ;  /* 0x0000000000007941 */ /* 0x000fea0003800200 */
.L_x_1591:
        /* <DEDUP_REMOVED lines=32> */
.L_x_1594:
        /* <DEDUP_REMOVED lines=26> */
.L_x_1595:
[----:B------:R-:W-:Y:S05]  /*9010*/  BSYNC.RECONVERGENT B0 ;  /* 0x0000000000007941 */ /* 0x000fea0003800200 */
.L_x_1593:
        /* <DEDUP_REMOVED lines=47> */
.L_x_1597:
[----:B------:R-:W-:Y:S05]  /*9310*/  BSYNC.RECONVERGENT B0 ;  /* 0x0000000000007941 */ /* 0x000fea0003800200 */
.L_x_1596:
        /* <DEDUP_REMOVED lines=32> */
.L_x_1599:
        /* <DEDUP_REMOVED lines=26> */
.L_x_1600:
[----:B------:R-:W-:Y:S05]  /*96c0*/  BSYNC.RECONVERGENT B0 ;  /* 0x0000000000007941 */ /* 0x000fea0003800200 */
.L_x_1598:
        /* <DEDUP_REMOVED lines=47> */
.L_x_1602:
[----:B------:R-:W-:Y:S05]  /*99c0*/  BSYNC.RECONVERGENT B0 ;  /* 0x0000000000007941 */ /* 0x000fea0003800200 */
.L_x_1601:
        /* <DEDUP_REMOVED lines=32> */
.L_x_1604:
        /* <DEDUP_REMOVED lines=26> */
.L_x_1605:
[----:B------:R-:W-:Y:S05]  /*9d70*/  BSYNC.RECONVERGENT B0 ;  /* 0x0000000000007941 */ /* 0x000fea0003800200 */
.L_x_1603:
        /* <DEDUP_REMOVED lines=47> */
.L_x_1607:
[----:B------:R-:W-:Y:S05]  /*a070*/  BSYNC.RECONVERGENT B0 ;  /* 0x0000000000007941 */ /* 0x000fea0003800200 */
.L_x_1606:
        /* <DEDUP_REMOVED lines=32> */
.L_x_1609:
        /* <DEDUP_REMOVED lines=26> */
.L_x_1610:
[----:B------:R-:W-:Y:S05]  /*a420*/  BSYNC.RECONVERGENT B0 ;  /* 0x0000000000007941 */ /* 0x000fea0003800200 */
.L_x_1608:
        /* <DEDUP_REMOVED lines=47> */
.L_x_1612:
[----:B------:R-:W-:Y:S05]  /*a720*/  BSYNC.RECONVERGENT B0 ;  /* 0x0000000000007941 */ /* 0x000fea0003800200 */
.L_x_1611:
        /* <DEDUP_REMOVED lines=32> */
.L_x_1614:
        /* <DEDUP_REMOVED lines=26> */
.L_x_1615:
[----:B------:R-:W-:Y:S05]  /*aad0*/  BSYNC.RECONVERGENT B0 ;  /* 0x0000000000007941 */ /* 0x000fea0003800200 */
.L_x_1613:
        /* <DEDUP_REMOVED lines=47> */
.L_x_1617:
[----:B------:R-:W-:Y:S05]  /*add0*/  BSYNC.RECONVERGENT B0 ;  /* 0x0000000000007941 */ /* 0x000fea0003800200 */
.L_x_1616:
        /* <DEDUP_REMOVED lines=32> */
.L_x_1619:
        /* <DEDUP_REMOVED lines=26> */
.L_x_1620:
[----:B------:R-:W-:Y:S05]  /*b180*/  BSYNC.RECONVERGENT B0 ;  /* 0x0000000000007941 */ /* 0x000fea0003800200 */
.L_x_1618:
        /* <DEDUP_REMOVED lines=47> */
.L_x_1622:
[----:B------:R-:W-:Y:S05]  /*b480*/  BSYNC.RECONVERGENT B0 ;  /* 0x0000000000007941 */ /* 0x000fea0003800200 */
.L_x_1621:
        /* <DEDUP_REMOVED lines=32> */
.L_x_1624:
        /* <DEDUP_REMOVED lines=26> */
.L_x_1625:
[----:B------:R-:W-:Y:S05]  /*b830*/  BSYNC.RECONVERGENT B0 ;  /* 0x0000000000007941 */ /* 0x000fea0003800200 */
.L_x_1623:
        /* <DEDUP_REMOVED lines=47> */
.L_x_1627:
[----:B------:R-:W-:Y:S05]  /*bb30*/  BSYNC.RECONVERGENT B0 ;  /* 0x0000000000007941 */ /* 0x000fea0003800200 */
.L_x_1626:
        /* <DEDUP_REMOVED lines=32> */
.L_x_1629:
        /* <DEDUP_REMOVED lines=26> */
.L_x_1630:
[----:B------:R-:W-:Y:S05]  /*bee0*/  BSYNC.RECONVERGENT B0 ;  /* 0x0000000000007941 */ /* 0x000fea0003800200 */
.L_x_1628:
        /* <DEDUP_REMOVED lines=47> */
.L_x_1632:
[----:B------:R-:W-:Y:S05]  /*c1e0*/  BSYNC.RECONVERGENT B0 ;  /* 0x0000000000007941 */ /* 0x000fea0003800200 */
.L_x_1631:
        /* <DEDUP_REMOVED lines=32> */
.L_x_1634:
        /* <DEDUP_REMOVED lines=26> */
.L_x_1635:
[----:B------:R-:W-:Y:S05]  /*c590*/  BSYNC.RECONVERGENT B0 ;  /* 0x0000000000007941 */ /* 0x000fea0003800200 */
.L_x_1633:
        /* <DEDUP_REMOVED lines=47> */
.L_x_1637:
[----:B------:R-:W-:Y:S05]  /*c890*/  BSYNC.RECONVERGENT B0 ;  /* 0x0000000000007941 */ /* 0x000fea0003800200 */
.L_x_1636:
        /* <DEDUP_REMOVED lines=32> */
.L_x_1639:
        /* <DEDUP_REMOVED lines=26> */
.L_x_1640:
[----:B------:R-:W-:Y:S05]  /*cc40*/  BSYNC.RECONVERGENT B0 ;  /* 0x0000000000007941 */ /* 0x000fea0003800200 */
.L_x_1638:
        /* <DEDUP_REMOVED lines=47> */
.L_x_1642:
[----:B------:R-:W-:Y:S05]  /*cf40*/  BSYNC.RECONVERGENT B0 ;  /* 0x0000000000007941 */ /* 0x000fea0003800200 */
.L_x_1641:
        /* <DEDUP_REMOVED lines=32> */
.L_x_1644:
        /* <DEDUP_REMOVED lines=26> */
.L_x_1645:
[----:B------:R-:W-:Y:S05]  /*d2f0*/  BSYNC.RECONVERGENT B0 ;  /* 0x0000000000007941 */ /* 0x000fea0003800200 */
.L_x_1643:
        /* <DEDUP_REMOVED lines=47> */
.L_x_1647:
[----:B------:R-:W-:Y:S05]  /*d5f0*/  BSYNC.RECONVERGENT B0 ;  /* 0x0000000000007941 */ /* 0x000fea0003800200 */
.L_x_1646:
        /* <DEDUP_REMOVED lines=32> */
.L_x_1649:
        /* <DEDUP_REMOVED lines=26> */
.L_x_1650:
[----:B------:R-:W-:Y:S05]  /*d9a0*/  BSYNC.RECONVERGENT B0 ;  /* 0x0000000000007941 */ /* 0x000fea0003800200 */
.L_x_1648:
        /* <DEDUP_REMOVED lines=47> */
.L_x_1652:
[----:B------:R-:W-:Y:S05]  /*dca0*/  BSYNC.RECONVERGENT B0 ;  /* 0x0000000000007941 */ /* 0x000fea0003800200 */
.L_x_1651:
        /* <DEDUP_REMOVED lines=32> */
.L_x_1654:
        /* <DEDUP_REMOVED lines=26> */
.L_x_1655:
[----:B------:R-:W-:Y:S05]  /*e050*/  BSYNC.RECONVERGENT B0 ;  /* 0x0000000000007941 */ /* 0x000fea0003800200 */
.L_x_1653:
        /* <DEDUP_REMOVED lines=47> */
.L_x_1657:
[----:B------:R-:W-:Y:S05]  /*e350*/  BSYNC.RECONVERGENT B0 ;  /* 0x0000000000007941 */ /* 0x000fea0003800200 */
.L_x_1656:
        /* <DEDUP_REMOVED lines=32> */
.L_x_1659:
        /* <DEDUP_REMOVED lines=26> */
.L_x_1660:
[----:B------:R-:W-:Y:S05]  /*e700*/  BSYNC.RECONVERGENT B0 ;  /* 0x0000000000007941 */ /* 0x000fea0003800200 */
.L_x_1658:
        /* <DEDUP_REMOVED lines=47> */
.L_x_1662:
[----:B------:R-:W-:Y:S05]  /*ea00*/  BSYNC.RECONVERGENT B0 ;  /* 0x0000000000007941 */ /* 0x000fea0003800200 */
.L_x_1661:
        /* <DEDUP_REMOVED lines=32> */
.L_x_1664:
        /* <DEDUP_REMOVED lines=26> */
.L_x_1665:
[----:B------:R-:W-:Y:S05]  /*edb0*/  BSYNC.RECONVERGENT B0 ;  /* 0x0000000000007941 */ /* 0x000fea0003800200 */
.L_x_1663:
        /* <DEDUP_REMOVED lines=47> */
.L_x_1667:
[----:B------:R-:W-:Y:S05]  /*f0b0*/  BSYNC.RECONVERGENT B0 ;  /* 0x0000000000007941 */ /* 0x000fea0003800200 */
.L_x_1666:
        /* <DEDUP_REMOVED lines=32> */
.L_x_1669:
        /* <DEDUP_REMOVED lines=26> */
.L_x_1670:
[----:B------:R-:W-:Y:S05]  /*f460*/  BSYNC.RECONVERGENT B0 ;  /* 0x0000000000007941 */ /* 0x000fea0003800200 */
.L_x_1668:
        /* <DEDUP_REMOVED lines=47> */
.L_x_1672:
[----:B------:R-:W-:Y:S05]  /*f760*/  BSYNC.RECONVERGENT B0 ;  /* 0x0000000000007941 */ /* 0x000fea0003800200 */
.L_x_1671:
        /* <DEDUP_REMOVED lines=32> */
.L_x_1674:
        /* <DEDUP_REMOVED lines=26> */
.L_x_1675:
[----:B------:R-:W-:Y:S05]  /*fb10*/  BSYNC.RECONVERGENT B0 ;  /* 0x0000000000007941 */ /* 0x000fea0003800200 */
.L_x_1673:
        /* <DEDUP_REMOVED lines=47> */
.L_x_1677:
[----:B------:R-:W-:Y:S05]  /*fe10*/  BSYNC.RECONVERGENT B0 ;  /* 0x0000000000007941 */ /* 0x000fea0003800200 */
.L_x_1676:
        /* <DEDUP_REMOVED lines=32> */
.L_x_1679:
        /* <DEDUP_REMOVED lines=26> */
.L_x_1680:
[----:B------:R-:W-:Y:S05]  /*101c0*/  BSYNC.RECONVERGENT B0 ;  /* 0x0000000000007941 */ /* 0x000fea0003800200 */
.L_x_1678:
        /* <DEDUP_REMOVED lines=47> */
.L_x_1682:
[----:B------:R-:W-:Y:S05]  /*104c0*/  BSYNC.RECONVERGENT B0 ;  /* 0x0000000000007941 */ /* 0x000fea0003800200 */
.L_x_1681:
        /* <DEDUP_REMOVED lines=32> */
.L_x_1684:
        /* <DEDUP_REMOVED lines=26> */
.L_x_1685:
[----:B------:R-:W-:Y:S05]  /*10870*/  BSYNC.RECONVERGENT B0 ;  /* 0x0000000000007941 */ /* 0x000fea0003800200 */
.L_x_1683:
        /* <DEDUP_REMOVED lines=47> */
.L_x_1687:
[----:B------:R-:W-:Y:S05]  /*10b70*/  BSYNC.RECONVERGENT B0 ;  /* 0x0000000000007941 */ /* 0x000fea0003800200 */
.L_x_1686:
        /* <DEDUP_REMOVED lines=32> */
.L_x_1689:
        /* <DEDUP_REMOVED lines=26> */
.L_x_1690:
[----:B------:R-:W-:Y:S05]  /*10f20*/  BSYNC.RECONVERGENT B0 ;  /* 0x0000000000007941 */ /* 0x000fea0003800200 */
.L_x_1688:
        /* <DEDUP_REMOVED lines=47> */
.L_x_1692:
[----:B------:R-:W-:Y:S05]  /*11220*/  BSYNC.RECONVERGENT B0 ;  /* 0x0000000000007941 */ /* 0x000fea0003800200 */
.L_x_1691:
        /* <DEDUP_REMOVED lines=32> */
.L_x_1694:
        /* <DEDUP_REMOVED lines=26> */
.L_x_1695:
[----:B------:R-:W-:Y:S05]  /*115d0*/  BSYNC.RECONVERGENT B0 ;  /* 0x0000000000007941 */ /* 0x000fea0003800200 */
.L_x_1693:
        /* <DEDUP_REMOVED lines=47> */
.L_x_1697:
[----:B------:R-:W-:Y:S05]  /*118d0*/  BSYNC.RECONVERGENT B0 ;  /* 0x0000000000007941 */ /* 0x000fea0003800200 */
.L_x_1696:
        /* <DEDUP_REMOVED lines=32> */
.L_x_1699:
        /* <DEDUP_REMOVED lines=26> */
.L_x_1700:
[----:B------:R-:W-:Y:S05]  /*11c80*/  BSYNC.RECONVERGENT B0 ;  /* 0x0000000000007941 */ /* 0x000fea0003800200 */
.L_x_1698:
        /* <DEDUP_REMOVED lines=47> */
.L_x_1702:
[----:B------:R-:W-:Y:S05]  /*11f80*/  BSYNC.RECONVERGENT B0 ;  /* 0x0000000000007941 */ /* 0x000fea0003800200 */
.L_x_1701:
        /* <DEDUP_REMOVED lines=32> */
.L_x_1704:
        /* <DEDUP_REMOVED lines=26> */
.L_x_1705:
[----:B------:R-:W-:Y:S05]  /*12330*/  BSYNC.RECONVERGENT B0 ;  /* 0x0000000000007941 */ /* 0x000fea0003800200 */
.L_x_1703:
        /* <DEDUP_REMOVED lines=47> */
.L_x_1707:
[----:B------:R-:W-:Y:S05]  /*12630*/  BSYNC.RECONVERGENT B0 ;  /* 0x0000000000007941 */ /* 0x000fea0003800200 */
.L_x_1706:
        /* <DEDUP_REMOVED lines=32> */
.L_x_1709:
        /* <DEDUP_REMOVED lines=26> */
.L_x_1710:
[----:B------:R-:W-:Y:S05]  /*129e0*/  BSYNC.RECONVERGENT B0 ;  /* 0x0000000000007941 */ /* 0x000fea0003800200 */
.L_x_1708:
        /* <DEDUP_REMOVED lines=47> */
.L_x_1712:
[----:B------:R-:W-:Y:S05]  /*12ce0*/  BSYNC.RECONVERGENT B0 ;  /* 0x0000000000007941 */ /* 0x000fea0003800200 */
.L_x_1711:
        /* <DEDUP_REMOVED lines=32> */
.L_x_1714:
        /* <DEDUP_REMOVED lines=26> */
.L_x_1715:
[----:B------:R-:W-:Y:S05]  /*13090*/  BSYNC.RECONVERGENT B0 ;  /* 0x0000000000007941 */ /* 0x000fea0003800200 */
.L_x_1713:
        /* <DEDUP_REMOVED lines=47> */
.L_x_1717:
[----:B------:R-:W-:Y:S05]  /*13390*/  BSYNC.RECONVERGENT B0 ;  /* 0x0000000000007941 */ /* 0x000fea0003800200 */
.L_x_1716:
        /* <DEDUP_REMOVED lines=32> */
.L_x_1719:
        /* <DEDUP_REMOVED lines=26> */
.L_x_1720:
[----:B------:R-:W-:Y:S05]  /*13740*/  BSYNC.RECONVERGENT B0 ;  /* 0x0000000000007941 */ /* 0x000fea0003800200 */
.L_x_1718:
        /* <DEDUP_REMOVED lines=47> */
.L_x_1722:
[----:B------:R-:W-:Y:S05]  /*13a40*/  BSYNC.RECONVERGENT B0 ;  /* 0x0000000000007941 */ /* 0x000fea0003800200 */
.L_x_1721:
        /* <DEDUP_REMOVED lines=32> */
.L_x_1724:
        /* <DEDUP_REMOVED lines=26> */
.L_x_1725:
[----:B------:R-:W-:Y:S05]  /*13df0*/  BSYNC.RECONVERGENT B0 ;  /* 0x0000000000007941 */ /* 0x000fea0003800200 */
.L_x_1723:
        /* <DEDUP_REMOVED lines=47> */
.L_x_1727:
[----:B------:R-:W-:Y:S05]  /*140f0*/  BSYNC.RECONVERGENT B0 ;  /* 0x0000000000007941 */ /* 0x000fea0003800200 */
.L_x_1726:
        /* <DEDUP_REMOVED lines=32> */
.L_x_1729:
        /* <DEDUP_REMOVED lines=26> */
.L_x_1730:
[----:B------:R-:W-:Y:S05]  /*144a0*/  BSYNC.RECONVERGENT B0 ;  /* 0x0000000000007941 */ /* 0x000fea0003800200 */
.L_x_1728:
        /* <DEDUP_REMOVED lines=47> */
.L_x_1732:
[----:B------:R-:W-:Y:S05]  /*147a0*/  BSYNC.RECONVERGENT B0 ;  /* 0x0000000000007941 */ /* 0x000fea0003800200 */
.L_x_1731:
        /* <DEDUP_REMOVED lines=32> */
.L_x_1734:
        /* <DEDUP_REMOVED lines=26> */
.L_x_1735:
[----:B------:R-:W-:Y:S05]  /*14b50*/  BSYNC.RECONVERGENT B0 ;  /* 0x0000000000007941 */ /* 0x000fea0003800200 */
.L_x_1733:
        /* <DEDUP_REMOVED lines=47> */
.L_x_1737:
[----:B------:R-:W-:Y:S05]  /*14e50*/  BSYNC.RECONVERGENT B0 ;  /* 0x0000000000007941 */ /* 0x000fea0003800200 */
.L_x_1736:
        /* <DEDUP_REMOVED lines=32> */
.L_x_1739:
        /* <DEDUP_REMOVED lines=26> */
.L_x_1740:
[----:B------:R-:W-:Y:S05]  /*15200*/  BSYNC.RECONVERGENT B0 ;  /* 0x0000000000007941 */ /* 0x000fea0003800200 */
.L_x_1738:
        /* <DEDUP_REMOVED lines=47> */
.L_x_1742:
[----:B------:R-:W-:Y:S05]  /*15500*/  BSYNC.RECONVERGENT B0 ;  /* 0x0000000000007941 */ /* 0x000fea0003800200 */
.L_x_1741:
        /* <DEDUP_REMOVED lines=32> */
.L_x_1744:
        /* <DEDUP_REMOVED lines=26> */
.L_x_1745:
[----:B------:R-:W-:Y:S05]  /*158b0*/  BSYNC.RECONVERGENT B0 ;  /* 0x0000000000007941 */ /* 0x000fea0003800200 */
.L_x_1743:
        /* <DEDUP_REMOVED lines=47> */
.L_x_1747:
[----:B------:R-:W-:Y:S05]  /*15bb0*/  BSYNC.RECONVERGENT B0 ;  /* 0x0000000000007941 */ /* 0x000fea0003800200 */
.L_x_1746:
        /* <DEDUP_REMOVED lines=32> */
.L_x_1749:
        /* <DEDUP_REMOVED lines=26> */
.L_x_1750:
[----:B------:R-:W-:Y:S05]  /*15f60*/  BSYNC.RECONVERGENT B0 ;  /* 0x0000000000007941 */ /* 0x000fea0003800200 */
.L_x_1748:
        /* <DEDUP_REMOVED lines=47> */
.L_x_1752:
[----:B------:R-:W-:Y:S05]  /*16260*/  BSYNC.RECONVERGENT B0 ;  /* 0x0000000000007941 */ /* 0x000fea0003800200 */
.L_x_1751:
        /* <DEDUP_REMOVED lines=32> */
.L_x_1754:
        /* <DEDUP_REMOVED lines=26> */
.L_x_1755:
[----:B------:R-:W-:Y:S05]  /*16610*/  BSYNC.RECONVERGENT B0 ;  /* 0x0000000000007941 */ /* 0x000fea0003800200 */
.L_x_1753:
        /* <DEDUP_REMOVED lines=47> */
.L_x_1757:
[----:B------:R-:W-:Y:S05]  /*16910*/  BSYNC.RECONVERGENT B0 ;  /* 0x0000000000007941 */ /* 0x000fea0003800200 */
.L_x_1756:
        /* <DEDUP_REMOVED lines=32> */
.L_x_1759:
        /* <DEDUP_REMOVED lines=26> */
.L_x_1760:
[----:B------:R-:W-:Y:S05]  /*16cc0*/  BSYNC.RECONVERGENT B0 ;  /* 0x0000000000007941 */ /* 0x000fea0003800200 */
.L_x_1758:
        /* <DEDUP_REMOVED lines=47> */
.L_x_1762:
[----:B------:R-:W-:Y:S05]  /*16fc0*/  BSYNC.RECONVERGENT B0 ;  /* 0x0000000000007941 */ /* 0x000fea0003800200 */
.L_x_1761:
        /* <DEDUP_REMOVED lines=32> */
.L_x_1764:
        /* <DEDUP_REMOVED lines=26> */
.L_x_1765:
[----:B------:R-:W-:Y:S05]  /*17370*/  BSYNC.RECONVERGENT B0 ;  /* 0x0000000000007941 */ /* 0x000fea0003800200 */
.L_x_1763:
        /* <DEDUP_REMOVED lines=47> */
.L_x_1767:
[----:B------:R-:W-:Y:S05]  /*17670*/  BSYNC.RECONVERGENT B0 ;  /* 0x0000000000007941 */ /* 0x000fea0003800200 */
.L_x_1766:
        /* <DEDUP_REMOVED lines=32> */
.L_x_1769:
        /* <DEDUP_REMOVED lines=26> */
.L_x_1770:
[----:B------:R-:W-:Y:S05]  /*17a20*/  BSYNC.RECONVERGENT B0 ;  /* 0x0000000000007941 */ /* 0x000fea0003800200 */
.L_x_1768:
        /* <DEDUP_REMOVED lines=47> */
.L_x_1772:
[----:B------:R-:W-:Y:S05]  /*17d20*/  BSYNC.RECONVERGENT B0 ;  /* 0x0000000000007941 */ /* 0x000fea0003800200 */
.L_x_1771:
        /* <DEDUP_REMOVED lines=32> */
.L_x_1774:
        /* <DEDUP_REMOVED lines=26> */
.L_x_1775:
[----:B------:R-:W-:Y:S05]  /*180d0*/  BSYNC.RECONVERGENT B0 ;  /* 0x0000000000007941 */ /* 0x000fea0003800200 */
.L_x_1773:
        /* <DEDUP_REMOVED lines=47> */
.L_x_1777:
[----:B------:R-:W-:Y:S05]  /*183d0*/  BSYNC.RECONVERGENT B0 ;  /* 0x0000000000007941 */ /* 0x000fea0003800200 */
.L_x_1776:
        /* <DEDUP_REMOVED lines=32> */
.L_x_1779:
        /* <DEDUP_REMOVED lines=26> */
.L_x_1780:
[----:B------:R-:W-:Y:S05]  /*18780*/  BSYNC.RECONVERGENT B0 ;  /* 0x0000000000007941 */ /* 0x000fea0003800200 */
.L_x_1778:
        /* <DEDUP_REMOVED lines=47> */
.L_x_1782:
[----:B------:R-:W-:Y:S05]  /*18a80*/  BSYNC.RECONVERGENT B0 ;  /* 0x0000000000007941 */ /* 0x000fea0003800200 */
.L_x_1781:
        /* <DEDUP_REMOVED lines=32> */
.L_x_1784:
        /* <DEDUP_REMOVED lines=26> */
.L_x_1785:
[----:B------:R-:W-:Y:S05]  /*18e30*/  BSYNC.RECONVERGENT B0 ;  /* 0x0000000000007941 */ /* 0x000fea0003800200 */
.L_x_1783:
        /* <DEDUP_REMOVED lines=47> */
.L_x_1787:
[----:B------:R-:W-:Y:S05]  /*19130*/  BSYNC.RECONVERGENT B0 ;  /* 0x0000000000007941 */ /* 0x000fea0003800200 */
.L_x_1786:
        /* <DEDUP_REMOVED lines=32> */
.L_x_1789:
        /* <DEDUP_REMOVED lines=26> */
.L_x_1790:
[----:B------:R-:W-:Y:S05]  /*194e0*/  BSYNC.RECONVERGENT B0 ;  /* 0x0000000000007941 */ /* 0x000fea0003800200 */
.L_x_1788:
        /* <DEDUP_REMOVED lines=47> */
.L_x_1792:
[----:B------:R-:W-:Y:S05]  /*197e0*/  BSYNC.RECONVERGENT B0 ;  /* 0x0000000000007941 */ /* 0x000fea0003800200 */
.L_x_1791:
        /* <DEDUP_REMOVED lines=32> */
.L_x_1794:
        /* <DEDUP_REMOVED lines=26> */
.L_x_1795:
[----:B------:R-:W-:Y:S05]  /*19b90*/  BSYNC.RECONVERGENT B0 ;  /* 0x0000000000007941 */ /* 0x000fea0003800200 */
.L_x_1793:
        /* <DEDUP_REMOVED lines=47> */
.L_x_1797:
[----:B------:R-:W-:Y:S05]  /*19e90*/  BSYNC.RECONVERGENT B0 ;  /* 0x0000000000007941 */ /* 0x000fea0003800200 */
.L_x_1796:
        /* <DEDUP_REMOVED lines=32> */
.L_x_1799:
        /* <DEDUP_REMOVED lines=26> */
.L_x_1800:
[----:B------:R-:W-:Y:S05]  /*1a240*/  BSYNC.RECONVERGENT B0 ;  /* 0x0000000000007941 */ /* 0x000fea0003800200 */
.L_x_1798:
        /* <DEDUP_REMOVED lines=47> */
.L_x_1802:
[----:B------:R-:W-:Y:S05]  /*1a540*/  BSYNC.RECONVERGENT B0 ;  /* 0x0000000000007941 */ /* 0x000fea0003800200 */
.L_x_1801:
        /* <DEDUP_REMOVED lines=32> */
.L_x_1804:
        /* <DEDUP_REMOVED lines=26> */
.L_x_1805:
[----:B------:R-:W-:Y:S05]  /*1a8f0*/  BSYNC.RECONVERGENT B0 ;  /* 0x0000000000007941 */ /* 0x000fea0003800200 */
.L_x_1803:
        /* <DEDUP_REMOVED lines=10> */
[C---:B-123--:R-:W-:Y:S02]  /*1a9a0*/  PRMT R13, R8.reuse, 0x7610, R13 ;  /* 0x00007610080d7816 */ /* 0x04efe4000000000d */
[----:B------:R-:W-:Y:S01]  /*1a9b0*/  PRMT R15, R8, 0x7610, R15 ;  /* 0x00007610080f7816 */ /* 0x000fe2000000000f */
[----:B------:R-:W-:Y:S06]  /*1a9c0*/  @P1 BRA `(.L_x_1807) ;  /* 0x0000000000881947 */ /* 0x000fec0003800000 */
        /* <DEDUP_REMOVED lines=8> */
[----:B------:R-:W-:Y:S01]  /*1aa50*/  IADD3 R4, P2, PT, R4, R13, RZ ;  /* 0x0000000d04047210 */ /* 0x000fe20007f5e0ff */
[----:B------:R-:W-:Y:S01]  /*1aa60*/  VIADD R19, R11, 0x5 ;  /* 0x000000050b137836 */ /* 0x000fe20000000000 */
[----:B------:R-:W-:-:S02]  /*1aa70*/  ISETP.GE.AND P4, PT, R15, R0, PT ;  /* 0x000000000f00720c */ /* 0x000fc40003f86270 */
[----:B------:R-:W-:Y:S02]  /*1aa80*/  LEA.HI.X.SX32 R5, R13, R5, 0x1, P2 ;  /* 0x000000050d057211 */ /* 0x000fe400010f0eff */
[C---:B------:R-:W-:Y:S02]  /*1aa90*/  PRMT R15, R8.reuse, 0x7610, R15 ;  /* 0x00007610080f7816 */ /* 0x040fe4000000000f */
        /* <DEDUP_REMOVED lines=21> */
.L_x_1807:
[----:B------:R-:W-:Y:S05]  /*1abf0*/  BSYNC.RECONVERGENT B0 ;  /* 0x0000000000007941 */ /* 0x000fea0003800200 */
.L_x_1806:
[----:B------:R-:W-:Y:S05]  /*1ac00*/  @!P0 BRA `(.L_x_1808) ;  /* 0x0000000000788947 */ /* 0x000fea0003800000 */
[----:B------:R-:W-:-:S13]  /*1ac10*/  ISETP.GE.AND P0, PT, R9, R7, PT ;  /* 0x000000070900720c */ /* 0x000fda0003f06270 */
[----:B------:R-:W-:Y:S05]  /*1ac20*/  @P0 EXIT ;  /* 0x000000000000094d */ /* 0x000fea0003800000 */
[----:B------:R-:W-:Y:S01]  /*1ac30*/  IMAD R9, R0, R9, R11 ;  /* 0x0000000900097224 */ /* 0x000fe200078e020b */
[CC--:B------:R-:W-:Y:S01]  /*1ac40*/  ISETP.GE.AND P1, PT, R11.reuse, R0.reuse, PT ;  /* 0x000000000b00720c */ /* 0x0c0fe20003f26270 */
[C---:B0-----:R-:W-:Y:S02]  /*1ac50*/  VIADD R5, R11.reuse, 0x1 ;  /* 0x000000010b057836 */ /* 0x041fe40000000000 */
[C---:B------:R-:W-:Y:S01]  /*1ac60*/  VIADD R7, R11.reuse, 0x2 ;  /* 0x000000020b077836 */ /* 0x040fe20000000000 */
[----:B----4-:R-:W-:Y:S01]  /*1ac70*/  IADD3 R2, P6, PT, R2, R9, RZ ;  /* 0x0000000902027210 */ /* 0x010fe20007fde0ff */
[----:B-----5:R-:W-:Y:S01]  /*1ac80*/  VIADD R13, R11, 0x3 ;  /* 0x000000030b0d7836 */ /* 0x020fe20000000000 */
        /* <DEDUP_REMOVED lines=22> */
.L_x_1808:
[----:B------:R-:W-:Y:S01]  /*1adf0*/  IMAD R9, R0, R9, R11 ;  /* 0x0000000900097224 */ /* 0x000fe200078e020b */
[CC--:B------:R-:W-:Y:S01]  /*1ae00*/  ISETP.GE.AND P1, PT, R11.reuse, R0.reuse, PT ;  /* 0x000000000b00720c */ /* 0x0c0fe20003f26270 */
[C---:B0-----:R-:W-:Y:S02]  /*1ae10*/  VIADD R5, R11.reuse, 0x1 ;  /* 0x000000010b057836 */ /* 0x041fe40000000000 */
[C---:B------:R-:W-:Y:S01]  /*1ae20*/  VIADD R7, R11.reuse, 0x2 ;  /* 0x000000020b077836 */ /* 0x040fe20000000000 */
[----:B----4-:R-:W-:Y:S01]  /*1ae30*/  IADD3 R2, P6, PT, R2, R9, RZ ;  /* 0x0000000902027210 */ /* 0x010fe20007fde0ff */
        /* <DEDUP_REMOVED lines=23> */
.L_x_1809:
        /* <DEDUP_REMOVED lines=13> */
.L_x_3396:


//--------------------- .text._ZN18transformer_engine43_GLOBAL__N__bafe6ae4_10_padding_cu_3a96c89420multi_padding_kernelILi8E13__nv_fp8_e5m2EEvNS0_16MultiPaddingArgsE --------------------------
	.section	.text._ZN18transformer_engine43_GLOBAL__N__bafe6ae4_10_padding_cu_3a96c89420multi_padding_kernelILi8E13__nv_fp8_e5m2EEvNS0_16MultiPaddingArgsE,"ax",@progbits
	.align	128
.text._ZN18transformer_engine43_GLOBAL__N__bafe6ae4_10_padding_cu_3a96c89420multi_padding_kernelILi8E13__nv_fp8_e5m2EEvNS0_16MultiPaddingArgsE:
        .type           _ZN18transformer_engine43_GLOBAL__N__bafe6ae4_10_padding_cu_3a96c89420multi_padding_kernelILi8E13__nv_fp8_e5m2EEvNS0_16MultiPaddingArgsE,@function
        .size           _ZN18transformer_engine43_GLOBAL__N__bafe6ae4_10_padding_cu_3a96c89420multi_padding_kernelILi8E13__nv_fp8_e5m2EEvNS0_16MultiPaddingArgsE,(.L_x_3397 - _ZN18transformer_engine43_GLOBAL__N__bafe6ae4_10_padding_cu_3a96c89420multi_padding_kernelILi8E13__nv_fp8_e5m2EEvNS0_16MultiPaddingArgsE)
        .other          _ZN18transformer_engine43_GLOBAL__N__bafe6ae4_10_padding_cu_3a96c89420multi_padding_kernelILi8E13__nv_fp8_e5m2EEvNS0_16MultiPaddingArgsE,@"STO_CUDA_ENTRY STV_DEFAULT"
_ZN18transformer_engine43_GLOBAL__N__bafe6ae4_10_padding_cu_3a96c89420multi_padding_kernelILi8E13__nv_fp8_e5m2EEvNS0_16MultiPaddingArgsE:
[----:B------:R-:W-:Y:S08]  /*0000*/  LDC R1, c[0x0][0x37c] ;  /* 0x0000df00ff017b82 */ /* 0x000ff00000000800 */
[----:B------:R-:W0:Y:S01]  /*0010*/  S2UR UR7, SR_CTAID.X ;  /* 0x00000000000779c3 */ /* 0x000e220000002500 */
[----:B------:R-:W-:Y:S01]  /*0020*/  UMOV UR4, URZ ;  /* 0x000000ff00047c82 */ /* 0x000fe20008000000 */
[----:B------:R-:W-:-:S05]  /*0030*/  UMOV UR8, 0x700 ;  /* 0x0000070000087882 */ /* 0x000fca0000000000 */
.L_x_1810:
        /* <DEDUP_REMOVED lines=53> */
[----:B------:R-:W-:-:S04]  /*0390*/  IMAD R9, R5, 0x100, R4 ;  /* 0x0000010005097824 */ /* 0x000fc800078e0204 */
[----:B------:R-:W-:Y:S01]  /*03a0*/  IMAD R11, R11, 0x100, R8 ;  /* 0x000001000b0b7824 */ /* 0x000fe200078e0208 */
[----:B------:R-:W-:Y:S01]  /*03b0*/  F2FP.SATFINITE.E5M2.F32.PACK_AB_MERGE_C R8, RZ, RZ, RZ ;  /* 0x000000ffff08723e */ /* 0x000fe200048060ff */
[----:B------:R3:W0:Y:S01]  /*03c0*/  LDC.64 R4, c[0x0][R10+0x380] ;  /* 0x0000e0000a047b82 */ /* 0x0006220000000a00 */
[----:B-1----:R-:W-:Y:S02]  /*03d0*/  ISETP.GE.AND P0, PT, R9, R6, PT ;  /* 0x000000060900720c */ /* 0x002fe40003f06270 */
[C---:B------:R-:W-:Y:S02]  /*03e0*/  PRMT R19, R8.reuse, 0x7610, R19 ;  /* 0x0000761008137816 */ /* 0x040fe40000000013 */
[C---:B------:R-:W-:Y:S02]  /*03f0*/  PRMT R21, R8.reuse, 0x7610, R21 ;  /* 0x0000761008157816 */ /* 0x040fe40000000015 */
[C---:B------:R-:W-:Y:S02]  /*0400*/  PRMT R23, R8.reuse, 0x7610, R23 ;  /* 0x0000761008177816 */ /* 0x040fe40000000017 */
[----:B------:R-:W-:-:S02]  /*0410*/  PRMT R25, R8, 0x7610, R25 ;  /* 0x0000761008197816 */ /* 0x000fc40000000019 */
[C---:B------:R-:W-:Y:S02]  /*0420*/  PRMT R27, R8.reuse, 0x7610, R27 ;  /* 0x00007610081b7816 */ /* 0x040fe4000000001b */
[C---:B------:R-:W-:Y:S02]  /*0430*/  PRMT R29, R8.reuse, 0x7610, R29 ;  /* 0x00007610081d7816 */ /* 0x040fe4000000001d */
        /* <DEDUP_REMOVED lines=37> */
.L_x_1812:
[----:B0-----:R-:W-:Y:S05]  /*0690*/  BSYNC.RECONVERGENT B0 ;  /* 0x0000000000007941 */ /* 0x001fea0003800200 */
.L_x_1811:
        /* <DEDUP_REMOVED lines=30> */
.L_x_1814:
        /* <DEDUP_REMOVED lines=28> */
.L_x_1815:
[----:B------:R-:W-:Y:S05]  /*0a40*/  BSYNC.RECONVERGENT B0 ;  /* 0x0000000000007941 */ /* 0x000fea0003800200 */
.L_x_1813:
        /* <DEDUP_REMOVED lines=47> */
.L_x_1817:
[----:B------:R-:W-:Y:S05]  /*0d40*/  BSYNC.RECONVERGENT B0 ;  /* 0x0000000000007941 */ /* 0x000fea0003800200 */
.L_x_1816:
        /* <DEDUP_REMOVED lines=32> */
.L_x_1819:
        /* <DEDUP_REMOVED lines=26> */
.L_x_1820:
[----:B------:R-:W-:Y:S05]  /*10f0*/  BSYNC.RECONVERGENT B0 ;  /* 0x0000000000007941 */ /* 0x000fea0003800200 */
.L_x_1818:
        /* <DEDUP_REMOVED lines=47> */
.L_x_1822:
[----:B------:R-:W-:Y:S05]  /*13f0*/  BSYNC.RECONVERGENT B0 ;  /* 0x0000000000007941 */ /* 0x000fea0003800200 */
.L_x_1821:
        /* <DEDUP_REMOVED lines=32> */
.L_x_1824:
        /* <DEDUP_REMOVED lines=26> */
.L_x_1825:
[----:B------:R-:W-:Y:S05]  /*17a0*/  BSYNC.RECONVERGENT B0 ;  /* 0x0000000000007941 */ /* 0x000fea0003800200 */
.L_x_1823:
        /* <DEDUP_REMOVED lines=47> */
.L_x_1827:
[----:B------:R-:W-:Y:S05]  /*1aa0*/  BSYNC.RECONVERGENT B0 ;  /* 0x0000000000007941 */ /* 0x000fea0003800200 */
.L_x_1826:
        /* <DEDUP_REMOVED lines=32> */
.L_x_1829:
        /* <DEDUP_REMOVED lines=26> */
.L_x_1830:
[----:B------:R-:W-:Y:S05]  /*1e50*/  BSYNC.RECONVERGENT B0 ;  /* 0x0000000000007941 */ /* 0x000fea0003800200 */
.L_x_1828:
        /* <DEDUP_REMOVED lines=47> */
.L_x_1832:
[----:B------:R-:W-:Y:S05]  /*2150*/  BSYNC.RECONVERGENT B0 ;  /* 0x0000000000007941 */ /* 0x000fea0003800200 */
.L_x_1831:
        /* <DEDUP_REMOVED lines=32> */
.L_x_1834:
        /* <DEDUP_REMOVED lines=26> */
.L_x_1835:
[----:B------:R-:W-:Y:S05]  /*2500*/  BSYNC.RECONVERGENT B0 ;  /* 0x0000000000007941 */ /* 0x000fea0003800200 */
.L_x_1833:
        /* <DEDUP_REMOVED lines=47> */
.L_x_1837:
[----:B------:R-:W-:Y:S05]  /*2800*/  BSYNC.RECONVERGENT B0 ;  /* 0x0000000000007941 */ /* 0x000fea0003800200 */
.L_x_1836:
        /* <DEDUP_REMOVED lines=32> */
.L_x_1839:
        /* <DEDUP_REMOVED lines=26> */
.L_x_1840:
[----:B------:R-:W-:Y:S05]  /*2bb0*/  BSYNC.RECONVERGENT B0 ;  /* 0x0000000000007941 */ /* 0x000fea0003800200 */
.L_x_1838:
        /* <DEDUP_REMOVED lines=47> */
.L_x_1842:
[----:B------:R-:W-:Y:S05]  /*2eb0*/  BSYNC.RECONVERGENT B0 ;  /* 0x0000000000007941 */ /* 0x000fea0003800200 */
.L_x_1841:
        /* <DEDUP_REMOVED lines=32> */
.L_x_1844:
        /* <DEDUP_REMOVED lines=26> */
.L_x_1845:
[----:B------:R-:W-:Y:S05]  /*3260*/  BSYNC.RECONVERGENT B0 ;  /* 0x0000000000007941 */ /* 0x000fea0003800200 */
.L_x_1843:
        /* <DEDUP_REMOVED lines=47> */
.L_x_1847:
[----:B------:R-:W-:Y:S05]  /*3560*/  BSYNC.RECONVERGENT B0 ;  /* 0x0000000000007941 */ /* 0x000fea0003800200 */
.L_x_1846:
        /* <DEDUP_REMOVED lines=32> */
.L_x_1849:
        /* <DEDUP_REMOVED lines=26> */
.L_x_1850:
[----:B------:R-:W-:Y:S05]  /*3910*/  BSYNC.RECONVERGENT B0 ;  /* 0x0000000000007941 */ /* 0x000fea0003800200 */
.L_x_1848:
        /* <DEDUP_REMOVED lines=47> */
.L_x_1852:
[----:B------:R-:W-:Y:S05]  /*3c10*/  BSYNC.RECONVERGENT B0 ;  /* 0x0000000000007941 */ /* 0x000fea0003800200 */
.L_x_1851:
        /* <DEDUP_REMOVED lines=32> */
.L_x_1854:
        /* <DEDUP_REMOVED lines=26> */
.L_x_1855:
[----:B------:R-:W-:Y:S05]  /*3fc0*/  BSYNC.RECONVERGENT B0 ;  /* 0x0000000000007941 */ /* 0x000fea0003800200 */
.L_x_1853:
        /* <DEDUP_REMOVED lines=47> */
.L_x_1857:
[----:B------:R-:W-:Y:S05]  /*42c0*/  BSYNC.RECONVERGENT B0 ;  /* 0x0000000000007941 */ /* 0x000fea0003800200 */
.L_x_1856:
        /* <DEDUP_REMOVED lines=32> */
.L_x_1859:
        /* <DEDUP_REMOVED lines=26> */
.L_x_1860:
[----:B------:R-:W-:Y:S05]  /*4670*/  BSYNC.RECONVERGENT B0 ;  /* 0x0000000000007941 */ /* 0x000fea0003800200 */
.L_x_1858:
        /* <DEDUP_REMOVED lines=47> */
.L_x_1862:
[----:B------:R-:W-:Y:S05]  /*4970*/  BSYNC.RECONVERGENT B0 ;  /* 0x0000000000007941 */ /* 0x000fea0003800200 */
.L_x_1861:
        /* <DEDUP_REMOVED lines=32> */
.L_x_1864:
        /* <DEDUP_REMOVED lines=26> */
.L_x_1865:
[----:B------:R-:W-:Y:S05]  /*4d20*/  BSYNC.RECONVERGENT B0 ;  /* 0x0000000000007941 */ /* 0x000fea0003800200 */
.L_x_1863:
        /* <DEDUP_REMOVED lines=47> */
.L_x_1867:
[----:B------:R-:W-:Y:S05]  /*5020*/  BSYNC.RECONVERGENT B0 ;  /* 0x0000000000007941 */ /* 0x000fea0003800200 */
.L_x_1866:
        /* <DEDUP_REMOVED lines=32> */
.L_x_1869:
        /* <DEDUP_REMOVED lines=26> */
.L_x_1870:
[----:B------:R-:W-:Y:S05]  /*53d0*/  BSYNC.RECONVERGENT B0 ;  /* 0x0000000000007941 */ /* 0x000fea0003800200 */
.L_x_1868:
        /* <DEDUP_REMOVED lines=47> */
.L_x_1872:
[----:B------:R-:W-:Y:S05]  /*56d0*/  BSYNC.RECONVERGENT B0 ;  /* 0x0000000000007941 */ /* 0x000fea0003800200 */
.L_x_1871:
        /* <DEDUP_REMOVED lines=32> */
.L_x_1874:
        /* <DEDUP_REMOVED lines=26> */
.L_x_1875:
[----:B------:R-:W-:Y:S05]  /*5a80*/  BSYNC.RECONVERGENT B0 ;  /* 0x0000000000007941 */ /* 0x000fea0003800200 */
.L_x_1873:
        /* <DEDUP_REMOVED lines=47> */
.L_x_1877:
[----:B------:R-:W-:Y:S05]  /*5d80*/  BSYNC.RECONVERGENT B0 ;  /* 0x0000000000007941 */ /* 0x000fea0003800200 */
.L_x_1876:
        /* <DEDUP_REMOVED lines=32> */
.L_x_1879:
        /* <DEDUP_REMOVED lines=26> */
.L_x_1880:
[----:B------:R-:W-:Y:S05]  /*6130*/  BSYNC.RECONVERGENT B0 ;  /* 0x0000000000007941 */ /* 0x000fea0003800200 */
.L_x_1878:
        /* <DEDUP_REMOVED lines=47> */
.L_x_1882:
[----:B------:R-:W-:Y:S05]  /*6430*/  BSYNC.RECONVERGENT B0 ;  /* 0x0000000000007941 */ /* 0x000fea0003800200 */
.L_x_1881:
        /* <DEDUP_REMOVED lines=32> */
.L_x_1884:
        /* <DEDUP_REMOVED lines=26> */
.L_x_1885:
[----:B------:R-:W-:Y:S05]  /*67e0*/  BSYNC.RECONVERGENT B0 ;  /* 0x0000000000007941 */ /* 0x000fea0003800200 */
.L_x_1883:
        /* <DEDUP_REMOVED lines=47> */
.L_x_1887:
[----:B------:R-:W-:Y:S05]  /*6ae0*/  BSYNC.RECONVERGENT B0 ;  /* 0x0000000000007941 */ /* 0x000fea0003800200 */
.L_x_1886:
        /* <DEDUP_REMOVED lines=32> */
.L_x_1889:
        /* <DEDUP_REMOVED lines=26> */
.L_x_1890:
[----:B------:R-:W-:Y:S05]  /*6e90*/  BSYNC.RECONVERGENT B0 ;  /* 0x0000000000007941 */ /* 0x000fea0003800200 */
.L_x_1888:
        /* <DEDUP_REMOVED lines=47> */
.L_x_1892:
[----:B------:R-:W-:Y:S05]  /*7190*/  BSYNC.RECONVERGENT B0 ;  /* 0x0000000000007941 */ /* 0x000fea0003800200 */
.L_x_1891:
        /* <DEDUP_REMOVED lines=32> */
.L_x_1894:
        /* <DEDUP_REMOVED lines=26> */
.L_x_1895:
[----:B------:R-:W-:Y:S05]  /*7540*/  BSYNC.RECONVERGENT B0 ;  /* 0x0000000000007941 */ /* 0x000fea0003800200 */
.L_x_1893:
        /* <DEDUP_REMOVED lines=47> */
.L_x_1897:
[----:B------:R-:W-:Y:S05]  /*7840*/  BSYNC.RECONVERGENT B0 ;  /* 0x0000000000007941 */ /* 0x000fea0003800200 */
.L_x_1896:
        /* <DEDUP_REMOVED lines=32> */
.L_x_1899:
        /* <DEDUP_REMOVED lines=26> */
.L_x_1900:
[----:B------:R-:W-:Y:S05]  /*7bf0*/  BSYNC.RECONVERGENT B0 ;  /* 0x0000000000007941 */ /* 0x000fea0003800200 */
.L_x_1898:
        /* <DEDUP_REMOVED lines=47> */
.L_x_1902:
[----:B------:R-:W-:Y:S05]  /*7ef0*/  BSYNC.RECONVERGENT B0 ;  /* 0x0000000000007941 */ /* 0x000fea0003800200 */
.L_x_1901:
        /* <DEDUP_REMOVED lines=32> */
.L_x_1904:
        /* <DEDUP_REMOVED lines=26> */
.L_x_1905:
[----:B------:R-:W-:Y:S05]  /*82a0*/  BSYNC.RECONVERGENT B0 ;  /* 0x0000000000007941 */ /* 0x000fea0003800200 */
.L_x_1903:
        /* <DEDUP_REMOVED lines=47> */
.L_x_1907:
[----:B------:R-:W-:Y:S05]  /*85a0*/  BSYNC.RECONVERGENT B0 ;  /* 0x0000000000007941 */ /* 0x000fea0003800200 */
.L_x_1906:
        /* <DEDUP_REMOVED lines=32> */
.L_x_1909:
        /* <DEDUP_REMOVED lines=26> */
.L_x_1910:
[----:B------:R-:W-:Y:S05]  /*8950*/  BSYNC.RECONVERGENT B0 ;  /* 0x0000000000007941 */ /* 0x000fea0003800200 */
.L_x_1908:
        /* <DEDUP_REMOVED lines=47> */
.L_x_1912:
[----:B------:R-:W-:Y:S05]  /*8c50*/  BSYNC.RECONVERGENT B0 ;  /* 0x0000000000007941 */ /* 0x000fea0003800200 */
.L_x_1911:
        /* <DEDUP_REMOVED lines=32> */
.L_x_1914:
        /* <DEDUP_REMOVED lines=26> */
.L_x_1915:
[----:B------:R-:W-:Y:S05]  /*9000*/  BSYNC.RECONVERGENT B0 ;  /* 0x0000000000007941 */ /* 0x000fea0003800200 */
.L_x_1913:
        /* <DEDUP_REMOVED lines=47> */
.L_x_1917:
[----:B------:R-:W-:Y:S05]  /*9300*/  BSYNC.RECONVERGENT B0 ;  /* 0x0000000000007941 */ /* 0x000fea0003800200 */
.L_x_1916:
        /* <DEDUP_REMOVED lines=32> */
.L_x_1919:
        /* <DEDUP_REMOVED lines=26> */
.L_x_1920:
[----:B------:R-:W-:Y:S05]  /*96b0*/  BSYNC.RECONVERGENT B0 ;  /* 0x0000000000007941 */ /* 0x000fea0003800200 */
.L_x_1918:
        /* <DEDUP_REMOVED lines=47> */
.L_x_1922:
[----:B------:R-:W-:Y:S05]  /*99b0*/  BSYNC.RECONVERGENT B0 ;  /* 0x0000000000007941 */ /* 0x000fea0003800200 */
.L_x_1921:
        /* <DEDUP_REMOVED lines=32> */
.L_x_1924:
        /* <DEDUP_REMOVED lines=26> */
.L_x_1925:
[----:B------:R-:W-:Y:S05]  /*9d60*/  BSYNC.RECONVERGENT B0 ;  /* 0x0000000000007941 */ /* 0x000fea0003800200 */
.L_x_1923:
        /* <DEDUP_REMOVED lines=47> */
.L_x_1927:
[----:B------:R-:W-:Y:S05]  /*a060*/  BSYNC.RECONVERGENT B0 ;  /* 0x0000000000007941 */ /* 0x000fea0003800200 */
.L_x_1926:
        /* <DEDUP_REMOVED lines=32> */
.L_x_1929:
        /* <DEDUP_REMOVED lines=26> */
.L_x_1930:
[----:B------:R-:W-:Y:S05]  /*a410*/  BSYNC.RECONVERGENT B0 ;  /* 0x0000000000007941 */ /* 0x000fea0003800200 */
.L_x_1928:
        /* <DEDUP_REMOVED lines=47> */
.L_x_1932:
[----:B------:R-:W-:Y:S05]  /*a710*/  BSYNC.RECONVERGENT B0 ;  /* 0x0000000000007941 */ /* 0x000fea0003800200 */
.L_x_1931:
        /* <DEDUP_REMOVED lines=32> */
.L_x_1934:
        /* <DEDUP_REMOVED lines=26> */
.L_x_1935:
[----:B------:R-:W-:Y:S05]  /*aac0*/  BSYNC.RECONVERGENT B0 ;  /* 0x0000000000007941 */ /* 0x000fea0003800200 */
.L_x_1933:
        /* <DEDUP_REMOVED lines=47> */
.L_x_1937:
[----:B------:R-:W-:Y:S05]  /*adc0*/  BSYNC.RECONVERGENT B0 ;  /* 0x0000000000007941 */ /* 0x000fea0003800200 */
.L_x_1936:
        /* <DEDUP_REMOVED lines=32> */
.L_x_1939:
        /* <DEDUP_REMOVED lines=26> */
.L_x_1940:
[----:B------:R-:W-:Y:S05]  /*b170*/  BSYNC.RECONVERGENT B0 ;  /* 0x0000000000007941 */ /* 0x000fea0003800200 */
.L_x_1938:
        /* <DEDUP_REMOVED lines=47> */
.L_x_1942:
[----:B------:R-:W-:Y:S05]  /*b470*/  BSYNC.RECONVERGENT B0 ;  /* 0x0000000000007941 */ /* 0x000fea0003800200 */
.L_x_1941:
        /* <DEDUP_REMOVED lines=32> */
.L_x_1944:
        /* <DEDUP_REMOVED lines=26> */
.L_x_1945:
[----:B------:R-:W-:Y:S05]  /*b820*/  BSYNC.RECONVERGENT B0 ;  /* 0x0000000000007941 */ /* 0x000fea0003800200 */
.L_x_1943:
        /* <DEDUP_REMOVED lines=47> */
.L_x_1947:
[----:B------:R-:W-:Y:S05]  /*bb20*/  BSYNC.RECONVERGENT B0 ;  /* 0x0000000000007941 */ /* 0x000fea0003800200 */
.L_x_1946:
        /* <DEDUP_REMOVED lines=32> */
.L_x_1949:
        /* <DEDUP_REMOVED lines=26> */
.L_x_1950:
[----:B------:R-:W-:Y:S05]  /*bed0*/  BSYNC.RECONVERGENT B0 ;  /* 0x0000000000007941 */ /* 0x000fea0003800200 */
.L_x_1948:
        /* <DEDUP_REMOVED lines=47> */
.L_x_1952:
[----:B------:R-:W-:Y:S05]  /*c1d0*/  BSYNC.RECONVERGENT B0 ;  /* 0x0000000000007941 */ /* 0x000fea0003800200 */
.L_x_1951:
        /* <DEDUP_REMOVED lines=32> */
.L_x_1954:
        /* <DEDUP_REMOVED lines=26> */
.L_x_1955:
[----:B------:R-:W-:Y:S05]  /*c580*/  BSYNC.RECONVERGENT B0 ;  /* 0x0000000000007941 */ /* 0x000fea0003800200 */
.L_x_1953:
        /* <DEDUP_REMOVED lines=47> */
.L_x_1957:
[----:B------:R-:W-:Y:S05]  /*c880*/  BSYNC.RECONVERGENT B0 ;  /* 0x0000000000007941 */ /* 0x000fea0003800200 */
.L_x_1956:
        /* <DEDUP_REMOVED lines=32> */
.L_x_1959:
        /* <DEDUP_REMOVED lines=26> */
.L_x_1960:
[----:B------:R-:W-:Y:S05]  /*cc30*/  BSYNC.RECONVERGENT B0 ;  /* 0x0000000000007941 */ /* 0x000fea0003800200 */
.L_x_1958:
        /* <DEDUP_REMOVED lines=47> */
.L_x_1962:
[----:B------:R-:W-:Y:S05]  /*cf30*/  BSYNC.RECONVERGENT B0 ;  /* 0x0000000000007941 */ /* 0x000fea0003800200 */
.L_x_1961:
        /* <DEDUP_REMOVED lines=32> */
.L_x_1964:
        /* <DEDUP_REMOVED lines=26> */
.L_x_1965:
[----:B------:R-:W-:Y:S05]  /*d2e0*/  BSYNC.RECONVERGENT B0 ;  /* 0x0000000000007941 */ /* 0x000fea0003800200 */
.L_x_1963:
        /* <DEDUP_REMOVED lines=47> */
.L_x_1967:
[----:B------:R-:W-:Y:S05]  /*d5e0*/  BSYNC.RECONVERGENT B0 ;  /* 0x0000000000007941 */ /* 0x000fea0003800200 */
.L_x_1966:
        /* <DEDUP_REMOVED lines=32> */
.L_x_1969:
        /* <DEDUP_REMOVED lines=26> */
.L_x_1970:
[----:B------:R-:W-:Y:S05]  /*d990*/  BSYNC.RECONVERGENT B0 ;  /* 0x0000000000007941 */ /* 0x000fea0003800200 */
.L_x_1968:
        /* <DEDUP_REMOVED lines=47> */
.L_x_1972:
[----:B------:R-:W-:Y:S05]  /*dc90*/  BSYNC.RECONVERGENT B0 ;  /* 0x0000000000007941 */ /* 0x000fea0003800200 */
.L_x_1971:
        /* <DEDUP_REMOVED lines=32> */
.L_x_1974:
        /* <DEDUP_REMOVED lines=26> */
.L_x_1975:
[----:B------:R-:W-:Y:S05]  /*e040*/  BSYNC.RECONVERGENT B0 ;  /* 0x0000000000007941 */ /* 0x000fea0003800200 */
.L_x_1973:
        /* <DEDUP_REMOVED lines=47> */
.L_x_1977:
[----:B------:R-:W-:Y:S05]  /*e340*/  BSYNC.RECONVERGENT B0 ;  /* 0x0000000000007941 */ /* 0x000fea0003800200 */
.L_x_1976:
        /* <DEDUP_REMOVED lines=32> */
.L_x_1979:
        /* <DEDUP_REMOVED lines=26> */
.L_x_1980:
[----:B------:R-:W-:Y:S05]  /*e6f0*/  BSYNC.RECONVERGENT B0 ;  /* 0x0000000000007941 */ /* 0x000fea0003800200 */
.L_x_1978:
        /* <DEDUP_REMOVED lines=47> */
.L_x_1982:
[----:B------:R-:W-:Y:S05]  /*e9f0*/  BSYNC.RECONVERGENT B0 ;  /* 0x0000000000007941 */ /* 0x000fea0003800200 */
.L_x_1981:
        /* <DEDUP_REMOVED lines=32> */
.L_x_1984:
        /* <DEDUP_REMOVED lines=26> */
.L_x_1985:
[----:B------:R-:W-:Y:S05]  /*eda0*/  BSYNC.RECONVERGENT B0 ;  /* 0x0000000000007941 */ /* 0x000fea0003800200 */
.L_x_1983:
        /* <DEDUP_REMOVED lines=47> */
.L_x_1987:
[----:B------:R-:W-:Y:S05]  /*f0a0*/  BSYNC.RECONVERGENT B0 ;  /* 0x0000000000007941 */ /* 0x000fea0003800200 */
.L_x_1986:
        /* <DEDUP_REMOVED lines=32> */
.L_x_1989:
        /* <DEDUP_REMOVED lines=26> */
.L_x_1990:
[----:B------:R-:W-:Y:S05]  /*f450*/  BSYNC.RECONVERGENT B0 ;  /* 0x0000000000007941 */ /* 0x000fea0003800200 */
.L_x_1988:
        /* <DEDUP_REMOVED lines=47> */
.L_x_1992:
[----:B------:R-:W-:Y:S05]  /*f750*/  BSYNC.RECONVERGENT B0 ;  /* 0x0000000000007941 */ /* 0x000fea0003800200 */
.L_x_1991:
        /* <DEDUP_REMOVED lines=32> */
.L_x_1994:
        /* <DEDUP_REMOVED lines=26> */
.L_x_1995:
[----:B------:R-:W-:Y:S05]  /*fb00*/  BSYNC.RECONVERGENT B0 ;  /* 0x0000000000007941 */ /* 0x000fea0003800200 */
.L_x_1993:
        /* <DEDUP_REMOVED lines=47> */
.L_x_1997:
[----:B------:R-:W-:Y:S05]  /*fe00*/  BSYNC.RECONVERGENT B0 ;  /* 0x0000000000007941 */ /* 0x000fea0003800200 */
.L_x_1996:
        /* <DEDUP_REMOVED lines=32> */
.L_x_1999:
        /* <DEDUP_REMOVED lines=26> */
.L_x_2000:
[----:B------:R-:W-:Y:S05]  /*101b0*/  BSYNC.RECONVERGENT B0 ;  /* 0x0000000000007941 */ /* 0x000fea0003800200 */
.L_x_1998:
        /* <DEDUP_REMOVED lines=47> */
.L_x_2002:
[----:B------:R-:W-:Y:S05]  /*104b0*/  BSYNC.RECONVERGENT B0 ;  /* 0x0000000000007941 */ /* 0x000fea0003800200 */
.L_x_2001:
        /* <DEDUP_REMOVED lines=32> */
.L_x_2004:
        /* <DEDUP_REMOVED lines=26> */
.L_x_2005:
[----:B------:R-:W-:Y:S05]  /*10860*/  BSYNC.RECONVERGENT B0 ;  /* 0x0000000000007941 */ /* 0x000fea0003800200 */
.L_x_2003:
        /* <DEDUP_REMOVED lines=47> */
.L_x_2007:
[----:B------:R-:W-:Y:S05]  /*10b60*/  BSYNC.RECONVERGENT B0 ;  /* 0x0000000000007941 */ /* 0x000fea0003800200 */
.L_x_2006:
        /* <DEDUP_REMOVED lines=32> */
.L_x_2009:
        /* <DEDUP_REMOVED lines=26> */
.L_x_2010:
[----:B------:R-:W-:Y:S05]  /*10f10*/  BSYNC.RECONVERGENT B0 ;  /* 0x0000000000007941 */ /* 0x000fea0003800200 */
.L_x_2008:
        /* <DEDUP_REMOVED lines=47> */
.L_x_2012:
[----:B------:R-:W-:Y:S05]  /*11210*/  BSYNC.RECONVERGENT B0 ;  /* 0x0000000000007941 */ /* 0x000fea0003800200 */
.L_x_2011:
        /* <DEDUP_REMOVED lines=32> */
.L_x_2014:
        /* <DEDUP_REMOVED lines=26> */
.L_x_2015:
[----:B------:R-:W-:Y:S05]  /*115c0*/  BSYNC.RECONVERGENT B0 ;  /* 0x0000000000007941 */ /* 0x000fea0003800200 */
.L_x_2013:
        /* <DEDUP_REMOVED lines=47> */
.L_x_2017:
[----:B------:R-:W-:Y:S05]  /*118c0*/  BSYNC.RECONVERGENT B0 ;  /* 0x0000000000007941 */ /* 0x000fea0003800200 */
.L_x_2016:
        /* <DEDUP_REMOVED lines=32> */
.L_x_2019:
        /* <DEDUP_REMOVED lines=26> */
.L_x_2020:
[----:B------:R-:W-:Y:S05]  /*11c70*/  BSYNC.RECONVERGENT B0 ;  /* 0x0000000000007941 */ /* 0x000fea0003800200 */
.L_x_2018:
        /* <DEDUP_REMOVED lines=47> */
.L_x_2022:
[----:B------:R-:W-:Y:S05]  /*11f70*/  BSYNC.RECONVERGENT B0 ;  /* 0x0000000000007941 */ /* 0x000fea0003800200 */
.L_x_2021:
        /* <DEDUP_REMOVED lines=32> */
.L_x_2024:
        /* <DEDUP_REMOVED lines=26> */
.L_x_2025:
[----:B------:R-:W-:Y:S05]  /*12320*/  BSYNC.RECONVERGENT B0 ;  /* 0x0000000000007941 */ /* 0x000fea0003800200 */
.L_x_2023:
        /* <DEDUP_REMOVED lines=47> */
.L_x_2027:
[----:B------:R-:W-:Y:S05]  /*12620*/  BSYNC.RECONVERGENT B0 ;  /* 0x0000000000007941 */ /* 0x000fea0003800200 */
.L_x_2026:
        /* <DEDUP_REMOVED lines=32> */
.L_x_2029:
        /* <DEDUP_REMOVED lines=26> */
.L_x_2030:
[----:B------:R-:W-:Y:S05]  /*129d0*/  BSYNC.RECONVERGENT B0 ;  /* 0x0000000000007941 */ /* 0x000fea0003800200 */
.L_x_2028:
        /* <DEDUP_REMOVED lines=47> */
.L_x_2032:
[----:B------:R-:W-:Y:S05]  /*12cd0*/  BSYNC.RECONVERGENT B0 ;  /* 0x0000000000007941 */ /* 0x000fea0003800200 */
.L_x_2031:
        /* <DEDUP_REMOVED lines=32> */
.L_x_2034:
        /* <DEDUP_REMOVED lines=26> */
.L_x_2035:
[----:B------:R-:W-:Y:S05]  /*13080*/  BSYNC.RECONVERGENT B0 ;  /* 0x0000000000007941 */ /* 0x000fea0003800200 */
.L_x_2033:
        /* <DEDUP_REMOVED lines=47> */
.L_x_2037:
[----:B------:R-:W-:Y:S05]  /*13380*/  BSYNC.RECONVERGENT B0 ;  /* 0x0000000000007941 */ /* 0x000fea0003800200 */
.L_x_2036:
        /* <DEDUP_REMOVED lines=32> */
.L_x_2039:
        /* <DEDUP_REMOVED lines=26> */
.L_x_2040:
[----:B------:R-:W-:Y:S05]  /*13730*/  BSYNC.RECONVERGENT B0 ;  /* 0x0000000000007941 */ /* 0x000fea0003800200 */
.L_x_2038:
        /* <DEDUP_REMOVED lines=47> */
.L_x_2042:
[----:B------:R-:W-:Y:S05]  /*13a30*/  BSYNC.RECONVERGENT B0 ;  /* 0x0000000000007941 */ /* 0x000fea0003800200 */
.L_x_2041:
        /* <DEDUP_REMOVED lines=32> */
.L_x_2044:
        /* <DEDUP_REMOVED lines=26> */
.L_x_2045:
[----:B------:R-:W-:Y:S05]  /*13de0*/  BSYNC.RECONVERGENT B0 ;  /* 0x0000000000007941 */ /* 0x000fea0003800200 */
.L_x_2043:
        /* <DEDUP_REMOVED lines=47> */
.L_x_2047:
[----:B------:R-:W-:Y:S05]  /*140e0*/  BSYNC.RECONVERGENT B0 ;  /* 0x0000000000007941 */ /* 0x000fea0003800200 */
.L_x_2046:
        /* <DEDUP_REMOVED lines=32> */
.L_x_2049:
        /* <DEDUP_REMOVED lines=26> */
.L_x_2050:
[----:B------:R-:W-:Y:S05]  /*14490*/  BSYNC.RECONVERGENT B0 ;  /* 0x0000000000007941 */ /* 0x000fea0003800200 */
.L_x_2048:
        /* <DEDUP_REMOVED lines=47> */
.L_x_2052:
[----:B------:R-:W-:Y:S05]  /*14790*/  BSYNC.RECONVERGENT B0 ;  /* 0x0000000000007941 */ /* 0x000fea0003800200 */
.L_x_2051:
        /* <DEDUP_REMOVED lines=32> */
.L_x_2054:
        /* <DEDUP_REMOVED lines=26> */
.L_x_2055:
[----:B------:R-:W-:Y:S05]  /*14b40*/  BSYNC.RECONVERGENT B0 ;  /* 0x0000000000007941 */ /* 0x000fea0003800200 */
.L_x_2053:
        /* <DEDUP_REMOVED lines=47> */
.L_x_2057:
[----:B------:R-:W-:Y:S05]  /*14e40*/  BSYNC.RECONVERGENT B0 ;  /* 0x0000000000007941 */ /* 0x000fea0003800200 */
.L_x_2056:
        /* <DEDUP_REMOVED lines=32> */
.L_x_2059:
        /* <DEDUP_REMOVED lines=26> */
.L_x_2060:
[----:B------:R-:W-:Y:S05]  /*151f0*/  BSYNC.RECONVERGENT B0 ;  /* 0x0000000000007941 */ /* 0x000fea0003800200 */
.L_x_2058:
        /* <DEDUP_REMOVED lines=47> */
.L_x_2062:
[----:B------:R-:W-:Y:S05]  /*154f0*/  BSYNC.RECONVERGENT B0 ;  /* 0x0000000000007941 */ /* 0x000fea0003800200 */
.L_x_2061:
        /* <DEDUP_REMOVED lines=32> */
.L_x_2064:
        /* <DEDUP_REMOVED lines=26> */
.L_x_2065:
[----:B------:R-:W-:Y:S05]  /*158a0*/  BSYNC.RECONVERGENT B0 ;  /* 0x0000000000007941 */ /* 0x000fea0003800200 */
.L_x_2063:
        /* <DEDUP_REMOVED lines=47> */
.L_x_2067:
[----:B------:R-:W-:Y:S05]  /*15ba0*/  BSYNC.RECONVERGENT B0 ;  /* 0x0000000000007941 */ /* 0x000fea0003800200 */
.L_x_2066:
        /* <DEDUP_REMOVED lines=32> */
.L_x_2069:
        /* <DEDUP_REMOVED lines=26> */
.L_x_2070:
[----:B------:R-:W-:Y:S05]  /*15f50*/  BSYNC.RECONVERGENT B0 ;  /* 0x0000000000007941 */ /* 0x000fea0003800200 */
.L_x_2068:
        /* <DEDUP_REMOVED lines=47> */
.L_x_2072:
[----:B------:R-:W-:Y:S05]  /*16250*/  BSYNC.RECONVERGENT B0 ;  /* 0x0000000000007941 */ /* 0x000fea0003800200 */
.L_x_2071:
        /* <DEDUP_REMOVED lines=32> */
.L_x_2074:
        /* <DEDUP_REMOVED lines=26> */
.L_x_2075:
[----:B------:R-:W-:Y:S05]  /*16600*/  BSYNC.RECONVERGENT B0 ;  /* 0x0000000000007941 */ /* 0x000fea0003800200 */
.L_x_2073:
        /* <DEDUP_REMOVED lines=47> */
.L_x_2077:
[----:B------:R-:W-:Y:S05]  /*16900*/  BSYNC.RECONVERGENT B0 ;  /* 0x0000000000007941 */ /* 0x000fea0003800200 */
.L_x_2076:
        /* <DEDUP_REMOVED lines=32> */
.L_x_2079:
        /* <DEDUP_REMOVED lines=26> */
.L_x_2080:
[----:B------:R-:W-:Y:S05]  /*16cb0*/  BSYNC.RECONVERGENT B0 ;  /* 0x0000000000007941 */ /* 0x000fea0003800200 */
.L_x_2078:
        /* <DEDUP_REMOVED lines=47> */
.L_x_2082:
[----:B------:R-:W-:Y:S05]  /*16fb0*/  BSYNC.RECONVERGENT B0 ;  /* 0x0000000000007941 */ /* 0x000fea0003800200 */
.L_x_2081:
        /* <DEDUP_REMOVED lines=32> */
.L_x_2084:
        /* <DEDUP_REMOVED lines=26> */
.L_x_2085:
[----:B------:R-:W-:Y:S05]  /*17360*/  BSYNC.RECONVERGENT B0 ;  /* 0x0000000000007941 */ /* 0x000fea0003800200 */
.L_x_2083:
        /* <DEDUP_REMOVED lines=47> */
.L_x_2087:
[----:B------:R-:W-:Y:S05]  /*17660*/  BSYNC.RECONVERGENT B0 ;  /* 0x0000000000007941 */ /* 0x000fea0003800200 */
.L_x_2086:
        /* <DEDUP_REMOVED lines=32> */
.L_x_2089:
        /* <DEDUP_REMOVED lines=26> */
.L_x_2090:
[----:B------:R-:W-:Y:S05]  /*17a10*/  BSYNC.RECONVERGENT B0 ;  /* 0x0000000000007941 */ /* 0x000fea0003800200 */
.L_x_2088:
        /* <DEDUP_REMOVED lines=47> */
.L_x_2092:
[----:B------:R-:W-:Y:S05]  /*17d10*/  BSYNC.RECONVERGENT B0 ;  /* 0x0000000000007941 */ /* 0x000fea0003800200 */
.L_x_2091:
        /* <DEDUP_REMOVED lines=32> */
.L_x_2094:
        /* <DEDUP_REMOVED lines=26> */
.L_x_2095:
[----:B------:R-:W-:Y:S05]  /*180c0*/  BSYNC.RECONVERGENT B0 ;  /* 0x0000000000007941 */ /* 0x000fea0003800200 */
.L_x_2093:
        /* <DEDUP_REMOVED lines=47> */
.L_x_2097:
[----:B------:R-:W-:Y:S05]  /*183c0*/  BSYNC.RECONVERGENT B0 ;  /* 0x0000000000007941 */ /* 0x000fea0003800200 */
.L_x_2096:
        /* <DEDUP_REMOVED lines=32> */
.L_x_2099:
        /* <DEDUP_REMOVED lines=26> */
.L_x_2100:
[----:B------:R-:W-:Y:S05]  /*18770*/  BSYNC.RECONVERGENT B0 ;  /* 0x0000000000007941 */ /* 0x000fea0003800200 */
.L_x_2098:
        /* <DEDUP_REMOVED lines=47> */
.L_x_2102:
[----:B------:R-:W-:Y:S05]  /*18a70*/  BSYNC.RECONVERGENT B0 ;  /* 0x0000000000007941 */ /* 0x000fea0003800200 */
.L_x_2101:
        /* <DEDUP_REMOVED lines=32> */
.L_x_2104:
        /* <DEDUP_REMOVED lines=26> */
.L_x_2105:
[----:B------:R-:W-:Y:S05]  /*18e20*/  BSYNC.RECONVERGENT B0 ;  /* 0x0000000000007941 */ /* 0x000fea0003800200 */
.L_x_2103:
        /* <DEDUP_REMOVED lines=47> */
.L_x_2107:
[----:B------:R-:W-:Y:S05]  /*19120*/  BSYNC.RECONVERGENT B0 ;  /* 0x0000000000007941 */ /* 0x000fea0003800200 */
.L_x_2106:
        /* <DEDUP_REMOVED lines=32> */
.L_x_2109:
        /* <DEDUP_REMOVED lines=26> */
.L_x_2110:
[----:B------:R-:W-:Y:S05]  /*194d0*/  BSYNC.RECONVERGENT B0 ;  /* 0x0000000000007941 */ /* 0x000fea0003800200 */
.L_x_2108:
        /* <DEDUP_REMOVED lines=47> */
.L_x_2112:
[----:B------:R-:W-:Y:S05]  /*197d0*/  BSYNC.RECONVERGENT B0 ;  /* 0x0000000000007941 */ /* 0x000fea0003800200 */
.L_x_2111:
        /* <DEDUP_REMOVED lines=32> */
.L_x_2114:
        /* <DEDUP_REMOVED lines=26> */
.L_x_2115:
[----:B------:R-:W-:Y:S05]  /*19b80*/  BSYNC.RECONVERGENT B0 ;  /* 0x0000000000007941 */ /* 0x000fea0003800200 */
.L_x_2113:
        /* <DEDUP_REMOVED lines=47> */
.L_x_2117:
[----:B------:R-:W-:Y:S05]  /*19e80*/  BSYNC.RECONVERGENT B0 ;  /* 0x0000000000007941 */ /* 0x000fea0003800200 */
.L_x_2116:
        /* <DEDUP_REMOVED lines=32> */
.L_x_2119:
        /* <DEDUP_REMOVED lines=26> */
.L_x_2120:
[----:B------:R-:W-:Y:S05]  /*1a230*/  BSYNC.RECONVERGENT B0 ;  /* 0x0000000000007941 */ /* 0x000fea0003800200 */
.L_x_2118:
        /* <DEDUP_REMOVED lines=47> */
.L_x_2122:
[----:B------:R-:W-:Y:S05]  /*1a530*/  BSYNC.RECONVERGENT B0 ;  /* 0x0000000000007941 */ /* 0x000fea0003800200 */
.L_x_2121:
        /* <DEDUP_REMOVED lines=32> */
.L_x_2124:
        /* <DEDUP_REMOVED lines=26> */
.L_x_2125:
[----:B------:R-:W-:Y:S05]  /*1a8e0*/  BSYNC.RECONVERGENT B0 ;  /* 0x0000000000007941 */ /* 0x000fea0003800200 */
.L_x_2123:
        /* <DEDUP_REMOVED lines=47> */
.L_x_2127:
[----:B------:R-:W-:Y:S05]  /*1abe0*/  BSYNC.RECONVERGENT B0 ;  /* 0x0000000000007941 */ /* 0x000fea0003800200 */
.L_x_2126:
        /* <DEDUP_REMOVED lines=31> */
.L_x_2128:
        /* <DEDUP_REMOVED lines=28> */
.L_x_2129:
        /* <DEDUP_REMOVED lines=14> */
.L_x_3397:


//--------------------- .text._ZN18transformer_engine43_GLOBAL__N__bafe6ae4_10_padding_cu_3a96c89420multi_padding_kernelILi8E13__nv_fp8_e4m3EEvNS0_16MultiPaddingArgsE --------------------------
	.section	.text._ZN18transformer_engine43_GLOBAL__N__bafe6ae4_10_padding_cu_3a96c89420multi_padding_kernelILi8E13__nv_fp8_e4m3EEvNS0_16MultiPaddingArgsE,"ax",@progbits
	.align	128
.text._ZN18transformer_engine43_GLOBAL__N__bafe6ae4_10_padding_cu_3a96c89420multi_padding_kernelILi8E13__nv_fp8_e4m3EEvNS0_16MultiPaddingArgsE:
        .type           _ZN18transformer_engine43_GLOBAL__N__bafe6ae4_10_padding_cu_3a96c89420multi_padding_kernelILi8E13__nv_fp8_e4m3EEvNS0_16MultiPaddingArgsE,@function
        .size           _ZN18transformer_engine43_GLOBAL__N__bafe6ae4_10_padding_cu_3a96c89420multi_padding_kernelILi8E13__nv_fp8_e4m3EEvNS0_16MultiPaddingArgsE,(.L_x_3398 - _ZN18transformer_engine43_GLOBAL__N__bafe6ae4_10_padding_cu_3a96c89420multi_padding_kernelILi8E13__nv_fp8_e4m3EEvNS0_16MultiPaddingArgsE)
        .other          _ZN18transformer_engine43_GLOBAL__N__bafe6ae4_10_padding_cu_3a96c89420multi_padding_kernelILi8E13__nv_fp8_e4m3EEvNS0_16MultiPaddingArgsE,@"STO_CUDA_ENTRY STV_DEFAULT"
_ZN18transformer_engine43_GLOBAL__N__bafe6ae4_10_padding_cu_3a96c89420multi_padding_kernelILi8E13__nv_fp8_e4m3EEvNS0_16MultiPaddingArgsE:
[----:B------:R-:W-:Y:S08]  /*0000*/  LDC R1, c[0x0][0x37c] ;  /* 0x0000df00ff017b82 */ /* 0x000ff00000000800 */
[----:B------:R-:W0:Y:S01]  /*0010*/  S2UR UR7, SR_CTAID.X ;  /* 0x00000000000779c3 */ /* 0x000e220000002500 */
[----:B------:R-:W-:Y:S01]  /*0020*/  UMOV UR4, URZ ;  /* 0x000000ff00047c82 */ /* 0x000fe20008000000 */
[----:B------:R-:W-:-:S05]  /*0030*/  UMOV UR8, 0x700 ;  /* 0x0000070000087882 */ /* 0x000fca0000000000 */
.L_x_2130:
        /* <DEDUP_REMOVED lines=55> */
[----:B------:R-:W-:Y:S01]  /*03b0*/  F2FP.SATFINITE.E4M3.F32.PACK_AB_MERGE_C R8, RZ, RZ, RZ ;  /* 0x000000ffff08723e */ /* 0x000fe200048070ff */
        /* <DEDUP_REMOVED lines=45> */
.L_x_2132:
[----:B0-----:R-:W-:Y:S05]  /*0690*/  BSYNC.RECONVERGENT B0 ;  /* 0x0000000000007941 */ /* 0x001fea0003800200 */
.L_x_2131:
        /* <DEDUP_REMOVED lines=30> */
.L_x_2134:
        /* <DEDUP_REMOVED lines=28> */
.L_x_2135:
[----:B------:R-:W-:Y:S05]  /*0a40*/  BSYNC.RECONVERGENT B0 ;  /* 0x0000000000007941 */ /* 0x000fea0003800200 */
.L_x_2133:
        /* <DEDUP_REMOVED lines=47> */
.L_x_2137:
[----:B------:R-:W-:Y:S05]  /*0d40*/  BSYNC.RECONVERGENT B0 ;  /* 0x0000000000007941 */ /* 0x000fea0003800200 */
.L_x_2136:
        /* <DEDUP_REMOVED lines=32> */
.L_x_2139:
        /* <DEDUP_REMOVED lines=26> */
.L_x_2140:
[----:B------:R-:W-:Y:S05]  /*10f0*/  BSYNC.RECONVERGENT B0 ;  /* 0x0000000000007941 */ /* 0x000fea0003800200 */
.L_x_2138:
        /* <DEDUP_REMOVED lines=47> */
.L_x_2142:
[----:B------:R-:W-:Y:S05]  /*13f0*/  BSYNC.RECONVERGENT B0 ;  /* 0x0000000000007941 */ /* 0x000fea0003800200 */
.L_x_2141:
        /* <DEDUP_REMOVED lines=32> */
.L_x_2144:
        /* <DEDUP_REMOVED lines=26> */
.L_x_2145:
[----:B------:R-:W-:Y:S05]  /*17a0*/  BSYNC.RECONVERGENT B0 ;  /* 0x0000000000007941 */ /* 0x000fea0003800200 */
.L_x_2143:
        /* <DEDUP_REMOVED lines=47> */
.L_x_2147:
[----:B------:R-:W-:Y:S05]  /*1aa0*/  BSYNC.RECONVERGENT B0 ;  /* 0x0000000000007941 */ /* 0x000fea0003800200 */
.L_x_2146:
        /* <DEDUP_REMOVED lines=32> */
.L_x_2149:
        /* <DEDUP_REMOVED lines=26> */
.L_x_2150:
[----:B------:R-:W-:Y:S05]  /*1e50*/  BSYNC.RECONVERGENT B0 ;  /* 0x0000000000007941 */ /* 0x000fea0003800200 */
.L_x_2148:
        /* <DEDUP_REMOVED lines=47> */
.L_x_2152:
[----:B------:R-:W-:Y:S05]  /*2150*/  BSYNC.RECONVERGENT B0 ;  /* 0x0000000000007941 */ /* 0x000fea0003800200 */
.L_x_2151:
        /* <DEDUP_REMOVED lines=32> */
.L_x_2154:
        /* <DEDUP_REMOVED lines=26> */
.L_x_2155:
[----:B------:R-:W-:Y:S05]  /*2500*/  BSYNC.RECONVERGENT B0 ;  /* 0x0000000000007941 */ /* 0x000fea0003800200 */
.L_x_2153:
        /* <DEDUP_REMOVED lines=47> */
.L_x_2157:
[----:B------:R-:W-:Y:S05]  /*2800*/  BSYNC.RECONVERGENT B0 ;  /* 0x0000000000007941 */ /* 0x000fea0003800200 */
.L_x_2156:
        /* <DEDUP_REMOVED lines=32> */
.L_x_2159:
        /* <DEDUP_REMOVED lines=26> */
.L_x_2160:
[----:B------:R-:W-:Y:S05]  /*2bb0*/  BSYNC.RECONVERGENT B0 ;  /* 0x0000000000007941 */ /* 0x000fea0003800200 */
.L_x_2158:
        /* <DEDUP_REMOVED lines=47> */
.L_x_2162:
[----:B------:R-:W-:Y:S05]  /*2eb0*/  BSYNC.RECONVERGENT B0 ;  /* 0x0000000000007941 */ /* 0x000fea0003800200 */
.L_x_2161:
        /* <DEDUP_REMOVED lines=32> */
.L_x_2164:
        /* <DEDUP_REMOVED lines=26> */
.L_x_2165:
[----:B------:R-:W-:Y:S05]  /*3260*/  BSYNC.RECONVERGENT B0 ;  /* 0x0000000000007941 */ /* 0x000fea0003800200 */
.L_x_2163:
        /* <DEDUP_REMOVED lines=47> */
.L_x_2167:
[----:B------:R-:W-:Y:S05]  /*3560*/  BSYNC.RECONVERGENT B0 ;  /* 0x0000000000007941 */ /* 0x000fea0003800200 */
.L_x_2166:
        /* <DEDUP_REMOVED lines=32> */
.L_x_2169:
        /* <DEDUP_REMOVED lines=26> */
.L_x_2170:
[----:B------:R-:W-:Y:S05]  /*3910*/  BSYNC.RECONVERGENT B0 ;  /* 0x0000000000007941 */ /* 0x000fea0003800200 */
.L_x_2168:
        /* <DEDUP_REMOVED lines=47> */
.L_x_2172:
[----:B------:R-:W-:Y:S05]  /*3c10*/  BSYNC.RECONVERGENT B0 ;  /* 0x0000000000007941 */ /* 0x000fea0003800200 */
.L_x_2171:
        /* <DEDUP_REMOVED lines=32> */
.L_x_2174:
        /* <DEDUP_REMOVED lines=26> */
.L_x_2175:
[----:B------:R-:W-:Y:S05]  /*3fc0*/  BSYNC.RECONVERGENT B0 ;  /* 0x0000000000007941 */ /* 0x000fea0003800200 */
.L_x_2173:
        /* <DEDUP_REMOVED lines=47> */
.L_x_2177:
[----:B------:R-:W-:Y:S05]  /*42c0*/  BSYNC.RECONVERGENT B0 ;  /* 0x0000000000007941 */ /* 0x000fea0003800200 */
.L_x_2176:
        /* <DEDUP_REMOVED lines=32> */
.L_x_2179:
        /* <DEDUP_REMOVED lines=26> */
.L_x_2180:
[----:B------:R-:W-:Y:S05]  /*4670*/  BSYNC.RECONVERGENT B0 ;  /* 0x0000000000007941 */ /* 0x000fea0003800200 */
.L_x_2178:
        /* <DEDUP_REMOVED lines=47> */
.L_x_2182:
[----:B------:R-:W-:Y:S05]  /*4970*/  BSYNC.RECONVERGENT B0 ;  /* 0x0000000000007941 */ /* 0x000fea0003800200 */
.L_x_2181:
        /* <DEDUP_REMOVED lines=32> */
.L_x_2184:
        /* <DEDUP_REMOVED lines=26> */
.L_x_2185:
[----:B------:R-:W-:Y:S05]  /*4d20*/  BSYNC.RECONVERGENT B0 ;  /* 0x0000000000007941 */ /* 0x000fea0003800200 */
.L_x_2183:
        /* <DEDUP_REMOVED lines=47> */
.L_x_2187:
[----:B------:R-:W-:Y:S05]  /*5020*/  BSYNC.RECONVERGENT B0 ;  /* 0x0000000000007941 */ /* 0x000fea0003800200 */
.L_x_2186:
        /* <DEDUP_REMOVED lines=32> */
.L_x_2189:
        /* <DEDUP_REMOVED lines=26> */
.L_x_2190:
[----:B------:R-:W-:Y:S05]  /*53d0*/  BSYNC.RECONVERGENT B0 ;  /* 0x0000000000007941 */ /* 0x000fea0003800200 */
.L_x_2188:
        /* <DEDUP_REMOVED lines=47> */
.L_x_2192:
[----:B------:R-:W-:Y:S05]  /*56d0*/  BSYNC.RECONVERGENT B0 ;  /* 0x0000000000007941 */ /* 0x000fea0003800200 */
.L_x_2191:
        /* <DEDUP_REMOVED lines=32> */
.L_x_2194:
        /* <DEDUP_REMOVED lines=26> */
.L_x_2195:
[----:B------:R-:W-:Y:S05]  /*5a80*/  BSYNC.RECONVERGENT B0 ;  /* 0x0000000000007941 */ /* 0x000fea0003800200 */
.L_x_2193:
        /* <DEDUP_REMOVED lines=47> */
.L_x_2197:
[----:B------:R-:W-:Y:S05]  /*5d80*/  BSYNC.RECONVERGENT B0 ;  /* 0x0000000000007941 */ /* 0x000fea0003800200 */
.L_x_2196:
        /* <DEDUP_REMOVED lines=32> */
.L_x_2199:
        /* <DEDUP_REMOVED lines=26> */
.L_x_2200:
[----:B------:R-:W-:Y:S05]  /*6130*/  BSYNC.RECONVERGENT B0 ;  /* 0x0000000000007941 */ /* 0x000fea0003800200 */
.L_x_2198:
        /* <DEDUP_REMOVED lines=47> */
.L_x_2202:
[----:B------:R-:W-:Y:S05]  /*6430*/  BSYNC.RECONVERGENT B0 ;  /* 0x0000000000007941 */ /* 0x000fea0003800200 */
.L_x_2201:
        /* <DEDUP_REMOVED lines=32> */
.L_x_2204:
        /* <DEDUP_REMOVED lines=26> */
.L_x_2205:
[----:B------:R-:W-:Y:S05]  /*67e0*/  BSYNC.RECONVERGENT B0 ;  /* 0x0000000000007941 */ /* 0x000fea0003800200 */
.L_x_2203:
        /* <DEDUP_REMOVED lines=47> */
.L_x_2207:
[----:B------:R-:W-:Y:S05]  /*6ae0*/  BSYNC.RECONVERGENT B0 ;  /* 0x0000000000007941 */ /* 0x000fea0003800200 */
.L_x_2206:
        /* <DEDUP_REMOVED lines=32> */
.L_x_2209:
        /* <DEDUP_REMOVED lines=26> */
.L_x_2210:
[----:B------:R-:W-:Y:S05]  /*6e90*/  BSYNC.RECONVERGENT B0 ;  /* 0x0000000000007941 */ /* 0x000fea0003800200 */
.L_x_2208:
        /* <DEDUP_REMOVED lines=47> */
.L_x_2212:
[----:B------:R-:W-:Y:S05]  /*7190*/  BSYNC.RECONVERGENT B0 ;  /* 0x0000000000007941 */ /* 0x000fea0003800200 */
.L_x_2211:
        /* <DEDUP_REMOVED lines=32> */
.L_x_2214:
        /* <DEDUP_REMOVED lines=26> */
.L_x_2215:
[----:B------:R-:W-:Y:S05]  /*7540*/  BSYNC.RECONVERGENT B0 ;  /* 0x0000000000007941 */ /* 0x000fea0003800200 */
.L_x_2213:
        /* <DEDUP_REMOVED lines=47> */
.L_x_2217:
[----:B------:R-:W-:Y:S05]  /*7840*/  BSYNC.RECONVERGENT B0 ;  /* 0x0000000000007941 */ /* 0x000fea0003800200 */
.L_x_2216:
        /* <DEDUP_REMOVED lines=32> */
.L_x_2219:
        /* <DEDUP_REMOVED lines=26> */
.L_x_2220:
[----:B------:R-:W-:Y:S05]  /*7bf0*/  BSYNC.RECONVERGENT B0 ;  /* 0x0000000000007941 */ /* 0x000fea0003800200 */
.L_x_2218:
        /* <DEDUP_REMOVED lines=47> */
.L_x_2222:
[----:B------:R-:W-:Y:S05]  /*7ef0*/  BSYNC.RECONVERGENT B0 ;  /* 0x0000000000007941 */ /* 0x000fea0003800200 */
.L_x_2221:
        /* <DEDUP_REMOVED lines=32> */
.L_x_2224:
        /* <DEDUP_REMOVED lines=26> */
.L_x_2225:
[----:B------:R-:W-:Y:S05]  /*82a0*/  BSYNC.RECONVERGENT B0 ;  /* 0x0000000000007941 */ /* 0x000fea0003800200 */
.L_x_2223:
        /* <DEDUP_REMOVED lines=47> */
.L_x_2227:
[----:B------:R-:W-:Y:S05]  /*85a0*/  BSYNC.RECONVERGENT B0 ;  /* 0x0000000000007941 */ /* 0x000fea0003800200 */
.L_x_2226:
        /* <DEDUP_REMOVED lines=32> */
.L_x_2229:
        /* <DEDUP_REMOVED lines=26> */
.L_x_2230:
[----:B------:R-:W-:Y:S05]  /*8950*/  BSYNC.RECONVERGENT B0 ;  /* 0x0000000000007941 */ /* 0x000fea0003800200 */
.L_x_2228:
        /* <DEDUP_REMOVED lines=47> */
.L_x_2232:
[----:B------:R-:W-:Y:S05]  /*8c50*/  BSYNC.RECONVERGENT B0 ;  /* 0x0000000000007941 */ /* 0x000fea0003800200 */
.L_x_2231:
        /* <DEDUP_REMOVED lines=32> */
.L_x_2234:
        /* <DEDUP_REMOVED lines=26> */
.L_x_2235:
[----:B------:R-:W-:Y:S05]  /*9000*/  BSYNC.RECONVERGENT B0 ;  /* 0x0000000000007941 */ /* 0x000fea0003800200 */
.L_x_2233:
        /* <DEDUP_REMOVED lines=47> */
.L_x_2237:
[----:B------:R-:W-:Y:S05]  /*9300*/  BSYNC.RECONVERGENT B0 ;  /* 0x0000000000007941 */ /* 0x000fea0003800200 */
.L_x_2236:
        /* <DEDUP_REMOVED lines=32> */
.L_x_2239:
        /* <DEDUP_REMOVED lines=26> */
.L_x_2240:
[----:B------:R-:W-:Y:S05]  /*96b0*/  BSYNC.RECONVERGENT B0 ;  /* 0x0000000000007941 */ /* 0x000fea0003800200 */
.L_x_2238:
        /* <DEDUP_REMOVED lines=47> */
.L_x_2242:
[----:B------:R-:W-:Y:S05]  /*99b0*/  BSYNC.RECONVERGENT B0 ;  /* 0x0000000000007941 */ /* 0x000fea0003800200 */
.L_x_2241:
        /* <DEDUP_REMOVED lines=32> */
.L_x_2244:
        /* <DEDUP_REMOVED lines=26> */
.L_x_2245:
[----:B------:R-:W-:Y:S05]  /*9d60*/  BSYNC.RECONVERGENT B0 ;  /* 0x0000000000007941 */ /* 0x000fea0003800200 */
.L_x_2243:
        /* <DEDUP_REMOVED lines=47> */
.L_x_2247:
[----:B------:R-:W-:Y:S05]  /*a060*/  BSYNC.RECONVERGENT B0 ;  /* 0x0000000000007941 */ /* 0x000fea0003800200 */
.L_x_2246:
        /* <DEDUP_REMOVED lines=32> */
.L_x_2249:
        /* <DEDUP_REMOVED lines=26> */
.L_x_2250:
[----:B------:R-:W-:Y:S05]  /*a410*/  BSYNC.RECONVERGENT B0 ;  /* 0x0000000000007941 */ /* 0x000fea0003800200 */
.L_x_2248:
        /* <DEDUP_REMOVED lines=47> */
.L_x_2252:
[----:B------:R-:W-:Y:S05]  /*a710*/  BSYNC.RECONVERGENT B0 ;  /* 0x0000000000007941 */ /* 0x000fea0003800200 */
.L_x_2251:
        /* <DEDUP_REMOVED lines=32> */
.L_x_2254:
        /* <DEDUP_REMOVED lines=26> */
.L_x_2255:
[----:B------:R-:W-:Y:S05]  /*aac0*/  BSYNC.RECONVERGENT B0 ;  /* 0x0000000000007941 */ /* 0x000fea0003800200 */
.L_x_2253:
        /* <DEDUP_REMOVED lines=47> */
.L_x_2257:
[----:B------:R-:W-:Y:S05]  /*adc0*/  BSYNC.RECONVERGENT B0 ;  /* 0x0000000000007941 */ /* 0x000fea0003800200 */
.L_x_2256:
        /* <DEDUP_REMOVED lines=32> */
.L_x_2259:
        /* <DEDUP_REMOVED lines=26> */
.L_x_2260:
[----:B------:R-:W-:Y:S05]  /*b170*/  BSYNC.RECONVERGENT B0 ;  /* 0x0000000000007941 */ /* 0x000fea0003800200 */
.L_x_2258:
        /* <DEDUP_REMOVED lines=47> */
.L_x_2262:
[----:B------:R-:W-:Y:S05]  /*b470*/  BSYNC.RECONVERGENT B0 ;  /* 0x0000000000007941 */ /* 0x000fea0003800200 */
.L_x_2261:
        /* <DEDUP_REMOVED lines=32> */
.L_x_2264:
        /* <DEDUP_REMOVED lines=26> */
.L_x_2265:
[----:B------:R-:W-:Y:S05]  /*b820*/  BSYNC.RECONVERGENT B0 ;  /* 0x0000000000007941 */ /* 0x000fea0003800200 */
.L_x_2263:
        /* <DEDUP_REMOVED lines=47> */
.L_x_2267:
[----:B------:R-:W-:Y:S05]  /*bb20*/  BSYNC.RECONVERGENT B0 ;  /* 0x0000000000007941 */ /* 0x000fea0003800200 */
.L_x_2266:
        /* <DEDUP_REMOVED lines=32> */
.L_x_2269:
        /* <DEDUP_REMOVED lines=26> */
.L_x_2270:
[----:B------:R-:W-:Y:S05]  /*bed0*/  BSYNC.RECONVERGENT B0 ;  /* 0x0000000000007941 */ /* 0x000fea0003800200 */
.L_x_2268:
        /* <DEDUP_REMOVED lines=47> */
.L_x_2272:
[----:B------:R-:W-:Y:S05]  /*c1d0*/  BSYNC.RECONVERGENT B0 ;  /* 0x0000000000007941 */ /* 0x000fea0003800200 */
.L_x_2271:
        /* <DEDUP_REMOVED lines=32> */
.L_x_2274:
        /* <DEDUP_REMOVED lines=26> */
.L_x_2275:
[----:B------:R-:W-:Y:S05]  /*c580*/  BSYNC.RECONVERGENT B0 ;  /* 0x0000000000007941 */ /* 0x000fea0003800200 */
.L_x_2273:
        /* <DEDUP_REMOVED lines=47> */
.L_x_2277:
[----:B------:R-:W-:Y:S05]  /*c880*/  BSYNC.RECONVERGENT B0 ;  /* 0x0000000000007941 */ /* 0x000fea0003800200 */
.L_x_2276:
        /* <DEDUP_REMOVED lines=32> */
.L_x_2279:
        /* <DEDUP_REMOVED lines=26> */
.L_x_2280:
[----:B------:R-:W-:Y:S05]  /*cc30*/  BSYNC.RECONVERGENT B0 ;  /* 0x0000000000007941 */ /* 0x000fea0003800200 */
.L_x_2278:
        /* <DEDUP_REMOVED lines=47> */
.L_x_2282:
[----:B------:R-:W-:Y:S05]  /*cf30*/  BSYNC.RECONVERGENT B0 ;  /* 0x0000000000007941 */ /* 0x000fea0003800200 */
.L_x_2281:
        /* <DEDUP_REMOVED lines=32> */
.L_x_2284:
        /* <DEDUP_REMOVED lines=26> */
.L_x_2285:
[----:B------:R-:W-:Y:S05]  /*d2e0*/  BSYNC.RECONVERGENT B0 ;  /* 0x0000000000007941 */ /* 0x000fea0003800200 */
.L_x_2283:
        /* <DEDUP_REMOVED lines=47> */
.L_x_2287:
[----:B------:R-:W-:Y:S05]  /*d5e0*/  BSYNC.RECONVERGENT B0 ;  /* 0x0000000000007941 */ /* 0x000fea0003800200 */
.L_x_2286:
        /* <DEDUP_REMOVED lines=32> */
.L_x_2289:
        /* <DEDUP_REMOVED lines=26> */
.L_x_2290:
[----:B------:R-:W-:Y:S05]  /*d990*/  BSYNC.RECONVERGENT B0 ;  /* 0x0000000000007941 */ /* 0x000fea0003800200 */
.L_x_2288:
        /* <DEDUP_REMOVED lines=47> */
.L_x_2292:
[----:B------:R-:W-:Y:S05]  /*dc90*/  BSYNC.RECONVERGENT B0 ;  /* 0x0000000000007941 */ /* 0x000fea0003800200 */
.L_x_2291:
        /* <DEDUP_REMOVED lines=32> */
.L_x_2294:
        /* <DEDUP_REMOVED lines=26> */
.L_x_2295:
[----:B------:R-:W-:Y:S05]  /*e040*/  BSYNC.RECONVERGENT B0 ;  /* 0x0000000000007941 */ /* 0x000fea0003800200 */
.L_x_2293:
        /* <DEDUP_REMOVED lines=47> */
.L_x_2297:
[----:B------:R-:W-:Y:S05]  /*e340*/  BSYNC.RECONVERGENT B0 ;  /* 0x0000000000007941 */ /* 0x000fea0003800200 */
.L_x_2296:
        /* <DEDUP_REMOVED lines=32> */
.L_x_2299:
        /* <DEDUP_REMOVED lines=26> */
.L_x_2300:
[----:B------:R-:W-:Y:S05]  /*e6f0*/  BSYNC.RECONVERGENT B0 ;  /* 0x0000000000007941 */ /* 0x000fea0003800200 */
.L_x_2298:
        /* <DEDUP_REMOVED lines=47> */
.L_x_2302:
[----:B------:R-:W-:Y:S05]  /*e9f0*/  BSYNC.RECONVERGENT B0 ;  /* 0x0000000000007941 */ /* 0x000fea0003800200 */
.L_x_2301:
        /* <DEDUP_REMOVED lines=32> */
.L_x_2304:
        /* <DEDUP_REMOVED lines=26> */
.L_x_2305:
[----:B------:R-:W-:Y:S05]  /*eda0*/  BSYNC.RECONVERGENT B0 ;  /* 0x0000000000007941 */ /* 0x000fea0003800200 */
.L_x_2303:
        /* <DEDUP_REMOVED lines=47> */
.L_x_2307:
[----:B------:R-:W-:Y:S05]  /*f0a0*/  BSYNC.RECONVERGENT B0 ;  /* 0x0000000000007941 */ /* 0x000fea0003800200 */
.L_x_2306:
        /* <DEDUP_REMOVED lines=32> */
.L_x_2309:
        /* <DEDUP_REMOVED lines=26> */
.L_x_2310:
[----:B------:R-:W-:Y:S05]  /*f450*/  BSYNC.RECONVERGENT B0 ;  /* 0x0000000000007941 */ /* 0x000fea0003800200 */
.L_x_2308:
        /* <DEDUP_REMOVED lines=47> */
.L_x_2312:
[----:B------:R-:W-:Y:S05]  /*f750*/  BSYNC.RECONVERGENT B0 ;  /* 0x0000000000007941 */ /* 0x000fea0003800200 */
.L_x_2311:
        /* <DEDUP_REMOVED lines=32> */
.L_x_2314:
        /* <DEDUP_REMOVED lines=26> */
.L_x_2315:
[----:B------:R-:W-:Y:S05]  /*fb00*/  BSYNC.RECONVERGENT B0 ;  /* 0x0000000000007941 */ /* 0x000fea0003800200 */
.L_x_2313:
        /* <DEDUP_REMOVED lines=47> */
.L_x_2317:
[----:B------:R-:W-:Y:S05]  /*fe00*/  BSYNC.RECONVERGENT B0 ;  /* 0x0000000000007941 */ /* 0x000fea0003800200 */
.L_x_2316:
        /* <DEDUP_REMOVED lines=32> */
.L_x_2319:
        /* <DEDUP_REMOVED lines=26> */
.L_x_2320:
[----:B------:R-:W-:Y:S05]  /*101b0*/  BSYNC.RECONVERGENT B0 ;  /* 0x0000000000007941 */ /* 0x000fea0003800200 */
.L_x_2318:
        /* <DEDUP_REMOVED lines=47> */
.L_x_2322:
[----:B------:R-:W-:Y:S05]  /*104b0*/  BSYNC.RECONVERGENT B0 ;  /* 0x0000000000007941 */ /* 0x000fea0003800200 */
.L_x_2321:
        /* <DEDUP_REMOVED lines=32> */
.L_x_2324:
        /* <DEDUP_REMOVED lines=26> */
.L_x_2325:
[----:B------:R-:W-:Y:S05]  /*10860*/  BSYNC.RECONVERGENT B0 ;  /* 0x0000000000007941 */ /* 0x000fea0003800200 */
.L_x_2323:
        /* <DEDUP_REMOVED lines=47> */
.L_x_2327:
[----:B------:R-:W-:Y:S05]  /*10b60*/  BSYNC.RECONVERGENT B0 ;  /* 0x0000000000007941 */ /* 0x000fea0003800200 */
.L_x_2326:
        /* <DEDUP_REMOVED lines=32> */
.L_x_2329:
        /* <DEDUP_REMOVED lines=26> */
.L_x_2330:
[----:B------:R-:W-:Y:S05]  /*10f10*/  BSYNC.RECONVERGENT B0 ;  /* 0x0000000000007941 */ /* 0x000fea0003800200 */
.L_x_2328:
        /* <DEDUP_REMOVED lines=47> */
.L_x_2332:
[----:B------:R-:W-:Y:S05]  /*11210*/  BSYNC.RECONVERGENT B0 ;  /* 0x0000000000007941 */ /* 0x000fea0003800200 */
.L_x_2331:
        /* <DEDUP_REMOVED lines=32> */
.L_x_2334:
        /* <DEDUP_REMOVED lines=26> */
.L_x_2335:
[----:B------:R-:W-:Y:S05]  /*115c0*/  BSYNC.RECONVERGENT B0 ;  /* 0x0000000000007941 */ /* 0x000fea0003800200 */
.L_x_2333:
        /* <DEDUP_REMOVED lines=47> */
.L_x_2337:
[----:B------:R-:W-:Y:S05]  /*118c0*/  BSYNC.RECONVERGENT B0 ;  /* 0x0000000000007941 */ /* 0x000fea0003800200 */
.L_x_2336:
        /* <DEDUP_REMOVED lines=32> */
.L_x_2339:
        /* <DEDUP_REMOVED lines=26> */
.L_x_2340:
[----:B------:R-:W-:Y:S05]  /*11c70*/  BSYNC.RECONVERGENT B0 ;  /* 0x0000000000007941 */ /* 0x000fea0003800200 */
.L_x_2338:
        /* <DEDUP_REMOVED lines=47> */
.L_x_2342:
[----:B------:R-:W-:Y:S05]  /*11f70*/  BSYNC.RECONVERGENT B0 ;  /* 0x0000000000007941 */ /* 0x000fea0003800200 */
.L_x_2341:
        /* <DEDUP_REMOVED lines=32> */
.L_x_2344:
        /* <DEDUP_REMOVED lines=26> */
.L_x_2345:
[----:B------:R-:W-:Y:S05]  /*12320*/  BSYNC.RECONVERGENT B0 ;  /* 0x0000000000007941 */ /* 0x000fea0003800200 */
.L_x_2343:
        /* <DEDUP_REMOVED lines=47> */
.L_x_2347:
[----:B------:R-:W-:Y:S05]  /*12620*/  BSYNC.RECONVERGENT B0 ;  /* 0x0000000000007941 */ /* 0x000fea0003800200 */
.L_x_2346:
        /* <DEDUP_REMOVED lines=32> */
.L_x_2349:
        /* <DEDUP_REMOVED lines=26> */
.L_x_2350:
[----:B------:R-:W-:Y:S05]  /*129d0*/  BSYNC.RECONVERGENT B0 ;  /* 0x0000000000007941 */ /* 0x000fea0003800200 */
.L_x_2348:
        /* <DEDUP_REMOVED lines=47> */
.L_x_2352:
[----:B------:R-:W-:Y:S05]  /*12cd0*/  BSYNC.RECONVERGENT B0 ;  /* 0x0000000000007941 */ /* 0x000fea0003800200 */
.L_x_2351:
        /* <DEDUP_REMOVED lines=32> */
.L_x_2354:
        /* <DEDUP_REMOVED lines=26> */
.L_x_2355:
[----:B------:R-:W-:Y:S05]  /*13080*/  BSYNC.RECONVERGENT B0 ;  /* 0x0000000000007941 */ /* 0x000fea0003800200 */
.L_x_2353:
        /* <DEDUP_REMOVED lines=47> */
.L_x_2357:
[----:B------:R-:W-:Y:S05]  /*13380*/  BSYNC.RECONVERGENT B0 ;  /* 0x0000000000007941 */ /* 0x000fea0003800200 */
.L_x_2356:
        /* <DEDUP_REMOVED lines=32> */
.L_x_2359:
        /* <DEDUP_REMOVED lines=26> */
.L_x_2360:
[----:B------:R-:W-:Y:S05]  /*13730*/  BSYNC.RECONVERGENT B0 ;  /* 0x0000000000007941 */ /* 0x000fea0003800200 */
.L_x_2358:
        /* <DEDUP_REMOVED lines=47> */
.L_x_2362:
[----:B------:R-:W-:Y:S05]  /*13a30*/  BSYNC.RECONVERGENT B0 ;  /* 0x0000000000007941 */ /* 0x000fea0003800200 */
.L_x_2361:
        /* <DEDUP_REMOVED lines=32> */
.L_x_2364:
        /* <DEDUP_REMOVED lines=26> */
.L_x_2365:
[----:B------:R-:W-:Y:S05]  /*13de0*/  BSYNC.RECONVERGENT B0 ;  /* 0x0000000000007941 */ /* 0x000fea0003800200 */
.L_x_2363:
        /* <DEDUP_REMOVED lines=47> */
.L_x_2367:
[----:B------:R-:W-:Y:S05]  /*140e0*/  BSYNC.RECONVERGENT B0 ;  /* 0x0000000000007941 */ /* 0x000fea0003800200 */
.L_x_2366:
        /* <DEDUP_REMOVED lines=32> */
.L_x_2369:
        /* <DEDUP_REMOVED lines=26> */
.L_x_2370:
[----:B------:R-:W-:Y:S05]  /*14490*/  BSYNC.RECONVERGENT B0 ;  /* 0x0000000000007941 */ /* 0x000fea0003800200 */
.L_x_2368:
        /* <DEDUP_REMOVED lines=47> */
.L_x_2372:
[----:B------:R-:W-:Y:S05]  /*14790*/  BSYNC.RECONVERGENT B0 ;  /* 0x0000000000007941 */ /* 0x000fea0003800200 */
.L_x_2371:
        /* <DEDUP_REMOVED lines=32> */
.L_x_2374:
        /* <DEDUP_REMOVED lines=26> */
.L_x_2375:
[----:B------:R-:W-:Y:S05]  /*14b40*/  BSYNC.RECONVERGENT B0 ;  /* 0x0000000000007941 */ /* 0x000fea0003800200 */
.L_x_2373:
        /* <DEDUP_REMOVED lines=47> */
.L_x_2377:
[----:B------:R-:W-:Y:S05]  /*14e40*/  BSYNC.RECONVERGENT B0 ;  /* 0x0000000000007941 */ /* 0x000fea0003800200 */
.L_x_2376:
        /* <DEDUP_REMOVED lines=32> */
.L_x_2379:
        /* <DEDUP_REMOVED lines=26> */
.L_x_2380:
[----:B------:R-:W-:Y:S05]  /*151f0*/  BSYNC.RECONVERGENT B0 ;  /* 0x0000000000007941 */ /* 0x000fea0003800200 */
.L_x_2378:
        /* <DEDUP_REMOVED lines=47> */
.L_x_2382:
[----:B------:R-:W-:Y:S05]  /*154f0*/  BSYNC.RECONVERGENT B0 ;  /* 0x0000000000007941 */ /* 0x000fea0003800200 */
.L_x_2381:
        /* <DEDUP_REMOVED lines=32> */
.L_x_2384:
        /* <DEDUP_REMOVED lines=26> */
.L_x_2385:
[----:B------:R-:W-:Y:S05]  /*158a0*/  BSYNC.RECONVERGENT B0 ;  /* 0x0000000000007941 */ /* 0x000fea0003800200 */
.L_x_2383:
        /* <DEDUP_REMOVED lines=47> */
.L_x_2387:
[----:B------:R-:W-:Y:S05]  /*15ba0*/  BSYNC.RECONVERGENT B0 ;  /* 0x0000000000007941 */ /* 0x000fea0003800200 */
.L_x_2386:
        /* <DEDUP_REMOVED lines=32> */
.L_x_2389:
        /* <DEDUP_REMOVED lines=26> */
.L_x_2390:
[----:B------:R-:W-:Y:S05]  /*15f50*/  BSYNC.RECONVERGENT B0 ;  /* 0x0000000000007941 */ /* 0x000fea0003800200 */
.L_x_2388:
        /* <DEDUP_REMOVED lines=47> */
.L_x_2392:
[----:B------:R-:W-:Y:S05]  /*16250*/  BSYNC.RECONVERGENT B0 ;  /* 0x0000000000007941 */ /* 0x000fea0003800200 */
.L_x_2391:
        /* <DEDUP_REMOVED lines=32> */
.L_x_2394:
        /* <DEDUP_REMOVED lines=26> */
.L_x_2395:
[----:B------:R-:W-:Y:S05]  /*16600*/  BSYNC.RECONVERGENT B0 ;  /* 0x0000000000007941 */ /* 0x000fea0003800200 */
.L_x_2393:
        /* <DEDUP_REMOVED lines=47> */
.L_x_2397:
[----:B------:R-:W-:Y:S05]  /*16900*/  BSYNC.RECONVERGENT B0 ;  /* 0x0000000000007941 */ /* 0x000fea0003800200 */
.L_x_2396:
        /* <DEDUP_REMOVED lines=32> */
.L_x_2399:
        /* <DEDUP_REMOVED lines=26> */
.L_x_2400:
[----:B------:R-:W-:Y:S05]  /*16cb0*/  BSYNC.RECONVERGENT B0 ;  /* 0x0000000000007941 */ /* 0x000fea0003800200 */
.L_x_2398:
        /* <DEDUP_REMOVED lines=47> */
.L_x_2402:
[----:B------:R-:W-:Y:S05]  /*16fb0*/  BSYNC.RECONVERGENT B0 ;  /* 0x0000000000007941 */ /* 0x000fea0003800200 */
.L_x_2401:
        /* <DEDUP_REMOVED lines=32> */
.L_x_2404:
        /* <DEDUP_REMOVED lines=26> */
.L_x_2405:
[----:B------:R-:W-:Y:S05]  /*17360*/  BSYNC.RECONVERGENT B0 ;  /* 0x0000000000007941 */ /* 0x000fea0003800200 */
.L_x_2403:
        /* <DEDUP_REMOVED lines=47> */
.L_x_2407:
[----:B------:R-:W-:Y:S05]  /*17660*/  BSYNC.RECONVERGENT B0 ;  /* 0x0000000000007941 */ /* 0x000fea0003800200 */
.L_x_2406:
        /* <DEDUP_REMOVED lines=32> */
.L_x_2409:
        /* <DEDUP_REMOVED lines=26> */
.L_x_2410:
[----:B------:R-:W-:Y:S05]  /*17a10*/  BSYNC.RECONVERGENT B0 ;  /* 0x0000000000007941 */ /* 0x000fea0003800200 */
.L_x_2408:
        /* <DEDUP_REMOVED lines=47> */
.L_x_2412:
[----:B------:R-:W-:Y:S05]  /*17d10*/  BSYNC.RECONVERGENT B0 ;  /* 0x0000000000007941 */ /* 0x000fea0003800200 */
.L_x_2411:
        /* <DEDUP_REMOVED lines=32> */
.L_x_2414:
        /* <DEDUP_REMOVED lines=26> */
.L_x_2415:
[----:B------:R-:W-:Y:S05]  /*180c0*/  BSYNC.RECONVERGENT B0 ;  /* 0x0000000000007941 */ /* 0x000fea0003800200 */
.L_x_2413:
        /* <DEDUP_REMOVED lines=47> */
.L_x_2417:
[----:B------:R-:W-:Y:S05]  /*183c0*/  BSYNC.RECONVERGENT B0 ;  /* 0x0000000000007941 */ /* 0x000fea0003800200 */
.L_x_2416:
        /* <DEDUP_REMOVED lines=32> */
.L_x_2419:
        /* <DEDUP_REMOVED lines=26> */
.L_x_2420:
[----:B------:R-:W-:Y:S05]  /*18770*/  BSYNC.RECONVERGENT B0 ;  /* 0x0000000000007941 */ /* 0x000fea0003800200 */
.L_x_2418:
        /* <DEDUP_REMOVED lines=47> */
.L_x_2422:
[----:B------:R-:W-:Y:S05]  /*18a70*/  BSYNC.RECONVERGENT B0 ;  /* 0x0000000000007941 */ /* 0x000fea0003800200 */
.L_x_2421:
        /* <DEDUP_REMOVED lines=32> */
.L_x_2424:
        /* <DEDUP_REMOVED lines=26> */
.L_x_2425:
[----:B------:R-:W-:Y:S05]  /*18e20*/  BSYNC.RECONVERGENT B0 ;  /* 0x0000000000007941 */ /* 0x000fea0003800200 */
.L_x_2423:
        /* <DEDUP_REMOVED lines=47> */
.L_x_2427:
[----:B------:R-:W-:Y:S05]  /*19120*/  BSYNC.RECONVERGENT B0 ;  /* 0x0000000000007941 */ /* 0x000fea0003800200 */
.L_x_2426:
        /* <DEDUP_REMOVED lines=32> */
.L_x_2429:
        /* <DEDUP_REMOVED lines=26> */
.L_x_2430:
[----:B------:R-:W-:Y:S05]  /*194d0*/  BSYNC.RECONVERGENT B0 ;  /* 0x0000000000007941 */ /* 0x000fea0003800200 */
.L_x_2428:
        /* <DEDUP_REMOVED lines=47> */
.L_x_2432:
[----:B------:R-:W-:Y:S05]  /*197d0*/  BSYNC.RECONVERGENT B0 ;  /* 0x0000000000007941 */ /* 0x000fea0003800200 */
.L_x_2431:
        /* <DEDUP_REMOVED lines=32> */
.L_x_2434:
        /* <DEDUP_REMOVED lines=26> */
.L_x_2435:
[----:B------:R-:W-:Y:S05]  /*19b80*/  BSYNC.RECONVERGENT B0 ;  /* 0x0000000000007941 */ /* 0x000fea0003800200 */
.L_x_2433:
        /* <DEDUP_REMOVED lines=47> */
.L_x_2437:
[----:B------:R-:W-:Y:S05]  /*19e80*/  BSYNC.RECONVERGENT B0 ;  /* 0x0000000000007941 */ /* 0x000fea0003800200 */
.L_x_2436:
        /* <DEDUP_REMOVED lines=32> */
.L_x_2439:
        /* <DEDUP_REMOVED lines=26> */
.L_x_2440:
[----:B------:R-:W-:Y:S05]  /*1a230*/  BSYNC.RECONVERGENT B0 ;  /* 0x0000000000007941 */ /* 0x000fea0003800200 */
.L_x_2438:
        /* <DEDUP_REMOVED lines=47> */
.L_x_2442:
[----:B------:R-:W-:Y:S05]  /*1a530*/  BSYNC.RECONVERGENT B0 ;  /* 0x0000000000007941 */ /* 0x000fea0003800200 */
.L_x_2441:
        /* <DEDUP_REMOVED lines=32> */
.L_x_2444:
        /* <DEDUP_REMOVED lines=26> */
.L_x_2445:
[----:B------:R-:W-:Y:S05]  /*1a8e0*/  BSYNC.RECONVERGENT B0 ;  /* 0x0000000000007941 */ /* 0x000fea0003800200 */
.L_x_2443:
        /* <DEDUP_REMOVED lines=47> */
.L_x_2447:
[----:B------:R-:W-:Y:S05]  /*1abe0*/  BSYNC.RECONVERGENT B0 ;  /* 0x0000000000007941 */ /* 0x000fea0003800200 */
.L_x_2446:
        /* <DEDUP_REMOVED lines=31> */
.L_x_2448:
        /* <DEDUP_REMOVED lines=28> */
.L_x_2449:
        /* <DEDUP_REMOVED lines=14> */
.L_x_3398:


//--------------------- .text._ZN18transformer_engine43_GLOBAL__N__bafe6ae4_10_padding_cu_3a96c89420multi_padding_kernelILi4E13__nv_bfloat16EEvNS0_16MultiPaddingArgsE --------------------------
	.section	.text._ZN18transformer_engine43_GLOBAL__N__bafe6ae4_10_padding_cu_3a96c89420multi_padding_kernelILi4E13__nv_bfloat16EEvNS0_16MultiPaddingArgsE,"ax",@progbits
	.align	128
.text._ZN18transformer_engine43_GLOBAL__N__bafe6ae4_10_padding_cu_3a96c89420multi_padding_kernelILi4E13__nv_bfloat16EEvNS0_16MultiPaddingArgsE:
        .type           _ZN18transformer_engine43_GLOBAL__N__bafe6ae4_10_padding_cu_3a96c89420multi_padding_kernelILi4E13__nv_bfloat16EEvNS0_16MultiPaddingArgsE,@function
        .size           _ZN18transformer_engine43_GLOBAL__N__bafe6ae4_10_padding_cu_3a96c89420multi_padding_kernelILi4E13__nv_bfloat16EEvNS0_16MultiPaddingArgsE,(.L_x_3399 - _ZN18transformer_engine43_GLOBAL__N__bafe6ae4_10_padding_cu_3a96c89420multi_padding_kernelILi4E13__nv_bfloat16EEvNS0_16MultiPaddingArgsE)
        .other          _ZN18transformer_engine43_GLOBAL__N__bafe6ae4_10_padding_cu_3a96c89420multi_padding_kernelILi4E13__nv_bfloat16EEvNS0_16MultiPaddingArgsE,@"STO_CUDA_ENTRY STV_DEFAULT"
_ZN18transformer_engine43_GLOBAL__N__bafe6ae4_10_padding_cu_3a96c89420multi_padding_kernelILi4E13__nv_bfloat16EEvNS0_16MultiPaddingArgsE:
[----:B------:R-:W-:Y:S08]  /*0000*/  LDC R1, c[0x0][0x37c] ;  /* 0x0000df00ff017b82 */ /* 0x000ff00000000800 */
[----:B------:R-:W0:Y:S01]  /*0010*/  S2UR UR7, SR_CTAID.X ;  /* 0x00000000000779c3 */ /* 0x000e220000002500 */
[----:B------:R-:W-:Y:S01]  /*0020*/  UMOV UR4, URZ ;  /* 0x000000ff00047c82 */ /* 0x000fe20008000000 */
[----:B------:R-:W-:-:S05]  /*0030*/  UMOV UR8, 0x700 ;  /* 0x0000070000087882 */ /* 0x000fca0000000000 */
.L_x_2450:
        /* <DEDUP_REMOVED lines=15> */
[----:B------:R-:W-:-:S07]  /*0130*/  PRMT R21, RZ, 0x7610, R21 ;  /* 0x00007610ff157816 */ /* 0x000fce0000000015 */
[----:B------:R-:W2:Y:S01]  /*0140*/  LDC R5, c[0x0][R10+0xa80] ;  /* 0x0002a0000a057b82 */ /* 0x000ea20000000800 */
[----:B-1----:R-:W-:-:S05]  /*0150*/  VIADD R2, R0, 0x7f ;  /* 0x0000007f00027836 */ /* 0x002fca0000000000 */
[----:B------:R-:W-:Y:S02]  /*0160*/  SHF.R.S32.HI R3, RZ, 0x1f, R2 ;  /* 0x0000001fff037819 */ /* 0x000fe40000011402 */
[----:B--2---:R-:W-:Y:S02]  /*0170*/  IADD3 R5, PT, PT, -R5, UR7, RZ ;  /* 0x0000000705057c10 */ /* 0x004fe4000fffe1ff */
[----:B------:R-:W-:Y:S02]  /*0180*/  LEA.HI R3, R3, R2, RZ, 0x7 ;  /* 0x0000000203037211 */ /* 0x000fe400078f38ff */
[----:B------:R-:W-:Y:S02]  /*0190*/  IABS R11, R5 ;  /* 0x00000005000b7213 */ /* 0x000fe40000000000 */
[----:B------:R-:W-:-:S04]  /*01a0*/  SHF.R.S32.HI R4, RZ, 0x7, R3 ;  /* 0x00000007ff047819 */ /* 0x000fc80000011403 */
[-C--:B------:R-:W-:Y:S02]  /*01b0*/  IABS R7, R4.reuse ;  /* 0x0000000400077213 */ /* 0x080fe40000000000 */
[----:B------:R-:W-:Y:S02]  /*01c0*/  IABS R13, R4 ;  /* 0x00000004000d7213 */ /* 0x000fe40000000000 */
[----:B------:R-:W1:Y:S08]  /*01d0*/  I2F.RP R6, R7 ;  /* 0x0000000700067306 */ /* 0x000e700000209400 */
[----:B-1----:R-:W1:Y:S02]  /*01e0*/  MUFU.RCP R6, R6 ;  /* 0x0000000600067308 */ /* 0x002e640000001000 */
[----:B-1----:R-:W-:-:S02]  /*01f0*/  VIADD R2, R6, 0xffffffe ;  /* 0x0ffffffe06027836 */ /* 0x002fc40000000000 */
[----:B------:R-:W1:Y:S04]  /*0200*/  LDC R6, c[0x0][R10+0x780] ;  /* 0x0001e0000a067b82 */ /* 0x000e680000000800 */
[----:B------:R2:W3:Y:S02]  /*0210*/  F2I.FTZ.U32.TRUNC.NTZ R3, R2 ;  /* 0x0000000200037305 */ /* 0x0004e4000021f000 */
[----:B--2---:R-:W-:Y:S02]  /*0220*/  IMAD.MOV.U32 R2, RZ, RZ, RZ ;  /* 0x000000ffff027224 */ /* 0x004fe400078e00ff */
[----:B---3--:R-:W-:-:S04]  /*0230*/  IMAD.MOV R12, RZ, RZ, -R3 ;  /* 0x000000ffff0c7224 */ /* 0x008fc800078e0a03 */
[----:B------:R-:W-:Y:S02]  /*0240*/  IMAD R9, R12, R7, RZ ;  /* 0x000000070c097224 */ /* 0x000fe400078e02ff */
[----:B------:R-:W-:Y:S02]  /*0250*/  IMAD.MOV.U32 R12, RZ, RZ, R11 ;  /* 0x000000ffff0c7224 */ /* 0x000fe400078e000b */
        /* <DEDUP_REMOVED lines=10> */
[----:B------:R-:W-:Y:S01]  /*0300*/  LOP3.LUT R2, R5, R4, RZ, 0x3c, !PT ;  /* 0x0000000405027212 */ /* 0x000fe200078e3cff */
[----:B------:R3:W4:Y:S03]  /*0310*/  LDC R7, c[0x0][R10+0x880] ;  /* 0x000220000a077b82 */ /* 0x0007260000000800 */
[----:B------:R-:W-:-:S02]  /*0320*/  ISETP.GE.AND P2, PT, R2, RZ, PT ;  /* 0x000000ff0200720c */ /* 0x000fc40003f46270 */
[----:B--2---:R-:W-:Y:S01]  /*0330*/  SHF.R.U32.HI R11, RZ, 0x3, R13 ;  /* 0x00000003ff0b7819 */ /* 0x004fe2000001160d */
[----:B------:R-:W-:-:S03]  /*0340*/  IMAD.SHL.U32 R13, R13, 0x4, RZ ;  /* 0x000000040d0d7824 */ /* 0x000fc600078e00ff */
[----:B------:R-:W-:Y:S01]  /*0350*/  LOP3.LUT R12, R11, 0xc, RZ, 0xc0, !PT ;  /* 0x0000000c0b0c7812 */ /* 0x000fe200078ec0ff */
[----:B------:R-:W-:-:S04]  /*0360*/  @P0 VIADD R3, R3, 0x1 ;  /* 0x0000000103030836 */ /* 0x000fc80000000000 */
[----:B------:R-:W-:Y:S02]  /*0370*/  IMAD.MOV.U32 R9, RZ, RZ, R3 ;  /* 0x000000ffff097224 */ /* 0x000fe400078e0003 */
[----:B------:R3:W2:Y:S02]  /*0380*/  LDC.64 R2, c[0x0][R8+0x580] ;  /* 0x0001600008027b82 */ /* 0x0006a40000000a00 */
[----:B------:R-:W-:Y:S01]  /*0390*/  @!P2 IMAD.MOV R9, RZ, RZ, -R9 ;  /* 0x000000ffff09a224 */ /* 0x000fe200078e0a09 */
[----:B------:R-:W-:-:S05]  /*03a0*/  @!P1 LOP3.LUT R9, RZ, R4, RZ, 0x33, !PT ;  /* 0x00000004ff099212 */ /* 0x000fca00078e33ff */
[----:B------:R-:W-:Y:S02]  /*03b0*/  IMAD.MOV R11, RZ, RZ, -R9 ;  /* 0x000000ffff0b7224 */ /* 0x000fe400078e0a09 */
[----:B------:R-:W-:Y:S01]  /*03c0*/  IMAD R9, R9, 0x80, R12 ;  /* 0x0000008009097824 */ /* 0x000fe200078e020c */
[----:B------:R-:W-:Y:S01]  /*03d0*/  LOP3.LUT R12, R13, 0x7c, RZ, 0xc0, !PT ;  /* 0x0000007c0d0c7812 */ /* 0x000fe200078ec0ff */
[----:B------:R-:W-:Y:S02]  /*03e0*/  IMAD R11, R4, R11, R5 ;  /* 0x0000000b040b7224 */ /* 0x000fe400078e0205 */
[----:B------:R3:W0:Y:S01]  /*03f0*/  LDC.64 R4, c[0x0][R8+0x380] ;  /* 0x0000e00008047b82 */ /* 0x0006220000000a00 */
[----:B-1----:R-:W-:Y:S01]  /*0400*/  ISETP.GE.AND P0, PT, R9, R6, PT ;  /* 0x000000060900720c */ /* 0x002fe20003f06270 */
[----:B------:R-:W-:-:S12]  /*0410*/  IMAD R11, R11, 0x80, R12 ;  /* 0x000000800b0b7824 */ /* 0x000fd800078e020c */
[----:B---3--:R-:W-:Y:S05]  /*0420*/  @P0 BRA `(.L_x_2452) ;  /* 0x0000000000440947 */ /* 0x008fea0003800000 */
        /* <DEDUP_REMOVED lines=9> */
[----:B0-----:R-:W-:Y:S01]  /*04c0*/  IMAD.WIDE R12, R13, 0x2, R4 ;  /* 0x000000020d0c7825 */ /* 0x001fe200078e0204 */
[----:B------:R-:W-:-:S02]  /*04d0*/  PRMT R19, RZ, 0x7610, R19 ;  /* 0x00007610ff137816 */ /* 0x000fc40000000013 */
[----:B------:R-:W-:Y:S02]  /*04e0*/  PRMT R17, RZ, 0x7610, R17 ;  /* 0x00007610ff117816 */ /* 0x000fe40000000011 */
[----:B------:R-:W-:Y:S01]  /*04f0*/  PRMT R15, RZ, 0x7610, R15 ;  /* 0x00007610ff0f7816 */ /* 0x000fe2000000000f */
[----:B------:R1:W5:Y:S04]  /*0500*/  @!P1 LDG.E.U16 R21, desc[UR4][R12.64] ;  /* 0x000000040c159981 */ /* 0x000368000c1e1500 */
[----:B------:R1:W5:Y:S04]  /*0510*/  @!P2 LDG.E.U16 R19, desc[UR4][R12.64+0x2] ;  /* 0x000002040c13a981 */ /* 0x000368000c1e1500 */
[----:B------:R1:W5:Y:S04]  /*0520*/  @!P3 LDG.E.U16 R17, desc[UR4][R12.64+0x4] ;  /* 0x000004040c11b981 */ /* 0x000368000c1e1500 */
[----:B------:R1:W5:Y:S02]  /*0530*/  @!P4 LDG.E.U16 R15, desc[UR4][R12.64+0x6] ;  /* 0x000006040c0fc981 */ /* 0x000364000c1e1500 */
.L_x_2452:
[----:B0-----:R-:W-:Y:S05]  /*0540*/  BSYNC.RECONVERGENT B0 ;  /* 0x0000000000007941 */ /* 0x001fea0003800200 */
.L_x_2451:
[----:B------:R-:W-:Y:S04]  /*0550*/  BSSY.RECONVERGENT B0, `(.L_x_2453) ;  /* 0x0000020000007945 */ /* 0x000fe80003800200 */
[----:B------:R-:W-:Y:S05]  /*0560*/  @P0 BRA `(.L_x_2454) ;  /* 0x00000000003c0947 */ /* 0x000fea0003800000 */
[C---:B-1----:R-:W-:Y:S01]  /*0570*/  VIADD R13, R11.reuse, 0x1 ;  /* 0x000000010b0d7836 */ /* 0x042fe20000000000 */
[C---:B------:R-:W-:Y:S01]  /*0580*/  ISETP.GE.AND P0, PT, R11.reuse, R0, PT ;  /* 0x000000000b00720c */ /* 0x040fe20003f06270 */
[----:B------:R-:W-:-:S03]  /*0590*/  VIADD R23, R11, 0x2 ;  /* 0x000000020b177836 */ /* 0x000fc60000000000 */
[-C--:B------:R-:W-:Y:S01]  /*05a0*/  ISETP.GE.AND P1, PT, R13, R0.reuse, PT ;  /* 0x000000000d00720c */ /* 0x080fe20003f26270 */
[----:B------:R-:W-:Y:S01]  /*05b0*/  IMAD R13, R0, R9, R11 ;  /* 0x00000009000d7224 */ /* 0x000fe200078e020b */
[----:B------:R-:W-:Y:S01]  /*05c0*/  ISETP.GE.AND P2, PT, R23, R0, PT ;  /* 0x000000001700720c */ /* 0x000fe20003f46270 */
[----:B------:R-:W-:Y:S02]  /*05d0*/  VIADD R23, R11, 0x3 ;  /* 0x000000030b177836 */ /* 0x000fe40000000000 */
[----:B--2---:R-:W-:-:S05]  /*05e0*/  IMAD.WIDE R12, R13, 0x2, R2 ;  /* 0x000000020d0c7825 */ /* 0x004fca00078e0202 */
[----:B-----5:R3:W-:Y:S01]  /*05f0*/  @!P0 STG.E.U16 desc[UR4][R12.64], R21 ;  /* 0x000000150c008986 */ /* 0x0207e2000c101504 */
[----:B------:R-:W-:-:S03]  /*0600*/  ISETP.GE.AND P0, PT, R23, R0, PT ;  /* 0x000000001700720c */ /* 0x000fc60003f06270 */
[----:B------:R3:W-:Y:S04]  /*0610*/  @!P1 STG.E.U16 desc[UR4][R12.64+0x2], R19 ;  /* 0x000002130c009986 */ /* 0x0007e8000c101504 */
[----:B------:R3:W-:Y:S06]  /*0620*/  @!P2 STG.E.U16 desc[UR4][R12.64+0x4], R17 ;  /* 0x000004110c00a986 */ /* 0x0007ec000c101504 */
[----:B------:R-:W-:Y:S05]  /*0630*/  @P0 BRA `(.L_x_2455) ;  /* 0x0000000000440947 */ /* 0x000fea0003800000 */
[----:B------:R0:W-:Y:S01]  /*0640*/  STG.E.U16 desc[UR4][R12.64+0x6], R15 ;  /* 0x0000060f0c007986 */ /* 0x0001e2000c101504 */
[----:B------:R-:W-:Y:S05]  /*0650*/  BRA `(.L_x_2455) ;  /* 0x00000000003c7947 */ /* 0x000fea0003800000 */
.L_x_2454:
[----:B----4-:R-:W-:-:S13]  /*0660*/  ISETP.GE.AND P0, PT, R9, R7, PT ;  /* 0x000000070900720c */ /* 0x010fda0003f06270 */
[----:B------:R-:W-:Y:S05]  /*0670*/  @P0 BRA `(.L_x_2455) ;  /* 0x0000000000340947 */ /* 0x000fea0003800000 */
[C---:B-1----:R-:W-:Y:S01]  /*0680*/  VIADD R13, R11.reuse, 0x1 ;  /* 0x000000010b0d7836 */ /* 0x042fe20000000000 */
[CC--:B------:R-:W-:Y:S01]  /*0690*/  ISETP.GE.AND P0, PT, R11.reuse, R0.reuse, PT ;  /* 0x000000000b00720c */ /* 0x0c0fe20003f06270 */
[C---:B-----5:R-:W-:Y:S02]  /*06a0*/  VIADD R15, R11.reuse, 0x2 ;  /* 0x000000020b0f7836 */ /* 0x060fe40000000000 */
[----:B------:R-:W-:Y:S01]  /*06b0*/  VIADD R17, R11, 0x3 ;  /* 0x000000030b117836 */ /* 0x000fe20000000000 */
[-C--:B------:R-:W-:Y:S01]  /*06c0*/  ISETP.GE.AND P1, PT, R13, R0.reuse, PT ;  /* 0x000000000d00720c */ /* 0x080fe20003f26270 */
[----:B------:R-:W-:Y:S01]  /*06d0*/  IMAD R13, R0, R9, R11 ;  /* 0x00000009000d7224 */ /* 0x000fe200078e020b */
[-C--:B------:R-:W-:Y:S02]  /*06e0*/  ISETP.GE.AND P2, PT, R15, R0.reuse, PT ;  /* 0x000000000f00720c */ /* 0x080fe40003f46270 */
[----:B------:R-:W-:Y:S01]  /*06f0*/  ISETP.GE.AND P3, PT, R17, R0, PT ;  /* 0x000000001100720c */ /* 0x000fe20003f66270 */
[----:B--2---:R-:W-:-:S05]  /*0700*/  IMAD.WIDE R12, R13, 0x2, R2 ;  /* 0x000000020d0c7825 */ /* 0x004fca00078e0202 */
[----:B------:R0:W-:Y:S04]  /*0710*/  @!P0 STG.E.U16 desc[UR4][R12.64], RZ ;  /* 0x000000ff0c008986 */ /* 0x0001e8000c101504 */
[----:B------:R0:W-:Y:S04]  /*0720*/  @!P1 STG.E.U16 desc[UR4][R12.64+0x2], RZ ;  /* 0x000002ff0c009986 */ /* 0x0001e8000c101504 */
[----:B------:R0:W-:Y:S04]  /*0730*/  @!P2 STG.E.U16 desc[UR4][R12.64+0x4], RZ ;  /* 0x000004ff0c00a986 */ /* 0x0001e8000c101504 */
[----:B------:R0:W-:Y:S02]  /*0740*/  @!P3 STG.E.U16 desc[UR4][R12.64+0x6], RZ ;  /* 0x000006ff0c00b986 */ /* 0x0001e4000c101504 */
.L_x_2455:
[----:B------:R-:W-:Y:S05]  /*0750*/  BSYNC.RECONVERGENT B0 ;  /* 0x0000000000007941 */ /* 0x000fea0003800200 */
.L_x_2453:
[----:B------:R-:W-:Y:S01]  /*0760*/  VIADD R23, R9, 0x1 ;  /* 0x0000000109177836 */ /* 0x000fe20000000000 */
[----:B------:R-:W-:Y:S01]  /*0770*/  BSSY.RECONVERGENT B0, `(.L_x_2456) ;  /* 0x0000019000007945 */ /* 0x000fe20003800200 */
[----:B0----5:R-:W-:Y:S02]  /*0780*/  PRMT R15, RZ, 0x7610, R15 ;  /* 0x00007610ff0f7816 */ /* 0x021fe4000000000f */
[----:B---3--:R-:W-:Y:S02]  /*0790*/  PRMT R17, RZ, 0x7610, R17 ;  /* 0x00007610ff117816 */ /* 0x008fe40000000011 */
[CC--:B------:R-:W-:Y:S02]  /*07a0*/  ISETP.GE.AND P1, PT, R23.reuse, R6.reuse, PT ;  /* 0x000000061700720c */ /* 0x0c0fe40003f26270 */
[----:B------:R-:W-:Y:S02]  /*07b0*/  ISETP.GE.AND P0, PT, R23, R6, PT ;  /* 0x000000061700720c */ /* 0x000fe40003f06270 */
[----:B------:R-:W-:-:S02]  /*07c0*/  PRMT R19, RZ, 0x7610, R19 ;  /* 0x00007610ff137816 */ /* 0x000fc40000000013 */
[----:B------:R-:W-:-:S07]  /*07d0*/  PRMT R21, RZ, 0x7610, R21 ;  /* 0x00007610ff157816 */ /* 0x000fce0000000015 */
[----:B------:R-:W-:Y:S05]  /*07e0*/  @P1 BRA `(.L_x_2457) ;  /* 0x0000000000441947 */ /* 0x000fea0003800000 */
[C---:B-1----:R-:W-:Y:S01]  /*07f0*/  VIADD R13, R11.reuse, 0x1 ;  /* 0x000000010b0d7836 */ /* 0x042fe20000000000 */
        /* <DEDUP_REMOVED lines=8> */
[----:B------:R-:W-:Y:S01]  /*0880*/  IMAD.WIDE R12, R13, 0x2, R4 ;  /* 0x000000020d0c7825 */ /* 0x000fe200078e0204 */
[----:B------:R-:W-:-:S02]  /*0890*/  PRMT R19, RZ, 0x7610, R19 ;  /* 0x00007610ff137816 */ /* 0x000fc40000000013 */
[----:B------:R-:W-:Y:S02]  /*08a0*/  PRMT R17, RZ, 0x7610, R17 ;  /* 0x00007610ff117816 */ /* 0x000fe40000000011 */
[----:B------:R-:W-:Y:S01]  /*08b0*/  PRMT R15, RZ, 0x7610, R15 ;  /* 0x00007610ff0f7816 */ /* 0x000fe2000000000f */
[----:B------:R0:W5:Y:S04]  /*08c0*/  @!P1 LDG.E.U16 R21, desc[UR4][R12.64] ;  /* 0x000000040c159981 */ /* 0x000168000c1e1500 */
[----:B------:R0:W5:Y:S04]  /*08d0*/  @!P2 LDG.E.U16 R19, desc[UR4][R12.64+0x2] ;  /* 0x000002040c13a981 */ /* 0x000168000c1e1500 */
[----:B------:R0:W5:Y:S04]  /*08e0*/  @!P3 LDG.E.U16 R17, desc[UR4][R12.64+0x4] ;  /* 0x000004040c11b981 */ /* 0x000168000c1e1500 */
[----:B------:R0:W5:Y:S02]  /*08f0*/  @!P4 LDG.E.U16 R15, desc[UR4][R12.64+0x6] ;  /* 0x000006040c0fc981 */ /* 0x000164000c1e1500 */
.L_x_2457:
[----:B------:R-:W-:Y:S05]  /*0900*/  BSYNC.RECONVERGENT B0 ;  /* 0x0000000000007941 */ /* 0x000fea0003800200 */
.L_x_2456:
[----:B------:R-:W-:Y:S04]  /*0910*/  BSSY.RECONVERGENT B0, `(.L_x_2458) ;  /* 0x0000020000007945 */ /* 0x000fe80003800200 */
[----:B------:R-:W-:Y:S05]  /*0920*/  @!P0 BRA `(.L_x_2459) ;  /* 0x0000000000448947 */ /* 0x000fea0003800000 */
[----:B----4-:R-:W-:-:S13]  /*0930*/  ISETP.GE.AND P0, PT, R23, R7, PT ;  /* 0x000000071700720c */ /* 0x010fda0003f06270 */
[----:B------:R-:W-:Y:S05]  /*0940*/  @P0 BRA `(.L_x_2460) ;  /* 0x0000000000700947 */ /* 0x000fea0003800000 */
[C---:B01----:R-:W-:Y:S01]  /*0950*/  VIADD R13, R11.reuse, 0x1 ;  /* 0x000000010b0d7836 */ /* 0x043fe20000000000 */
[C---:B------:R-:W-:Y:S01]  /*0960*/  ISETP.GE.AND P0, PT, R11.reuse, R0, PT ;  /* 0x000000000b00720c */ /* 0x040fe20003f06270 */
[----:B-----5:R-:W-:-:S03]  /*0970*/  VIADD R15, R11, 0x2 ;  /* 0x000000020b0f7836 */ /* 0x020fc60000000000 */
[-C--:B------:R-:W-:Y:S01]  /*0980*/  ISETP.GE.AND P1, PT, R13, R0.reuse, PT ;  /* 0x000000000d00720c */ /* 0x080fe20003f26270 */
[----:B------:R-:W-:Y:S01]  /*0990*/  IMAD R13, R0, R23, R11 ;  /* 0x00000017000d7224 */ /* 0x000fe200078e020b */
[----:B------:R-:W-:Y:S01]  /*09a0*/  ISETP.GE.AND P2, PT, R15, R0, PT ;  /* 0x000000000f00720c */ /* 0x000fe20003f46270 */
[----:B------:R-:W-:Y:S02]  /*09b0*/  VIADD R15, R11, 0x3 ;  /* 0x000000030b0f7836 */ /* 0x000fe40000000000 */
[----:B--2---:R-:W-:-:S05]  /*09c0*/  IMAD.WIDE R12, R13, 0x2, R2 ;  /* 0x000000020d0c7825 */ /* 0x004fca00078e0202 */
[----:B------:R3:W-:Y:S01]  /*09d0*/  @!P0 STG.E.U16 desc[UR4][R12.64], RZ ;  /* 0x000000ff0c008986 */ /* 0x0007e2000c101504 */
[----:B------:R-:W-:-:S03]  /*09e0*/  ISETP.GE.AND P0, PT, R15, R0, PT ;  /* 0x000000000f00720c */ /* 0x000fc60003f06270 */
[----:B------:R3:W-:Y:S04]  /*09f0*/  @!P1 STG.E.U16 desc[UR4][R12.64+0x2], RZ ;  /* 0x000002ff0c009986 */ /* 0x0007e8000c101504 */
[----:B------:R3:W-:Y:S06]  /*0a00*/  @!P2 STG.E.U16 desc[UR4][R12.64+0x4], RZ ;  /* 0x000004ff0c00a986 */ /* 0x0007ec000c101504 */
[----:B------:R-:W-:Y:S05]  /*0a10*/  @P0 BRA `(.L_x_2460) ;  /* 0x00000000003c0947 */ /* 0x000fea0003800000 */
[----:B------:R0:W-:Y:S01]  /*0a20*/  STG.E.U16 desc[UR4][R12.64+0x6], RZ ;  /* 0x000006ff0c007986 */ /* 0x0001e2000c101504 */
[----:B------:R-:W-:Y:S05]  /*0a30*/  BRA `(.L_x_2460) ;  /* 0x0000000000347947 */ /* 0x000fea0003800000 */
.L_x_2459:
[C---:B01----:R-:W-:Y:S01]  /*0a40*/  VIADD R13, R11.reuse, 0x1 ;  /* 0x000000010b0d7836 */ /* 0x043fe20000000000 */
[CC--:B------:R-:W-:Y:S01]  /*0a50*/  ISETP.GE.AND P0, PT, R11.reuse, R0.reuse, PT ;  /* 0x000000000b00720c */ /* 0x0c0fe20003f06270 */
[C---:B------:R-:W-:Y:S02]  /*0a60*/  VIADD R25, R11.reuse, 0x2 ;  /* 0x000000020b197836 */ /* 0x040fe40000000000 */
[----:B------:R-:W-:Y:S01]  /*0a70*/  VIADD R27, R11, 0x3 ;  /* 0x000000030b1b7836 */ /* 0x000fe20000000000 */
[-C--:B------:R-:W-:Y:S01]  /*0a80*/  ISETP.GE.AND P1, PT, R13, R0.reuse, PT ;  /* 0x000000000d00720c */ /* 0x080fe20003f26270 */
[----:B------:R-:W-:Y:S01]  /*0a90*/  IMAD R13, R0, R23, R11 ;  /* 0x00000017000d7224 */ /* 0x000fe200078e020b */
[-C--:B------:R-:W-:Y:S02]  /*0aa0*/  ISETP.GE.AND P2, PT, R25, R0.reuse, PT ;  /* 0x000000001900720c */ /* 0x080fe40003f46270 */
[----:B------:R-:W-:Y:S01]  /*0ab0*/  ISETP.GE.AND P3, PT, R27, R0, PT ;  /* 0x000000001b00720c */ /* 0x000fe20003f66270 */
[----:B--2---:R-:W-:-:S05]  /*0ac0*/  IMAD.WIDE R12, R13, 0x2, R2 ;  /* 0x000000020d0c7825 */ /* 0x004fca00078e0202 */
[----:B-----5:R0:W-:Y:S04]  /*0ad0*/  @!P0 STG.E.U16 desc[UR4][R12.64], R21 ;  /* 0x000000150c008986 */ /* 0x0201e8000c101504 */
[----:B------:R0:W-:Y:S04]  /*0ae0*/  @!P1 STG.E.U16 desc[UR4][R12.64+0x2], R19 ;  /* 0x000002130c009986 */ /* 0x0001e8000c101504 */
[----:B------:R0:W-:Y:S04]  /*0af0*/  @!P2 STG.E.U16 desc[UR4][R12.64+0x4], R17 ;  /* 0x000004110c00a986 */ /* 0x0001e8000c101504 */
[----:B------:R0:W-:Y:S02]  /*0b00*/  @!P3 STG.E.U16 desc[UR4][R12.64+0x6], R15 ;  /* 0x0000060f0c00b986 */ /* 0x0001e4000c101504 */
.L_x_2460:
[----:B------:R-:W-:Y:S05]  /*0b10*/  BSYNC.RECONVERGENT B0 ;  /* 0x0000000000007941 */ /* 0x000fea0003800200 */
.L_x_2458:
[----:B------:R-:W-:Y:S01]  /*0b20*/  VIADD R23, R9, 0x2 ;  /* 0x0000000209177836 */ /* 0x000fe20000000000 */
[----:B------:R-:W-:Y:S01]  /*0b30*/  BSSY.RECONVERGENT B0, `(.L_x_2461) ;  /* 0x0000019000007945 */ /* 0x000fe20003800200 */
[----:B0----5:R-:W-:Y:S02]  /*0b40*/  PRMT R15, RZ, 0x7610, R15 ;  /* 0x00007610ff0f7816 */ /* 0x021fe4000000000f */
[----:B------:R-:W-:Y:S02]  /*0b50*/  PRMT R17, RZ, 0x7610, R17 ;  /* 0x00007610ff117816 */ /* 0x000fe40000000011 */
[CC--:B------:R-:W-:Y:S02]  /*0b60*/  ISETP.GE.AND P1, PT, R23.reuse, R6.reuse, PT ;  /* 0x000000061700720c */ /* 0x0c0fe40003f26270 */
[----:B------:R-:W-:Y:S02]  /*0b70*/  ISETP.GE.AND P0, PT, R23, R6, PT ;  /* 0x000000061700720c */ /* 0x000fe40003f06270 */
[----:B------:R-:W-:-:S02]  /*0b80*/  PRMT R19, RZ, 0x7610, R19 ;  /* 0x00007610ff137816 */ /* 0x000fc40000000013 */
[----:B------:R-:W-:-:S07]  /*0b90*/  PRMT R21, RZ, 0x7610, R21 ;  /* 0x00007610ff157816 */ /* 0x000fce0000000015 */
[----:B------:R-:W-:Y:S05]  /*0ba0*/  @P1 BRA `(.L_x_2462) ;  /* 0x0000000000441947 */ /* 0x000fea0003800000 */
[C---:B-1-3--:R-:W-:Y:S01]  /*0bb0*/  VIADD R13, R11.reuse, 0x1 ;  /* 0x000000010b0d7836 */ /* 0x04afe20000000000 */
        /* <DEDUP_REMOVED lines=16> */
.L_x_2462:
[----:B------:R-:W-:Y:S05]  /*0cc0*/  BSYNC.RECONVERGENT B0 ;  /* 0x0000000000007941 */ /* 0x000fea0003800200 */
.L_x_2461:
[----:B------:R-:W-:Y:S04]  /*0cd0*/  BSSY.RECONVERGENT B0, `(.L_x_2463) ;  /* 0x0000020000007945 */ /* 0x000fe80003800200 */
[----:B------:R-:W-:Y:S05]  /*0ce0*/  @!P0 BRA `(.L_x_2464) ;  /* 0x0000000000448947 */ /* 0x000fea0003800000 */
[----:B----4-:R-:W-:-:S13]  /*0cf0*/  ISETP.GE.AND P0, PT, R23, R7, PT ;  /* 0x000000071700720c */ /* 0x010fda0003f06270 */
[----:B------:R-:W-:Y:S05]  /*0d00*/  @P0 BRA `(.L_x_2465) ;  /* 0x0000000000700947 */ /* 0x000fea0003800000 */
[C---:B01-3--:R-:W-:Y:S01]  /*0d10*/  VIADD R13, R11.reuse, 0x1 ;  /* 0x000000010b0d7836 */ /* 0x04bfe20000000000 */
        /* <DEDUP_REMOVED lines=14> */
.L_x_2464:
[C---:B01-3--:R-:W-:Y:S01]  /*0e00*/  VIADD R13, R11.reuse, 0x1 ;  /* 0x000000010b0d7836 */ /* 0x04bfe20000000000 */
        /* <DEDUP_REMOVED lines=12> */
.L_x_2465:
[----:B------:R-:W-:Y:S05]  /*0ed0*/  BSYNC.RECONVERGENT B0 ;  /* 0x0000000000007941 */ /* 0x000fea0003800200 */
.L_x_2463:
        /* <DEDUP_REMOVED lines=26> */
.L_x_2467:
[----:B------:R-:W-:Y:S05]  /*1080*/  BSYNC.RECONVERGENT B0 ;  /* 0x0000000000007941 */ /* 0x000fea0003800200 */
.L_x_2466:
        /* <DEDUP_REMOVED lines=19> */
.L_x_2469:
        /* <DEDUP_REMOVED lines=13> */
.L_x_2470:
[----:B------:R-:W-:Y:S05]  /*1290*/  BSYNC.RECONVERGENT B0 ;  /* 0x0000000000007941 */ /* 0x000fea0003800200 */
.L_x_2468:
        /* <DEDUP_REMOVED lines=9> */
[C---:B-1-34-:R-:W-:Y:S01]  /*1330*/  VIADD R13, R11.reuse, 0x1 ;  /* 0x000000010b0d7836 */ /* 0x05afe20000000000 */
        /* <DEDUP_REMOVED lines=16> */
.L_x_2472:
[----:B------:R-:W-:Y:S05]  /*1440*/  BSYNC.RECONVERGENT B0 ;  /* 0x0000000000007941 */ /* 0x000fea0003800200 */
.L_x_2471:
        /* <DEDUP_REMOVED lines=19> */
.L_x_2474:
[C---:B01-34-:R-:W-:Y:S01]  /*1580*/  VIADD R13, R11.reuse, 0x1 ;  /* 0x000000010b0d7836 */ /* 0x05bfe20000000000 */
        /* <DEDUP_REMOVED lines=12> */
.L_x_2475:
[----:B------:R-:W-:Y:S05]  /*1650*/  BSYNC.RECONVERGENT B0 ;  /* 0x0000000000007941 */ /* 0x000fea0003800200 */
.L_x_2473:
        /* <DEDUP_REMOVED lines=26> */
.L_x_2477:
[----:B------:R-:W-:Y:S05]  /*1800*/  BSYNC.RECONVERGENT B0 ;  /* 0x0000000000007941 */ /* 0x000fea0003800200 */
.L_x_2476:
[----:B------:R-:W-:Y:S04]  /*1810*/  BSSY.RECONVERGENT B0, `(.L_x_2478) ;  /* 0x0000020000007945 */ /* 0x000fe80003800200 */
[----:B------:R-:W-:Y:S05]  /*1820*/  @!P0 BRA `(.L_x_2479) ;  /* 0x0000000000448947 */ /* 0x000fea0003800000 */
[----:B------:R-:W-:-:S13]  /*1830*/  ISETP.GE.AND P0, PT, R23, R7, PT ;  /* 0x000000071700720c */ /* 0x000fda0003f06270 */
[----:B------:R-:W-:Y:S05]  /*1840*/  @P0 BRA `(.L_x_2480) ;  /* 0x0000000000700947 */ /* 0x000fea0003800000 */
[C---:B01-34-:R-:W-:Y:S01]  /*1850*/  VIADD R13, R11.reuse, 0x1 ;  /* 0x000000010b0d7836 */ /* 0x05bfe20000000000 */
        /* <DEDUP_REMOVED lines=14> */
.L_x_2479:
        /* <DEDUP_REMOVED lines=13> */
.L_x_2480:
[----:B------:R-:W-:Y:S05]  /*1a10*/  BSYNC.RECONVERGENT B0 ;  /* 0x0000000000007941 */ /* 0x000fea0003800200 */
.L_x_2478:
        /* <DEDUP_REMOVED lines=26> */
.L_x_2482:
[----:B------:R-:W-:Y:S05]  /*1bc0*/  BSYNC.RECONVERGENT B0 ;  /* 0x0000000000007941 */ /* 0x000fea0003800200 */
.L_x_2481:
        /* <DEDUP_REMOVED lines=19> */
.L_x_2484:
        /* <DEDUP_REMOVED lines=13> */
.L_x_2485:
[----:B------:R-:W-:Y:S05]  /*1dd0*/  BSYNC.RECONVERGENT B0 ;  /* 0x0000000000007941 */ /* 0x000fea0003800200 */
.L_x_2483:
        /* <DEDUP_REMOVED lines=26> */
.L_x_2487:
[----:B------:R-:W-:Y:S05]  /*1f80*/  BSYNC.RECONVERGENT B0 ;  /* 0x0000000000007941 */ /* 0x000fea0003800200 */
.L_x_2486:
        /* <DEDUP_REMOVED lines=19> */
.L_x_2489:
        /* <DEDUP_REMOVED lines=13> */
.L_x_2490:
[----:B------:R-:W-:Y:S05]  /*2190*/  BSYNC.RECONVERGENT B0 ;  /* 0x0000000000007941 */ /* 0x000fea0003800200 */
.L_x_2488:
        /* <DEDUP_REMOVED lines=26> */
.L_x_2492:
[----:B------:R-:W-:Y:S05]  /*2340*/  BSYNC.RECONVERGENT B0 ;  /* 0x0000000000007941 */ /* 0x000fea0003800200 */
.L_x_2491:
        /* <DEDUP_REMOVED lines=19> */
.L_x_2494:
        /* <DEDUP_REMOVED lines=13> */
.L_x_2495:
[----:B------:R-:W-:Y:S05]  /*2550*/  BSYNC.RECONVERGENT B0 ;  /* 0x0000000000007941 */ /* 0x000fea0003800200 */
.L_x_2493:
        /* <DEDUP_REMOVED lines=26> */
.L_x_2497:
[----:B------:R-:W-:Y:S05]  /*2700*/  BSYNC.RECONVERGENT B0 ;  /* 0x0000000000007941 */ /* 0x000fea0003800200 */
.L_x_2496:
        /* <DEDUP_REMOVED lines=19> */
.L_x_2499:
        /* <DEDUP_REMOVED lines=13> */
.L_x_2500:
[----:B------:R-:W-:Y:S05]  /*2910*/  BSYNC.RECONVERGENT B0 ;  /* 0x0000000000007941 */ /* 0x000fea0003800200 */
.L_x_2498:
        /* <DEDUP_REMOVED lines=26> */
.L_x_2502:
[----:B------:R-:W-:Y:S05]  /*2ac0*/  BSYNC.RECONVERGENT B0 ;  /* 0x0000000000007941 */ /* 0x000fea0003800200 */
.L_x_2501:
        /* <DEDUP_REMOVED lines=19> */
.L_x_2504:
        /* <DEDUP_REMOVED lines=13> */
.L_x_2505:
[----:B------:R-:W-:Y:S05]  /*2cd0*/  BSYNC.RECONVERGENT B0 ;  /* 0x0000000000007941 */ /* 0x000fea0003800200 */
.L_x_2503:
        /* <DEDUP_REMOVED lines=26> */
.L_x_2507:
[----:B------:R-:W-:Y:S05]  /*2e80*/  BSYNC.RECONVERGENT B0 ;  /* 0x0000000000007941 */ /* 0x000fea0003800200 */
.L_x_2506:
        /* <DEDUP_REMOVED lines=19> */
.L_x_2509:
        /* <DEDUP_REMOVED lines=13> */
.L_x_2510:
[----:B------:R-:W-:Y:S05]  /*3090*/  BSYNC.RECONVERGENT B0 ;  /* 0x0000000000007941 */ /* 0x000fea0003800200 */
.L_x_2508:
        /* <DEDUP_REMOVED lines=26> */
.L_x_2512:
[----:B------:R-:W-:Y:S05]  /*3240*/  BSYNC.RECONVERGENT B0 ;  /* 0x0000000000007941 */ /* 0x000fea0003800200 */
.L_x_2511:
        /* <DEDUP_REMOVED lines=19> */
.L_x_2514:
        /* <DEDUP_REMOVED lines=13> */
.L_x_2515:
[----:B------:R-:W-:Y:S05]  /*3450*/  BSYNC.RECONVERGENT B0 ;  /* 0x0000000000007941 */ /* 0x000fea0003800200 */
.L_x_2513:
        /* <DEDUP_REMOVED lines=26> */
.L_x_2517:
[----:B------:R-:W-:Y:S05]  /*3600*/  BSYNC.RECONVERGENT B0 ;  /* 0x0000000000007941 */ /* 0x000fea0003800200 */
.L_x_2516:
        /* <DEDUP_REMOVED lines=19> */
.L_x_2519:
        /* <DEDUP_REMOVED lines=13> */
.L_x_2520:
[----:B------:R-:W-:Y:S05]  /*3810*/  BSYNC.RECONVERGENT B0 ;  /* 0x0000000000007941 */ /* 0x000fea0003800200 */
.L_x_2518:
        /* <DEDUP_REMOVED lines=26> */
.L_x_2522:
[----:B------:R-:W-:Y:S05]  /*39c0*/  BSYNC.RECONVERGENT B0 ;  /* 0x0000000000007941 */ /* 0x000fea0003800200 */
.L_x_2521:
        /* <DEDUP_REMOVED lines=19> */
.L_x_2524:
        /* <DEDUP_REMOVED lines=13> */
.L_x_2525:
[----:B------:R-:W-:Y:S05]  /*3bd0*/  BSYNC.RECONVERGENT B0 ;  /* 0x0000000000007941 */ /* 0x000fea0003800200 */
.L_x_2523:
        /* <DEDUP_REMOVED lines=26> */
.L_x_2527:
[----:B------:R-:W-:Y:S05]  /*3d80*/  BSYNC.RECONVERGENT B0 ;  /* 0x0000000000007941 */ /* 0x000fea0003800200 */
.L_x_2526:
        /* <DEDUP_REMOVED lines=19> */
.L_x_2529:
        /* <DEDUP_REMOVED lines=13> */
.L_x_2530:
[----:B------:R-:W-:Y:S05]  /*3f90*/  BSYNC.RECONVERGENT B0 ;  /* 0x0000000000007941 */ /* 0x000fea0003800200 */
.L_x_2528:
        /* <DEDUP_REMOVED lines=26> */
.L_x_2532:
[----:B------:R-:W-:Y:S05]  /*4140*/  BSYNC.RECONVERGENT B0 ;  /* 0x0000000000007941 */ /* 0x000fea0003800200 */
.L_x_2531:
        /* <DEDUP_REMOVED lines=19> */
.L_x_2534:
        /* <DEDUP_REMOVED lines=13> */
.L_x_2535:
[----:B------:R-:W-:Y:S05]  /*4350*/  BSYNC.RECONVERGENT B0 ;  /* 0x0000000000007941 */ /* 0x000fea0003800200 */
.L_x_2533:
        /* <DEDUP_REMOVED lines=26> */
.L_x_2537:
[----:B------:R-:W-:Y:S05]  /*4500*/  BSYNC.RECONVERGENT B0 ;  /* 0x0000000000007941 */ /* 0x000fea0003800200 */
.L_x_2536:
        /* <DEDUP_REMOVED lines=19> */
.L_x_2539:
        /* <DEDUP_REMOVED lines=13> */
.L_x_2540:
[----:B------:R-:W-:Y:S05]  /*4710*/  BSYNC.RECONVERGENT B0 ;  /* 0x0000000000007941 */ /* 0x000fea0003800200 */
.L_x_2538:
        /* <DEDUP_REMOVED lines=26> */
.L_x_2542:
[----:B------:R-:W-:Y:S05]  /*48c0*/  BSYNC.RECONVERGENT B0 ;  /* 0x0000000000007941 */ /* 0x000fea0003800200 */
.L_x_2541:
        /* <DEDUP_REMOVED lines=19> */
.L_x_2544:
        /* <DEDUP_REMOVED lines=13> */
.L_x_2545:
[----:B------:R-:W-:Y:S05]  /*4ad0*/  BSYNC.RECONVERGENT B0 ;  /* 0x0000000000007941 */ /* 0x000fea0003800200 */
.L_x_2543:
        /* <DEDUP_REMOVED lines=26> */
.L_x_2547:
[----:B------:R-:W-:Y:S05]  /*4c80*/  BSYNC.RECONVERGENT B0 ;  /* 0x0000000000007941 */ /* 0x000fea0003800200 */
.L_x_2546:
        /* <DEDUP_REMOVED lines=19> */
.L_x_2549:
        /* <DEDUP_REMOVED lines=13> */
.L_x_2550:
[----:B------:R-:W-:Y:S05]  /*4e90*/  BSYNC.RECONVERGENT B0 ;  /* 0x0000000000007941 */ /* 0x000fea0003800200 */
.L_x_2548:
        /* <DEDUP_REMOVED lines=26> */
.L_x_2552:
[----:B------:R-:W-:Y:S05]  /*5040*/  BSYNC.RECONVERGENT B0 ;  /* 0x0000000000007941 */ /* 0x000fea0003800200 */
.L_x_2551:
        /* <DEDUP_REMOVED lines=19> */
.L_x_2554:
        /* <DEDUP_REMOVED lines=13> */
.L_x_2555:
[----:B------:R-:W-:Y:S05]  /*5250*/  BSYNC.RECONVERGENT B0 ;  /* 0x0000000000007941 */ /* 0x000fea0003800200 */
.L_x_2553:
        /* <DEDUP_REMOVED lines=26> */
.L_x_2557:
[----:B------:R-:W-:Y:S05]  /*5400*/  BSYNC.RECONVERGENT B0 ;  /* 0x0000000000007941 */ /* 0x000fea0003800200 */
.L_x_2556:
        /* <DEDUP_REMOVED lines=19> */
.L_x_2559:
        /* <DEDUP_REMOVED lines=13> */
.L_x_2560:
[----:B------:R-:W-:Y:S05]  /*5610*/  BSYNC.RECONVERGENT B0 ;  /* 0x0000000000007941 */ /* 0x000fea0003800200 */
.L_x_2558:
        /* <DEDUP_REMOVED lines=26> */
.L_x_2562:
[----:B------:R-:W-:Y:S05]  /*57c0*/  BSYNC.RECONVERGENT B0 ;  /* 0x0000000000007941 */ /* 0x000fea0003800200 */
.L_x_2561:
        /* <DEDUP_REMOVED lines=19> */
.L_x_2564:
        /* <DEDUP_REMOVED lines=13> */
.L_x_2565:
[----:B------:R-:W-:Y:S05]  /*59d0*/  BSYNC.RECONVERGENT B0 ;  /* 0x0000000000007941 */ /* 0x000fea0003800200 */
.L_x_2563:
        /* <DEDUP_REMOVED lines=26> */
.L_x_2567:
[----:B------:R-:W-:Y:S05]  /*5b80*/  BSYNC.RECONVERGENT B0 ;  /* 0x0000000000007941 */ /* 0x000fea0003800200 */
.L_x_2566:
        /* <DEDUP_REMOVED lines=19> */
.L_x_2569:
        /* <DEDUP_REMOVED lines=13> */
.L_x_2570:
[----:B------:R-:W-:Y:S05]  /*5d90*/  BSYNC.RECONVERGENT B0 ;  /* 0x0000000000007941 */ /* 0x000fea0003800200 */
.L_x_2568:
        /* <DEDUP_REMOVED lines=26> */
.L_x_2572:
[----:B------:R-:W-:Y:S05]  /*5f40*/  BSYNC.RECONVERGENT B0 ;  /* 0x0000000000007941 */ /* 0x000fea0003800200 */
.L_x_2571:
        /* <DEDUP_REMOVED lines=19> */
.L_x_2574:
        /* <DEDUP_REMOVED lines=13> */
.L_x_2575:
[----:B------:R-:W-:Y:S05]  /*6150*/  BSYNC.RECONVERGENT B0 ;  /* 0x0000000000007941 */ /* 0x000fea0003800200 */
.L_x_2573:
        /* <DEDUP_REMOVED lines=26> */
.L_x_2577:
[----:B------:R-:W-:Y:S05]  /*6300*/  BSYNC.RECONVERGENT B0 ;  /* 0x0000000000007941 */ /* 0x000fea0003800200 */
.L_x_2576:
        /* <DEDUP_REMOVED lines=19> */
.L_x_2579:
        /* <DEDUP_REMOVED lines=13> */
.L_x_2580:
[----:B------:R-:W-:Y:S05]  /*6510*/  BSYNC.RECONVERGENT B0 ;  /* 0x0000000000007941 */ /* 0x000fea0003800200 */
.L_x_2578:
        /* <DEDUP_REMOVED lines=26> */
.L_x_2582:
[----:B------:R-:W-:Y:S05]  /*66c0*/  BSYNC.RECONVERGENT B0 ;  /* 0x0000000000007941 */ /* 0x000fea0003800200 */
.L_x_2581:
        /* <DEDUP_REMOVED lines=19> */
.L_x_2584:
        /* <DEDUP_REMOVED lines=13> */
.L_x_2585:
[----:B------:R-:W-:Y:S05]  /*68d0*/  BSYNC.RECONVERGENT B0 ;  /* 0x0000000000007941 */ /* 0x000fea0003800200 */
.L_x_2583:
        /* <DEDUP_REMOVED lines=26> */
.L_x_2587:
[----:B------:R-:W-:Y:S05]  /*6a80*/  BSYNC.RECONVERGENT B0 ;  /* 0x0000000000007941 */ /* 0x000fea0003800200 */
.L_x_2586:
        /* <DEDUP_REMOVED lines=19> */
.L_x_2589:
        /* <DEDUP_REMOVED lines=13> */
.L_x_2590:
[----:B------:R-:W-:Y:S05]  /*6c90*/  BSYNC.RECONVERGENT B0 ;  /* 0x0000000000007941 */ /* 0x000fea0003800200 */
.L_x_2588:
        /* <DEDUP_REMOVED lines=26> */
.L_x_2592:
[----:B------:R-:W-:Y:S05]  /*6e40*/  BSYNC.RECONVERGENT B0 ;  /* 0x0000000000007941 */ /* 0x000fea0003800200 */
.L_x_2591:
        /* <DEDUP_REMOVED lines=19> */
.L_x_2594:
        /* <DEDUP_REMOVED lines=13> */
.L_x_2595:
[----:B------:R-:W-:Y:S05]  /*7050*/  BSYNC.RECONVERGENT B0 ;  /* 0x0000000000007941 */ /* 0x000fea0003800200 */
.L_x_2593:
        /* <DEDUP_REMOVED lines=26> */
.L_x_2597:
[----:B------:R-:W-:Y:S05]  /*7200*/  BSYNC.RECONVERGENT B0 ;  /* 0x0000000000007941 */ /* 0x000fea0003800200 */
.L_x_2596:
        /* <DEDUP_REMOVED lines=19> */
.L_x_2599:
        /* <DEDUP_REMOVED lines=13> */
.L_x_2600:
[----:B------:R-:W-:Y:S05]  /*7410*/  BSYNC.RECONVERGENT B0 ;  /* 0x0000000000007941 */ /* 0x000fea0003800200 */
.L_x_2598:
        /* <DEDUP_REMOVED lines=26> */
.L_x_2602:
[----:B------:R-:W-:Y:S05]  /*75c0*/  BSYNC.RECONVERGENT B0 ;  /* 0x0000000000007941 */ /* 0x000fea0003800200 */
.L_x_2601:
        /* <DEDUP_REMOVED lines=19> */
.L_x_2604:
        /* <DEDUP_REMOVED lines=13> */
.L_x_2605:
[----:B------:R-:W-:Y:S05]  /*77d0*/  BSYNC.RECONVERGENT B0 ;  /* 0x0000000000007941 */ /* 0x000fea0003800200 */
.L_x_2603:
[----:B0----5:R-:W-:Y:S01]  /*77e0*/  VIADD R19, R9, 0x73 ;  /* 0x0000007309137836 */ /* 0x021fe20000000000 */
[----:B------:R-:W-:Y:S01]  /*77f0*/  BSSY.RECONVERGENT B0, `(.L_x_2606) ;  /* 0x0000019000007945 */ /* 0x000fe20003800200 */
[----:B------:R-:W-:Y:S02]  /*7800*/  PRMT R9, RZ, 0x7610, R9 ;  /* 0x00007610ff097816 */ /* 0x000fe40000000009 */
[----:B-1-34-:R-:W-:Y:S02]  /*7810*/  PRMT R13, RZ, 0x7610, R13 ;  /* 0x00007610ff0d7816 */ /* 0x01afe4000000000d */
[CC--:B------:R-:W-:Y:S02]  /*7820*/  ISETP.GE.AND P1, PT, R19.reuse, R6.reuse, PT ;  /* 0x000000061300720c */ /* 0x0c0fe40003f26270 */
[----:B------:R-:W-:Y:S02]  /*7830*/  ISETP.GE.AND P0, PT, R19, R6, PT ;  /* 0x000000061300720c */ /* 0x000fe40003f06270 */
[----:B------:R-:W-:-:S02]  /*7840*/  PRMT R15, RZ, 0x7610, R15 ;  /* 0x00007610ff0f7816 */ /* 0x000fc4000000000f */
[----:B------:R-:W-:-:S07]  /*7850*/  PRMT R17, RZ, 0x7610, R17 ;  /* 0x00007610ff117816 */ /* 0x000fce0000000011 */
[----:B------:R-:W-:Y:S05]  /*7860*/  @P1 BRA `(.L_x_2607) ;  /* 0x0000000000441947 */ /* 0x000fea0003800000 */
        /* <DEDUP_REMOVED lines=17> */
.L_x_2607:
[----:B------:R-:W-:Y:S05]  /*7980*/  BSYNC.RECONVERGENT B0 ;  /* 0x0000000000007941 */ /* 0x000fea0003800200 */
.L_x_2606:
[----:B------:R-:W-:Y:S05]  /*7990*/  @!P0 BRA `(.L_x_2608) ;  /* 0x0000000000448947 */ /* 0x000fea0003800000 */
[----:B------:R-:W-:-:S13]  /*79a0*/  ISETP.GE.AND P0, PT, R19, R7, PT ;  /* 0x000000071300720c */ /* 0x000fda0003f06270 */
[----:B------:R-:W-:Y:S05]  /*79b0*/  @P0 EXIT ;  /* 0x000000000000094d */ /* 0x000fea0003800000 */
[C---:B0-----:R-:W-:Y:S01]  /*79c0*/  VIADD R5, R11.reuse, 0x1 ;  /* 0x000000010b057836 */ /* 0x041fe20000000000 */
[C---:B------:R-:W-:Y:S01]  /*79d0*/  ISETP.GE.AND P0, PT, R11.reuse, R0, PT ;  /* 0x000000000b00720c */ /* 0x040fe20003f06270 */
[----:B------:R-:W-:-:S03]  /*79e0*/  VIADD R7, R11, 0x2 ;  /* 0x000000020b077836 */ /* 0x000fc60000000000 */
[-C--:B------:R-:W-:Y:S01]  /*79f0*/  ISETP.GE.AND P1, PT, R5, R0.reuse, PT ;  /* 0x000000000500720c */ /* 0x080fe20003f26270 */
[----:B------:R-:W-:Y:S01]  /*7a00*/  VIADD R5, R11, 0x3 ;  /* 0x000000030b057836 */ /* 0x000fe20000000000 */
[----:B------:R-:W-:Y:S01]  /*7a10*/  ISETP.GE.AND P2, PT, R7, R0, PT ;  /* 0x000000000700720c */ /* 0x000fe20003f46270 */
[----:B------:R-:W-:-:S03]  /*7a20*/  IMAD R11, R0, R19, R11 ;  /* 0x00000013000b7224 */ /* 0x000fc600078e020b */
[----:B------:R-:W-:Y:S01]  /*7a30*/  ISETP.GE.AND P3, PT, R5, R0, PT ;  /* 0x000000000500720c */ /* 0x000fe20003f66270 */
[----:B--2---:R-:W-:-:S05]  /*7a40*/  IMAD.WIDE R2, R11, 0x2, R2 ;  /* 0x000000020b027825 */ /* 0x004fca00078e0202 */
[----:B------:R0:W-:Y:S04]  /*7a50*/  @!P0 STG.E.U16 desc[UR4][R2.64], RZ ;  /* 0x000000ff02008986 */ /* 0x0001e8000c101504 */
[----:B------:R0:W-:Y:S04]  /*7a60*/  @!P1 STG.E.U16 desc[UR4][R2.64+0x2], RZ ;  /* 0x000002ff02009986 */ /* 0x0001e8000c101504 */
[----:B------:R0:W-:Y:S01]  /*7a70*/  @!P2 STG.E.U16 desc[UR4][R2.64+0x4], RZ ;  /* 0x000004ff0200a986 */ /* 0x0001e2000c101504 */
[----:B------:R-:W-:Y:S05]  /*7a80*/  @P3 EXIT ;  /* 0x000000000000394d */ /* 0x000fea0003800000 */
[----:B------:R-:W-:Y:S01]  /*7a90*/  STG.E.U16 desc[UR4][R2.64+0x6], RZ ;  /* 0x000006ff02007986 */ /* 0x000fe2000c101504 */
[----:B------:R-:W-:Y:S05]  /*7aa0*/  EXIT ;  /* 0x000000000000794d */ /* 0x000fea0003800000 */
.L_x_2608:
        /* <DEDUP_REMOVED lines=9> */
[----:B-----5:R0:W-:Y:S04]  /*7b40*/  @!P0 STG.E.U16 desc[UR4][R2.64], R17 ;  /* 0x0000001102008986 */ /* 0x0201e8000c101504 */
[----:B------:R0:W-:Y:S04]  /*7b50*/  @!P1 STG.E.U16 desc[UR4][R2.64+0x2], R15 ;  /* 0x0000020f02009986 */ /* 0x0001e8000c101504 */
[----:B------:R0:W-:Y:S01]  /*7b60*/  @!P2 STG.E.U16 desc[UR4][R2.64+0x4], R13 ;  /* 0x0000040d0200a986 */ /* 0x0001e2000c101504 */
[----:B------:R-:W-:Y:S05]  /*7b70*/  @P3 EXIT ;  /* 0x000000000000394d */ /* 0x000fea0003800000 */
[----:B------:R-:W-:Y:S01]  /*7b80*/  STG.E.U16 desc[UR4][R2.64+0x6], R9 ;  /* 0x0000060902007986 */ /* 0x000fe2000c101504 */
[----:B------:R-:W-:Y:S05]  /*7b90*/  EXIT ;  /* 0x000000000000794d */ /* 0x000fea0003800000 */
.L_x_2609:
        /* <DEDUP_REMOVED lines=14> */
.L_x_3399:


//--------------------- .text._ZN18transformer_engine43_GLOBAL__N__bafe6ae4_10_padding_cu_3a96c89420multi_padding_kernelILi4E6__halfEEvNS0_16MultiPaddingArgsE --------------------------
	.section	.text._ZN18transformer_engine43_GLOBAL__N__bafe6ae4_10_padding_cu_3a96c89420multi_padding_kernelILi4E6__halfEEvNS0_16MultiPaddingArgsE,"ax",@progbits
	.align	128
.text._ZN18transformer_engine43_GLOBAL__N__bafe6ae4_10_padding_cu_3a96c89420multi_padding_kernelILi4E6__halfEEvNS0_16MultiPaddingArgsE:
        .type           _ZN18transformer_engine43_GLOBAL__N__bafe6ae4_10_padding_cu_3a96c89420multi_padding_kernelILi4E6__halfEEvNS0_16MultiPaddingArgsE,@function
        .size           _ZN18transformer_engine43_GLOBAL__N__bafe6ae4_10_padding_cu_3a96c89420multi_padding_kernelILi4E6__halfEEvNS0_16MultiPaddingArgsE,(.L_x_3400 - _ZN18transformer_engine43_GLOBAL__N__bafe6ae4_10_padding_cu_3a96c89420multi_padding_kernelILi4E6__halfEEvNS0_16MultiPaddingArgsE)
        .other          _ZN18transformer_engine43_GLOBAL__N__bafe6ae4_10_padding_cu_3a96c89420multi_padding_kernelILi4E6__halfEEvNS0_16MultiPaddingArgsE,@"STO_CUDA_ENTRY STV_DEFAULT"
_ZN18transformer_engine43_GLOBAL__N__bafe6ae4_10_padding_cu_3a96c89420multi_padding_kernelILi4E6__halfEEvNS0_16MultiPaddingArgsE:
[----:B------:R-:W-:Y:S08]  /*0000*/  LDC R1, c[0x0][0x37c] ;  /* 0x0000df00ff017b82 */ /* 0x000ff00000000800 */
[----:B------:R-:W0:Y:S01]  /*0010*/  S2UR UR7, SR_CTAID.X ;  /* 0x00000000000779c3 */ /* 0x000e220000002500 */
[----:B------:R-:W-:Y:S01]  /*0020*/  UMOV UR4, URZ ;  /* 0x000000ff00047c82 */ /* 0x000fe20008000000 */
[----:B------:R-:W-:-:S05]  /*0030*/  UMOV UR8, 0x700 ;  /* 0x0000070000087882 */ /* 0x000fca0000000000 */
.L_x_2610:
        /* <DEDUP_REMOVED lines=80> */
.L_x_2612:
[----:B0-----:R-:W-:Y:S05]  /*0540*/  BSYNC.RECONVERGENT B0 ;  /* 0x0000000000007941 */ /* 0x001fea0003800200 */
.L_x_2611:
        /* <DEDUP_REMOVED lines=17> */
.L_x_2614:
        /* <DEDUP_REMOVED lines=15> */
.L_x_2615:
[----:B------:R-:W-:Y:S05]  /*0750*/  BSYNC.RECONVERGENT B0 ;  /* 0x0000000000007941 */ /* 0x000fea0003800200 */
.L_x_2613:
        /* <DEDUP_REMOVED lines=26> */
.L_x_2617:
[----:B------:R-:W-:Y:S05]  /*0900*/  BSYNC.RECONVERGENT B0 ;  /* 0x0000000000007941 */ /* 0x000fea0003800200 */
.L_x_2616:
        /* <DEDUP_REMOVED lines=19> */
.L_x_2619:
        /* <DEDUP_REMOVED lines=13> */
.L_x_2620:
[----:B------:R-:W-:Y:S05]  /*0b10*/  BSYNC.RECONVERGENT B0 ;  /* 0x0000000000007941 */ /* 0x000fea0003800200 */
.L_x_2618:
        /* <DEDUP_REMOVED lines=26> */
.L_x_2622:
[----:B------:R-:W-:Y:S05]  /*0cc0*/  BSYNC.RECONVERGENT B0 ;  /* 0x0000000000007941 */ /* 0x000fea0003800200 */
.L_x_2621:
        /* <DEDUP_REMOVED lines=19> */
.L_x_2624:
        /* <DEDUP_REMOVED lines=13> */
.L_x_2625:
[----:B------:R-:W-:Y:S05]  /*0ed0*/  BSYNC.RECONVERGENT B0 ;  /* 0x0000000000007941 */ /* 0x000fea0003800200 */
.L_x_2623:
        /* <DEDUP_REMOVED lines=26> */
.L_x_2627:
[----:B------:R-:W-:Y:S05]  /*1080*/  BSYNC.RECONVERGENT B0 ;  /* 0x0000000000007941 */ /* 0x000fea0003800200 */
.L_x_2626:
        /* <DEDUP_REMOVED lines=19> */
.L_x_2629:
        /* <DEDUP_REMOVED lines=13> */
.L_x_2630:
[----:B------:R-:W-:Y:S05]  /*1290*/  BSYNC.RECONVERGENT B0 ;  /* 0x0000000000007941 */ /* 0x000fea0003800200 */
.L_x_2628:
        /* <DEDUP_REMOVED lines=26> */
.L_x_2632:
[----:B------:R-:W-:Y:S05]  /*1440*/  BSYNC.RECONVERGENT B0 ;  /* 0x0000000000007941 */ /* 0x000fea0003800200 */
.L_x_2631:
        /* <DEDUP_REMOVED lines=19> */
.L_x_2634:
        /* <DEDUP_REMOVED lines=13> */
.L_x_2635:
[----:B------:R-:W-:Y:S05]  /*1650*/  BSYNC.RECONVERGENT B0 ;  /* 0x0000000000007941 */ /* 0x000fea0003800200 */
.L_x_2633:
        /* <DEDUP_REMOVED lines=26> */
.L_x_2637:
[----:B------:R-:W-:Y:S05]  /*1800*/  BSYNC.RECONVERGENT B0 ;  /* 0x0000000000007941 */ /* 0x000fea0003800200 */
.L_x_2636:
        /* <DEDUP_REMOVED lines=19> */
.L_x_2639:
        /* <DEDUP_REMOVED lines=13> */
.L_x_2640:
[----:B------:R-:W-:Y:S05]  /*1a10*/  BSYNC.RECONVERGENT B0 ;  /* 0x0000000000007941 */ /* 0x000fea0003800200 */
.L_x_2638:
        /* <DEDUP_REMOVED lines=26> */
.L_x_2642:
[----:B------:R-:W-:Y:S05]  /*1bc0*/  BSYNC.RECONVERGENT B0 ;  /* 0x0000000000007941 */ /* 0x000fea0003800200 */
.L_x_2641:
        /* <DEDUP_REMOVED lines=19> */
.L_x_2644:
        /* <DEDUP_REMOVED lines=13> */
.L_x_2645:
[----:B------:R-:W-:Y:S05]  /*1dd0*/  BSYNC.RECONVERGENT B0 ;  /* 0x0000000000007941 */ /* 0x000fea0003800200 */
.L_x_2643:
        /* <DEDUP_REMOVED lines=26> */
.L_x_2647:
[----:B------:R-:W-:Y:S05]  /*1f80*/  BSYNC.RECONVERGENT B0 ;  /* 0x0000000000007941 */ /* 0x000fea0003800200 */
.L_x_2646:
        /* <DEDUP_REMOVED lines=19> */
.L_x_2649:
        /* <DEDUP_REMOVED lines=13> */
.L_x_2650:
[----:B------:R-:W-:Y:S05]  /*2190*/  BSYNC.RECONVERGENT B0 ;  /* 0x0000000000007941 */ /* 0x000fea0003800200 */
.L_x_2648:
        /* <DEDUP_REMOVED lines=26> */
.L_x_2652:
[----:B------:R-:W-:Y:S05]  /*2340*/  BSYNC.RECONVERGENT B0 ;  /* 0x0000000000007941 */ /* 0x000fea0003800200 */
.L_x_2651:
        /* <DEDUP_REMOVED lines=19> */
.L_x_2654:
        /* <DEDUP_REMOVED lines=13> */
.L_x_2655:
[----:B------:R-:W-:Y:S05]  /*2550*/  BSYNC.RECONVERGENT B0 ;  /* 0x0000000000007941 */ /* 0x000fea0003800200 */
.L_x_2653:
        /* <DEDUP_REMOVED lines=26> */
.L_x_2657:
[----:B------:R-:W-:Y:S05]  /*2700*/  BSYNC.RECONVERGENT B0 ;  /* 0x0000000000007941 */ /* 0x000fea0003800200 */
.L_x_2656:
        /* <DEDUP_REMOVED lines=19> */
.L_x_2659:
        /* <DEDUP_REMOVED lines=13> */
.L_x_2660:
[----:B------:R-:W-:Y:S05]  /*2910*/  BSYNC.RECONVERGENT B0 ;  /* 0x0000000000007941 */ /* 0x000fea0003800200 */
.L_x_2658:
        /* <DEDUP_REMOVED lines=26> */
.L_x_2662:
[----:B------:R-:W-:Y:S05]  /*2ac0*/  BSYNC.RECONVERGENT B0 ;  /* 0x0000000000007941 */ /* 0x000fea0003800200 */
.L_x_2661:
        /* <DEDUP_REMOVED lines=19> */
.L_x_2664:
        /* <DEDUP_REMOVED lines=13> */
.L_x_2665:
[----:B------:R-:W-:Y:S05]  /*2cd0*/  BSYNC.RECONVERGENT B0 ;  /* 0x0000000000007941 */ /* 0x000fea0003800200 */
.L_x_2663:
        /* <DEDUP_REMOVED lines=26> */
.L_x_2667:
[----:B------:R-:W-:Y:S05]  /*2e80*/  BSYNC.RECONVERGENT B0 ;  /* 0x0000000000007941 */ /* 0x000fea0003800200 */
.L_x_2666:
        /* <DEDUP_REMOVED lines=19> */
.L_x_2669:
        /* <DEDUP_REMOVED lines=13> */
.L_x_2670:
[----:B------:R-:W-:Y:S05]  /*3090*/  BSYNC.RECONVERGENT B0 ;  /* 0x0000000000007941 */ /* 0x000fea0003800200 */
.L_x_2668:
        /* <DEDUP_REMOVED lines=26> */
.L_x_2672:
[----:B------:R-:W-:Y:S05]  /*3240*/  BSYNC.RECONVERGENT B0 ;  /* 0x0000000000007941 */ /* 0x000fea0003800200 */
.L_x_2671:
        /* <DEDUP_REMOVED lines=19> */
.L_x_2674:
        /* <DEDUP_REMOVED lines=13> */
.L_x_2675:
[----:B------:R-:W-:Y:S05]  /*3450*/  BSYNC.RECONVERGENT B0 ;  /* 0x0000000000007941 */ /* 0x000fea0003800200 */
.L_x_2673:
        /* <DEDUP_REMOVED lines=26> */
.L_x_2677:
[----:B------:R-:W-:Y:S05]  /*3600*/  BSYNC.RECONVERGENT B0 ;  /* 0x0000000000007941 */ /* 0x000fea0003800200 */
.L_x_2676:
        /* <DEDUP_REMOVED lines=19> */
.L_x_2679:
        /* <DEDUP_REMOVED lines=13> */
.L_x_2680:
[----:B------:R-:W-:Y:S05]  /*3810*/  BSYNC.RECONVERGENT B0 ;  /* 0x0000000000007941 */ /* 0x000fea0003800200 */
.L_x_2678:
        /* <DEDUP_REMOVED lines=26> */
.L_x_2682:
[----:B------:R-:W-:Y:S05]  /*39c0*/  BSYNC.RECONVERGENT B0 ;  /* 0x0000000000007941 */ /* 0x000fea0003800200 */
.L_x_2681:
        /* <DEDUP_REMOVED lines=19> */
.L_x_2684:
        /* <DEDUP_REMOVED lines=13> */
.L_x_2685:
[----:B------:R-:W-:Y:S05]  /*3bd0*/  BSYNC.RECONVERGENT B0 ;  /* 0x0000000000007941 */ /* 0x000fea0003800200 */
.L_x_2683:
        /* <DEDUP_REMOVED lines=26> */
.L_x_2687:
[----:B------:R-:W-:Y:S05]  /*3d80*/  BSYNC.RECONVERGENT B0 ;  /* 0x0000000000007941 */ /* 0x000fea0003800200 */
.L_x_2686:
        /* <DEDUP_REMOVED lines=19> */
.L_x_2689:
        /* <DEDUP_REMOVED lines=13> */
.L_x_2690:
[----:B------:R-:W-:Y:S05]  /*3f90*/  BSYNC.RECONVERGENT B0 ;  /* 0x0000000000007941 */ /* 0x000fea0003800200 */
.L_x_2688:
        /* <DEDUP_REMOVED lines=26> */
.L_x_2692:
[----:B------:R-:W-:Y:S05]  /*4140*/  BSYNC.RECONVERGENT B0 ;  /* 0x0000000000007941 */ /* 0x000fea0003800200 */
.L_x_2691:
        /* <DEDUP_REMOVED lines=19> */
.L_x_2694:
        /* <DEDUP_REMOVED lines=13> */
.L_x_2695:
[----:B------:R-:W-:Y:S05]  /*4350*/  BSYNC.RECONVERGENT B0 ;  /* 0x0000000000007941 */ /* 0x000fea0003800200 */
.L_x_2693:
        /* <DEDUP_REMOVED lines=26> */
.L_x_2697:
[----:B------:R-:W-:Y:S05]  /*4500*/  BSYNC.RECONVERGENT B0 ;  /* 0x0000000000007941 */ /* 0x000fea0003800200 */
.L_x_2696:
        /* <DEDUP_REMOVED lines=19> */
.L_x_2699:
        /* <DEDUP_REMOVED lines=13> */
.L_x_2700:
[----:B------:R-:W-:Y:S05]  /*4710*/  BSYNC.RECONVERGENT B0 ;  /* 0x0000000000007941 */ /* 0x000fea0003800200 */
.L_x_2698:
        /* <DEDUP_REMOVED lines=26> */
.L_x_2702:
[----:B------:R-:W-:Y:S05]  /*48c0*/  BSYNC.RECONVERGENT B0 ;  /* 0x0000000000007941 */ /* 0x000fea0003800200 */
.L_x_2701:
        /* <DEDUP_REMOVED lines=19> */
.L_x_2704:
        /* <DEDUP_REMOVED lines=13> */
.L_x_2705:
[----:B------:R-:W-:Y:S05]  /*4ad0*/  BSYNC.RECONVERGENT B0 ;  /* 0x0000000000007941 */ /* 0x000fea0003800200 */
.L_x_2703:
        /* <DEDUP_REMOVED lines=26> */
.L_x_2707:
[----:B------:R-:W-:Y:S05]  /*4c80*/  BSYNC.RECONVERGENT B0 ;  /* 0x0000000000007941 */ /* 0x000fea0003800200 */
.L_x_2706:
        /* <DEDUP_REMOVED lines=19> */
.L_x_2709:
        /* <DEDUP_REMOVED lines=13> */
.L_x_2710:
[----:B------:R-:W-:Y:S05]  /*4e90*/  BSYNC.RECONVERGENT B0 ;  /* 0x0000000000007941 */ /* 0x000fea0003800200 */
.L_x_2708:
        /* <DEDUP_REMOVED lines=26> */
.L_x_2712:
[----:B------:R-:W-:Y:S05]  /*5040*/  BSYNC.RECONVERGENT B0 ;  /* 0x0000000000007941 */ /* 0x000fea0003800200 */
.L_x_2711:
        /* <DEDUP_REMOVED lines=19> */
.L_x_2714:
        /* <DEDUP_REMOVED lines=13> */
.L_x_2715:
[----:B------:R-:W-:Y:S05]  /*5250*/  BSYNC.RECONVERGENT B0 ;  /* 0x0000000000007941 */ /* 0x000fea0003800200 */
.L_x_2713:
        /* <DEDUP_REMOVED lines=26> */
.L_x_2717:
[----:B------:R-:W-:Y:S05]  /*5400*/  BSYNC.RECONVERGENT B0 ;  /* 0x0000000000007941 */ /* 0x000fea0003800200 */
.L_x_2716:
        /* <DEDUP_REMOVED lines=19> */
.L_x_2719:
        /* <DEDUP_REMOVED lines=13> */
.L_x_2720:
[----:B------:R-:W-:Y:S05]  /*5610*/  BSYNC.RECONVERGENT B0 ;  /* 0x0000000000007941 */ /* 0x000fea0003800200 */
.L_x_2718:
        /* <DEDUP_REMOVED lines=26> */
.L_x_2722:
[----:B------:R-:W-:Y:S05]  /*57c0*/  BSYNC.RECONVERGENT B0 ;  /* 0x0000000000007941 */ /* 0x000fea0003800200 */
.L_x_2721:
        /* <DEDUP_REMOVED lines=19> */
.L_x_2724:
        /* <DEDUP_REMOVED lines=13> */
.L_x_2725:
[----:B------:R-:W-:Y:S05]  /*59d0*/  BSYNC.RECONVERGENT B0 ;  /* 0x0000000000007941 */ /* 0x000fea0003800200 */
.L_x_2723:
        /* <DEDUP_REMOVED lines=26> */
.L_x_2727:
[----:B------:R-:W-:Y:S05]  /*5b80*/  BSYNC.RECONVERGENT B0 ;  /* 0x0000000000007941 */ /* 0x000fea0003800200 */
.L_x_2726:
        /* <DEDUP_REMOVED lines=19> */
.L_x_2729:
        /* <DEDUP_REMOVED lines=13> */
.L_x_2730:
[----:B------:R-:W-:Y:S05]  /*5d90*/  BSYNC.RECONVERGENT B0 ;  /* 0x0000000000007941 */ /* 0x000fea0003800200 */
.L_x_2728:
        /* <DEDUP_REMOVED lines=26> */
.L_x_2732:
[----:B------:R-:W-:Y:S05]  /*5f40*/  BSYNC.RECONVERGENT B0 ;  /* 0x0000000000007941 */ /* 0x000fea0003800200 */
.L_x_2731:
        /* <DEDUP_REMOVED lines=19> */
.L_x_2734:
        /* <DEDUP_REMOVED lines=13> */
.L_x_2735:
[----:B------:R-:W-:Y:S05]  /*6150*/  BSYNC.RECONVERGENT B0 ;  /* 0x0000000000007941 */ /* 0x000fea0003800200 */
.L_x_2733:
        /* <DEDUP_REMOVED lines=26> */
.L_x_2737:
[----:B------:R-:W-:Y:S05]  /*6300*/  BSYNC.RECONVERGENT B0 ;  /* 0x0000000000007941 */ /* 0x000fea0003800200 */
.L_x_2736:
        /* <DEDUP_REMOVED lines=19> */
.L_x_2739:
        /* <DEDUP_REMOVED lines=13> */
.L_x_2740:
[----:B------:R-:W-:Y:S05]  /*6510*/  BSYNC.RECONVERGENT B0 ;  /* 0x0000000000007941 */ /* 0x000fea0003800200 */
.L_x_2738:
        /* <DEDUP_REMOVED lines=26> */
.L_x_2742:
[----:B------:R-:W-:Y:S05]  /*66c0*/  BSYNC.RECONVERGENT B0 ;  /* 0x0000000000007941 */ /* 0x000fea0003800200 */
.L_x_2741:
        /* <DEDUP_REMOVED lines=19> */
.L_x_2744:
        /* <DEDUP_REMOVED lines=13> */
.L_x_2745:
[----:B------:R-:W-:Y:S05]  /*68d0*/  BSYNC.RECONVERGENT B0 ;  /* 0x0000000000007941 */ /* 0x000fea0003800200 */
.L_x_2743:
        /* <DEDUP_REMOVED lines=26> */
.L_x_2747:
[----:B------:R-:W-:Y:S05]  /*6a80*/  BSYNC.RECONVERGENT B0 ;  /* 0x0000000000007941 */ /* 0x000fea0003800200 */
.L_x_2746:
        /* <DEDUP_REMOVED lines=19> */
.L_x_2749:
        /* <DEDUP_REMOVED lines=13> */
.L_x_2750:
[----:B------:R-:W-:Y:S05]  /*6c90*/  BSYNC.RECONVERGENT B0 ;  /* 0x0000000000007941 */ /* 0x000fea0003800200 */
.L_x_2748:
        /* <DEDUP_REMOVED lines=26> */
.L_x_2752:
[----:B------:R-:W-:Y:S05]  /*6e40*/  BSYNC.RECONVERGENT B0 ;  /* 0x0000000000007941 */ /* 0x000fea0003800200 */
.L_x_2751:
        /* <DEDUP_REMOVED lines=19> */
.L_x_2754:
        /* <DEDUP_REMOVED lines=13> */
.L_x_2755:
[----:B------:R-:W-:Y:S05]  /*7050*/  BSYNC.RECONVERGENT B0 ;  /* 0x0000000000007941 */ /* 0x000fea0003800200 */
.L_x_2753:
        /* <DEDUP_REMOVED lines=26> */
.L_x_2757:
[----:B------:R-:W-:Y:S05]  /*7200*/  BSYNC.RECONVERGENT B0 ;  /* 0x0000000000007941 */ /* 0x000fea0003800200 */
.L_x_2756:
        /* <DEDUP_REMOVED lines=19> */
.L_x_2759:
        /* <DEDUP_REMOVED lines=13> */
.L_x_2760:
[----:B------:R-:W-:Y:S05]  /*7410*/  BSYNC.RECONVERGENT B0 ;  /* 0x0000000000007941 */ /* 0x000fea0003800200 */
.L_x_2758:
        /* <DEDUP_REMOVED lines=26> */
.L_x_2762:
[----:B------:R-:W-:Y:S05]  /*75c0*/  BSYNC.RECONVERGENT B0 ;  /* 0x0000000000007941 */ /* 0x000fea0003800200 */
.L_x_2761:
        /* <DEDUP_REMOVED lines=19> */
.L_x_2764:
        /* <DEDUP_REMOVED lines=13> */
.L_x_2765:
[----:B------:R-:W-:Y:S05]  /*77d0*/  BSYNC.RECONVERGENT B0 ;  /* 0x0000000000007941 */ /* 0x000fea0003800200 */
.L_x_2763:
        /* <DEDUP_REMOVED lines=26> */
.L_x_2767:
[----:B------:R-:W-:Y:S05]  /*7980*/  BSYNC.RECONVERGENT B0 ;  /* 0x0000000000007941 */ /* 0x000fea0003800200 */
.L_x_2766:
        /* <DEDUP_REMOVED lines=18> */
.L_x_2768:
        /* <DEDUP_REMOVED lines=15> */
.L_x_2769:
        /* <DEDUP_REMOVED lines=14> */
.L_x_3400:


//--------------------- .text._ZN18transformer_engine43_GLOBAL__N__bafe6ae4_10_padding_cu_3a96c89420multi_padding_kernelILi2EfEEvNS0_16MultiPaddingArgsE --------------------------
	.section	.text._ZN18transformer_engine43_GLOBAL__N__bafe6ae4_10_padding_cu_3a96c89420multi_padding_kernelILi2EfEEvNS0_16MultiPaddingArgsE,"ax",@progbits
	.align	128
.text._ZN18transformer_engine43_GLOBAL__N__bafe6ae4_10_padding_cu_3a96c89420multi_padding_kernelILi2EfEEvNS0_16MultiPaddingArgsE:
        .type           _ZN18transformer_engine43_GLOBAL__N__bafe6ae4_10_padding_cu_3a96c89420multi_padding_kernelILi2EfEEvNS0_16MultiPaddingArgsE,@function
        .size           _ZN18transformer_engine43_GLOBAL__N__bafe6ae4_10_padding_cu_3a96c89420multi_padding_kernelILi2EfEEvNS0_16MultiPaddingArgsE,(.L_x_3401 - _ZN18transformer_engine43_GLOBAL__N__bafe6ae4_10_padding_cu_3a96c89420multi_padding_kernelILi2EfEEvNS0_16MultiPaddingArgsE)
        .other          _ZN18transformer_engine43_GLOBAL__N__bafe6ae4_10_padding_cu_3a96c89420multi_padding_kernelILi2EfEEvNS0_16MultiPaddingArgsE,@"STO_CUDA_ENTRY STV_DEFAULT"
_ZN18transformer_engine43_GLOBAL__N__bafe6ae4_10_padding_cu_3a96c89420multi_padding_kernelILi2EfEEvNS0_16MultiPaddingArgsE:
[----:B------:R-:W-:Y:S08]  /*0000*/  LDC R1, c[0x0][0x37c] ;  /* 0x0000df00ff017b82 */ /* 0x000ff00000000800 */
[----:B------:R-:W0:Y:S01]  /*0010*/  S2UR UR7, SR_CTAID.X ;  /* 0x00000000000779c3 */ /* 0x000e220000002500 */
[----:B------:R-:W-:Y:S01]  /*0020*/  UMOV UR4, URZ ;  /* 0x000000ff00047c82 */ /* 0x000fe20008000000 */
[----:B------:R-:W-:-:S05]  /*0030*/  UMOV UR8, 0x700 ;  /* 0x0000070000087882 */ /* 0x000fca0000000000 */
.L_x_2770:
        /* <DEDUP_REMOVED lines=8> */
[----:B------:R-:W0:Y:S01]  /*00c0*/  S2R R14, SR_TID.X ;  /* 0x00000000000e7919 */ /* 0x000e220000002100 */
[----:B------:R-:W1:Y:S01]  /*00d0*/  LDCU.64 UR4, c[0x0][0x358] ;  /* 0x00006b00ff0477ac */ /* 0x000e620008000a00 */
[----:B------:R-:W-:Y:S01]  /*00e0*/  BSSY.RECONVERGENT B0, `(.L_x_2771) ;  /* 0x0000048000007945 */ /* 0x000fe20003800200 */
[----:B------:R-:W-:-:S04]  /*00f0*/  IMAD R10, R10, -0x4, R11 ;  /* 0xfffffffc0a0a7824 */ /* 0x000fc800078e020b */
[----:B------:R-:W2:Y:S08]  /*0100*/  LDC R0, c[0x0][R10+0x980] ;  /* 0x000260000a007b82 */ /* 0x000eb00000000800 */
[----:B------:R-:W3:Y:S01]  /*0110*/  LDC R13, c[0x0][R10+0xa80] ;  /* 0x0002a0000a0d7b82 */ /* 0x000ee20000000800 */
[----:B--2---:R-:W-:-:S04]  /*0120*/  IADD3 R2, PT, PT, R0, 0x3f, RZ ;  /* 0x0000003f00027810 */ /* 0x004fc80007ffe0ff */
[----:B------:R-:W-:-:S04]  /*0130*/  SHF.R.S32.HI R3, RZ, 0x1f, R2 ;  /* 0x0000001fff037819 */ /* 0x000fc80000011402 */
[----:B------:R-:W-:Y:S02]  /*0140*/  LEA.HI R3, R3, R2, RZ, 0x6 ;  /* 0x0000000203037211 */ /* 0x000fe400078f30ff */
[----:B---3--:R-:W-:Y:S02]  /*0150*/  IADD3 R13, PT, PT, -R13, UR7, RZ ;  /* 0x000000070d0d7c10 */ /* 0x008fe4000fffe1ff */
[----:B------:R-:W-:Y:S02]  /*0160*/  SHF.R.S32.HI R8, RZ, 0x6, R3 ;  /* 0x00000006ff087819 */ /* 0x000fe40000011403 */
[----:B------:R-:W-:Y:S02]  /*0170*/  IABS R9, R13 ;  /* 0x0000000d00097213 */ /* 0x000fe40000000000 */
[-C--:B------:R-:W-:Y:S02]  /*0180*/  IABS R5, R8.reuse ;  /* 0x0000000800057213 */ /* 0x080fe40000000000 */
[----:B------:R-:W-:-:S02]  /*0190*/  IABS R12, R8 ;  /* 0x00000008000c7213 */ /* 0x000fc40000000000 */
[----:B------:R-:W2:Y:S08]  /*01a0*/  I2F.RP R4, R5 ;  /* 0x0000000500047306 */ /* 0x000eb00000209400 */
[----:B--2---:R-:W2:Y:S02]  /*01b0*/  MUFU.RCP R4, R4 ;  /* 0x0000000400047308 */ /* 0x004ea40000001000 */
[----:B--2---:R-:W-:-:S06]  /*01c0*/  VIADD R2, R4, 0xffffffe ;  /* 0x0ffffffe04027836 */ /* 0x004fcc0000000000 */
[----:B------:R2:W3:Y:S02]  /*01d0*/  F2I.FTZ.U32.TRUNC.NTZ R3, R2 ;  /* 0x0000000200037305 */ /* 0x0004e4000021f000 */
[----:B--2---:R-:W-:Y:S02]  /*01e0*/  IMAD.MOV.U32 R2, RZ, RZ, RZ ;  /* 0x000000ffff027224 */ /* 0x004fe400078e00ff */
[----:B---3--:R-:W-:-:S04]  /*01f0*/  IMAD.MOV R6, RZ, RZ, -R3 ;  /* 0x000000ffff067224 */ /* 0x008fc800078e0a03 */
[----:B------:R-:W-:Y:S01]  /*0200*/  IMAD R7, R6, R5, RZ ;  /* 0x0000000506077224 */ /* 0x000fe200078e02ff */
[----:B------:R-:W-:Y:S02]  /*0210*/  MOV R6, R9 ;  /* 0x0000000900067202 */ /* 0x000fe40000000f00 */
[----:B0-----:R-:W-:Y:S01]  /*0220*/  SHF.R.U32.HI R9, RZ, 0x4, R14 ;  /* 0x00000004ff097819 */ /* 0x001fe2000001160e */
[----:B------:R-:W-:Y:S02]  /*0230*/  IMAD.HI.U32 R3, R3, R7, R2 ;  /* 0x0000000703037227 */ /* 0x000fe400078e0002 */
[----:B------:R0:W2:Y:S01]  /*0240*/  LDC R7, c[0x0][R10+0x880] ;  /* 0x000220000a077b82 */ /* 0x0000a20000000800 */
[----:B------:R-:W-:Y:S01]  /*0250*/  LOP3.LUT R9, R9, 0x6, RZ, 0xc0, !PT ;  /* 0x0000000609097812 */ /* 0x000fe200078ec0ff */
[----:B------:R-:W-:Y:S02]  /*0260*/  IMAD.MOV R2, RZ, RZ, -R12 ;  /* 0x000000ffff027224 */ /* 0x000fe400078e0a0c */
[----:B------:R-:W-:-:S04]  /*0270*/  IMAD.HI.U32 R3, R3, R6, RZ ;  /* 0x0000000603037227 */ /* 0x000fc800078e00ff */
[----:B------:R-:W-:Y:S02]  /*0280*/  IMAD R2, R3, R2, R6 ;  /* 0x0000000203027224 */ /* 0x000fe400078e0206 */
[----:B------:R-:W3:Y:S03]  /*0290*/  LDC R6, c[0x0][R10+0x780] ;  /* 0x0001e0000a067b82 */ /* 0x000ee60000000800 */
[----:B------:R-:W-:-:S13]  /*02a0*/  ISETP.GT.U32.AND P2, PT, R5, R2, PT ;  /* 0x000000020500720c */ /* 0x000fda0003f44070 */
[-C--:B------:R-:W-:Y:S01]  /*02b0*/  @!P2 IADD3 R2, PT, PT, R2, -R5.reuse, RZ ;  /* 0x800000050202a210 */ /* 0x080fe20007ffe0ff */
[----:B------:R-:W-:Y:S01]  /*02c0*/  @!P2 VIADD R3, R3, 0x1 ;  /* 0x000000010303a836 */ /* 0x000fe20000000000 */
[----:B------:R-:W-:Y:S02]  /*02d0*/  ISETP.NE.AND P2, PT, R8, RZ, PT ;  /* 0x000000ff0800720c */ /* 0x000fe40003f45270 */
[----:B------:R-:W-:Y:S02]  /*02e0*/  ISETP.GE.U32.AND P0, PT, R2, R5, PT ;  /* 0x000000050200720c */ /* 0x000fe40003f06070 */
[----:B------:R-:W-:Y:S01]  /*02f0*/  LOP3.LUT R2, R13, R8, RZ, 0x3c, !PT ;  /* 0x000000080d027212 */ /* 0x000fe200078e3cff */
[----:B------:R4:W0:Y:S03]  /*0300*/  LDC.64 R4, c[0x0][R11+0x580] ;  /* 0x000160000b047b82 */ /* 0x0008260000000a00 */
[----:B------:R-:W-:-:S07]  /*0310*/  ISETP.GE.AND P1, PT, R2, RZ, PT ;  /* 0x000000ff0200720c */ /* 0x000fce0003f26270 */
[----:B------:R-:W-:-:S05]  /*0320*/  @P0 VIADD R3, R3, 0x1 ;  /* 0x0000000103030836 */ /* 0x000fca0000000000 */
[----:B------:R-:W-:Y:S02]  /*0330*/  MOV R12, R3 ;  /* 0x00000003000c7202 */ /* 0x000fe40000000f00 */
[----:B------:R4:W0:Y:S03]  /*0340*/  LDC.64 R2, c[0x0][R11+0x380] ;  /* 0x0000e0000b027b82 */ /* 0x0008260000000a00 */
[----:B------:R-:W-:Y:S01]  /*0350*/  @!P1 IMAD.MOV R12, RZ, RZ, -R12 ;  /* 0x000000ffff0c9224 */ /* 0x000fe200078e0a0c */
[----:B------:R-:W-:-:S04]  /*0360*/  @!P2 LOP3.LUT R12, RZ, R8, RZ, 0x33, !PT ;  /* 0x00000008ff0ca212 */ /* 0x000fc800078e33ff */
[C---:B------:R-:W-:Y:S01]  /*0370*/  IADD3 R15, PT, PT, -R12.reuse, RZ, RZ ;  /* 0x000000ff0c0f7210 */ /* 0x040fe20007ffe1ff */
[----:B------:R-:W-:Y:S02]  /*0380*/  IMAD R9, R12, 0x40, R9 ;  /* 0x000000400c097824 */ /* 0x000fe400078e0209 */
[----:B------:R-:W-:Y:S02]  /*0390*/  IMAD.SHL.U32 R12, R14, 0x2, RZ ;  /* 0x000000020e0c7824 */ /* 0x000fe400078e00ff */
[----:B------:R-:W-:Y:S01]  /*03a0*/  IMAD R8, R8, R15, R13 ;  /* 0x0000000f08087224 */ /* 0x000fe200078e020d */
[----:B---3--:R-:W-:Y:S02]  /*03b0*/  ISETP.GE.AND P0, PT, R9, R6, PT ;  /* 0x000000060900720c */ /* 0x008fe40003f06270 */
[----:B------:R-:W-:-:S05]  /*03c0*/  LOP3.LUT R13, R12, 0x3e, RZ, 0xc0, !PT ;  /* 0x0000003e0c0d7812 */ /* 0x000fca00078ec0ff */
[----:B----4-:R-:W-:-:S06]  /*03d0*/  IMAD R11, R8, 0x40, R13 ;  /* 0x00000040080b7824 */ /* 0x010fcc00078e020d */
[----:B-12---:R-:W-:Y:S05]  /*03e0*/  @P0 BRA `(.L_x_2772) ;  /* 0x0000000000380947 */ /* 0x006fea0003800000 */
[----:B------:R-:W-:Y:S01]  /*03f0*/  ISETP.GE.AND P0, PT, R11, R0, PT ;  /* 0x000000000b00720c */ /* 0x000fe20003f06270 */
[----:B------:R-:W-:Y:S02]  /*0400*/  HFMA2 R17, -RZ, RZ, 0, 0 ;  /* 0x00000000ff117431 */ /* 0x000fe400000001ff */
[----:B------:R-:W-:-:S04]  /*0410*/  IMAD R15, R0, R9, R11 ;  /* 0x00000009000f7224 */ /* 0x000fc800078e020b */
[----:B0-----:R-:W-:-:S06]  /*0420*/  IMAD.WIDE R12, R15, 0x4, R2 ;  /* 0x000000040f0c7825 */ /* 0x001fcc00078e0202 */
[----:B------:R-:W2:Y:S01]  /*0430*/  @!P0 LDG.E R17, desc[UR4][R12.64] ;  /* 0x000000040c118981 */ /* 0x000ea2000c1e1900 */
[----:B------:R-:W-:-:S05]  /*0440*/  VIADD R19, R11, 0x1 ;  /* 0x000000010b137836 */ /* 0x000fca0000000000 */
[----:B------:R-:W-:Y:S01]  /*0450*/  ISETP.GE.AND P1, PT, R19, R0, PT ;  /* 0x000000001300720c */ /* 0x000fe20003f26270 */
[----:B------:R-:W-:Y:S02]  /*0460*/  IMAD.MOV.U32 R19, RZ, RZ, RZ ;  /* 0x000000ffff137224 */ /* 0x000fe400078e00ff */
[----:B------:R-:W-:-:S10]  /*0470*/  IMAD.WIDE R14, R15, 0x4, R4 ;  /* 0x000000040f0e7825 */ /* 0x000fd400078e0204 */
[----:B------:R0:W5:Y:S04]  /*0480*/  @!P1 LDG.E R19, desc[UR4][R12.64+0x4] ;  /* 0x000004040c139981 */ /* 0x000168000c1e1900 */
[----:B--2---:R0:W-:Y:S01]  /*0490*/  @!P0 STG.E desc[UR4][R14.64], R17 ;  /* 0x000000110e008986 */ /* 0x0041e2000c101904 */
[----:B------:R-:W-:Y:S05]  /*04a0*/  @P1 BRA `(.L_x_2773) ;  /* 0x00000000002c1947 */ /* 0x000fea0003800000 */
[----:B-----5:R1:W-:Y:S01]  /*04b0*/  STG.E desc[UR4][R14.64+0x4], R19 ;  /* 0x000004130e007986 */ /* 0x0203e2000c101904 */
[----:B------:R-:W-:Y:S05]  /*04c0*/  BRA `(.L_x_2773) ;  /* 0x0000000000247947 */ /* 0x000fea0003800000 */
.L_x_2772:
[----:B------:R-:W-:-:S13]  /*04d0*/  ISETP.GE.AND P0, PT, R9, R7, PT ;  /* 0x000000070900720c */ /* 0x000fda0003f06270 */
[----:B------:R-:W-:Y:S05]  /*04e0*/  @P0 BRA `(.L_x_2773) ;  /* 0x00000000001c0947 */ /* 0x000fea0003800000 */
[C---:B------:R-:W-:Y:S02]  /*04f0*/  IADD3 R13, PT, PT, R11.reuse, 0x1, RZ ;  /* 0x000000010b0d7810 */ /* 0x040fe40007ffe0ff */
[-C--:B------:R-:W-:Y:S02]  /*0500*/  ISETP.GE.AND P1, PT, R11, R0.reuse, PT ;  /* 0x000000000b00720c */ /* 0x080fe40003f26270 */
[----:B------:R-:W-:Y:S01]  /*0510*/  ISETP.GE.AND P0, PT, R13, R0, PT ;  /* 0x000000000d00720c */ /* 0x000fe20003f06270 */
[----:B------:R-:W-:-:S04]  /*0520*/  IMAD R13, R0, R9, R11 ;  /* 0x00000009000d7224 */ /* 0x000fc800078e020b */
[----:B0-----:R-:W-:-:S06]  /*0530*/  IMAD.WIDE R12, R13, 0x4, R4 ;  /* 0x000000040d0c7825 */ /* 0x001fcc00078e0204 */
[----:B------:R2:W-:Y:S04]  /*0540*/  @!P1 STG.E desc[UR4][R12.64], RZ ;  /* 0x000000ff0c009986 */ /* 0x0005e8000c101904 */
[----:B------:R2:W-:Y:S02]  /*0550*/  @!P0 STG.E desc[UR4][R12.64+0x4], RZ ;  /* 0x000004ff0c008986 */ /* 0x0005e4000c101904 */
.L_x_2773:
[----:B------:R-:W-:Y:S05]  /*0560*/  BSYNC.RECONVERGENT B0 ;  /* 0x0000000000007941 */ /* 0x000fea0003800200 */
.L_x_2771:
[----:B------:R-:W-:Y:S01]  /*0570*/  VIADD R8, R9, 0x1 ;  /* 0x0000000109087836 */ /* 0x000fe20000000000 */
[----:B------:R-:W-:Y:S04]  /*0580*/  BSSY.RECONVERGENT B0, `(.L_x_2774) ;  /* 0x000001a000007945 */ /* 0x000fe80003800200 */
[----:B------:R-:W-:-:S13]  /*0590*/  ISETP.GE.AND P0, PT, R8, R6, PT ;  /* 0x000000060800720c */ /* 0x000fda0003f06270 */
[----:B------:R-:W-:Y:S05]  /*05a0*/  @P0 BRA `(.L_x_2775) ;  /* 0x0000000000380947 */ /* 0x000fea0003800000 */
[----:B------:R-:W-:Y:S01]  /*05b0*/  ISETP.GE.AND P1, PT, R11, R0, PT ;  /* 0x000000000b00720c */ /* 0x000fe20003f26270 */
[----:B01----:R-:W-:Y:S02]  /*05c0*/  IMAD R15, R0, R8, R11 ;  /* 0x00000008000f7224 */ /* 0x003fe400078e020b */
[----:B------:R-:W-:Y:S02]  /*05d0*/  IMAD.MOV.U32 R17, RZ, RZ, RZ ;  /* 0x000000ffff117224 */ /* 0x000fe400078e00ff */
[----:B--2---:R-:W-:-:S08]  /*05e0*/  IMAD.WIDE R12, R15, 0x4, R2 ;  /* 0x000000040f0c7825 */ /* 0x004fd000078e0202 */
[----:B------:R-:W2:Y:S01]  /*05f0*/  @!P1 LDG.E R17, desc[UR4][R12.64] ;  /* 0x000000040c119981 */ /* 0x000ea2000c1e1900 */
[----:B-----5:R-:W-:-:S04]  /*0600*/  IADD3 R19, PT, PT, R11, 0x1, RZ ;  /* 0x000000010b137810 */ /* 0x020fc80007ffe0ff */
        /* <DEDUP_REMOVED lines=8> */
.L_x_2775:
[----:B------:R-:W-:-:S13]  /*0690*/  ISETP.GE.AND P0, PT, R8, R7, PT ;  /* 0x000000070800720c */ /* 0x000fda0003f06270 */
[----:B------:R-:W-:Y:S05]  /*06a0*/  @P0 BRA `(.L_x_2776) ;  /* 0x00000000001c0947 */ /* 0x000fea0003800000 */
[C---:B0-2---:R-:W-:Y:S01]  /*06b0*/  VIADD R13, R11.reuse, 0x1 ;  /* 0x000000010b0d7836 */ /* 0x045fe20000000000 */
[----:B------:R-:W-:-:S04]  /*06c0*/  ISETP.GE.AND P0, PT, R11, R0, PT ;  /* 0x000000000b00720c */ /* 0x000fc80003f06270 */
[----:B------:R-:W-:Y:S01]  /*06d0*/  ISETP.GE.AND P1, PT, R13, R0, PT ;  /* 0x000000000d00720c */ /* 0x000fe20003f26270 */
[----:B------:R-:W-:-:S04]  /*06e0*/  IMAD R13, R0, R8, R11 ;  /* 0x00000008000d7224 */ /* 0x000fc800078e020b */
[----:B------:R-:W-:-:S05]  /*06f0*/  IMAD.WIDE R12, R13, 0x4, R4 ;  /* 0x000000040d0c7825 */ /* 0x000fca00078e0204 */
[----:B------:R3:W-:Y:S04]  /*0700*/  @!P0 STG.E desc[UR4][R12.64], RZ ;  /* 0x000000ff0c008986 */ /* 0x0007e8000c101904 */
[----:B------:R3:W-:Y:S02]  /*0710*/  @!P1 STG.E desc[UR4][R12.64+0x4], RZ ;  /* 0x000004ff0c009986 */ /* 0x0007e4000c101904 */
.L_x_2776:
[----:B------:R-:W-:Y:S05]  /*0720*/  BSYNC.RECONVERGENT B0 ;  /* 0x0000000000007941 */ /* 0x000fea0003800200 */
.L_x_2774:
[----:B------:R-:W-:Y:S01]  /*0730*/  IADD3 R8, PT, PT, R9, 0x8, RZ ;  /* 0x0000000809087810 */ /* 0x000fe20007ffe0ff */
[----:B------:R-:W-:Y:S03]  /*0740*/  BSSY.RECONVERGENT B0, `(.L_x_2777) ;  /* 0x000001a000007945 */ /* 0x000fe60003800200 */
[----:B------:R-:W-:-:S13]  /*0750*/  ISETP.GE.AND P0, PT, R8, R6, PT ;  /* 0x000000060800720c */ /* 0x000fda0003f06270 */
[----:B------:R-:W-:Y:S05]  /*0760*/  @P0 BRA `(.L_x_2778) ;  /* 0x0000000000380947 */ /* 0x000fea0003800000 */
[----:B------:R-:W-:Y:S01]  /*0770*/  ISETP.GE.AND P1, PT, R11, R0, PT ;  /* 0x000000000b00720c */ /* 0x000fe20003f26270 */
[----:B01--4-:R-:W-:Y:S02]  /*0780*/  IMAD R15, R0, R8, R11 ;  /* 0x00000008000f7224 */ /* 0x013fe400078e020b */
[----:B------:R-:W-:Y:S02]  /*0790*/  IMAD.MOV.U32 R17, RZ, RZ, RZ ;  /* 0x000000ffff117224 */ /* 0x000fe400078e00ff */
[----:B--23--:R-:W-:-:S08]  /*07a0*/  IMAD.WIDE R12, R15, 0x4, R2 ;  /* 0x000000040f0c7825 */ /* 0x00cfd000078e0202 */
[----:B------:R-:W2:Y:S01]  /*07b0*/  @!P1 LDG.E R17, desc[UR4][R12.64] ;  /* 0x000000040c119981 */ /* 0x000ea2000c1e1900 */
[----:B-----5:R-:W-:-:S05]  /*07c0*/  VIADD R19, R11, 0x1 ;  /* 0x000000010b137836 */ /* 0x020fca0000000000 */
[----:B------:R-:W-:Y:S02]  /*07d0*/  ISETP.GE.AND P0, PT, R19, R0, PT ;  /* 0x000000001300720c */ /* 0x000fe40003f06270 */
[----:B------:R-:W-:Y:S01]  /*07e0*/  MOV R19, RZ ;  /* 0x000000ff00137202 */ /* 0x000fe20000000f00 */
[----:B------:R-:W-:-:S10]  /*07f0*/  IMAD.WIDE R14, R15, 0x4, R4 ;  /* 0x000000040f0e7825 */ /* 0x000fd400078e0204 */
[----:B------:R0:W5:Y:S04]  /*0800*/  @!P0 LDG.E R19, desc[UR4][R12.64+0x4] ;  /* 0x000004040c138981 */ /* 0x000168000c1e1900 */
[----:B--2---:R0:W-:Y:S01]  /*0810*/  @!P1 STG.E desc[UR4][R14.64], R17 ;  /* 0x000000110e009986 */ /* 0x0041e2000c101904 */
[----:B------:R-:W-:Y:S05]  /*0820*/  @P0 BRA `(.L_x_2779) ;  /* 0x00000000002c0947 */ /* 0x000fea0003800000 */
[----:B-----5:R1:W-:Y:S01]  /*0830*/  STG.E desc[UR4][R14.64+0x4], R19 ;  /* 0x000004130e007986 */ /* 0x0203e2000c101904 */
[----:B------:R-:W-:Y:S05]  /*0840*/  BRA `(.L_x_2779) ;  /* 0x0000000000247947 */ /* 0x000fea0003800000 */
.L_x_2778:
[----:B------:R-:W-:-:S13]  /*0850*/  ISETP.GE.AND P0, PT, R8, R7, PT ;  /* 0x000000070800720c */ /* 0x000fda0003f06270 */
[----:B------:R-:W-:Y:S05]  /*0860*/  @P0 BRA `(.L_x_2779) ;  /* 0x00000000001c0947 */ /* 0x000fea0003800000 */
[C---:B0-234-:R-:W-:Y:S01]  /*0870*/  VIADD R13, R11.reuse, 0x1 ;  /* 0x000000010b0d7836 */ /* 0x05dfe20000000000 */
[----:B------:R-:W-:-:S04]  /*0880*/  ISETP.GE.AND P0, PT, R11, R0, PT ;  /* 0x000000000b00720c */ /* 0x000fc80003f06270 */
[----:B------:R-:W-:Y:S01]  /*0890*/  ISETP.GE.AND P1, PT, R13, R0, PT ;  /* 0x000000000d00720c */ /* 0x000fe20003f26270 */
[----:B------:R-:W-:-:S04]  /*08a0*/  IMAD R13, R0, R8, R11 ;  /* 0x00000008000d7224 */ /* 0x000fc800078e020b */
[----:B------:R-:W-:-:S05]  /*08b0*/  IMAD.WIDE R12, R13, 0x4, R4 ;  /* 0x000000040d0c7825 */ /* 0x000fca00078e0204 */
[----:B------:R0:W-:Y:S04]  /*08c0*/  @!P0 STG.E desc[UR4][R12.64], RZ ;  /* 0x000000ff0c008986 */ /* 0x0001e8000c101904 */
[----:B------:R0:W-:Y:S02]  /*08d0*/  @!P1 STG.E desc[UR4][R12.64+0x4], RZ ;  /* 0x000004ff0c009986 */ /* 0x0001e4000c101904 */
.L_x_2779:
[----:B------:R-:W-:Y:S05]  /*08e0*/  BSYNC.RECONVERGENT B0 ;  /* 0x0000000000007941 */ /* 0x000fea0003800200 */
.L_x_2777:
[----:B------:R-:W-:Y:S01]  /*08f0*/  VIADD R8, R9, 0x9 ;  /* 0x0000000909087836 */ /* 0x000fe20000000000 */
[----:B------:R-:W-:Y:S04]  /*0900*/  BSSY.RECONVERGENT B0, `(.L_x_2780) ;  /* 0x000001a000007945 */ /* 0x000fe80003800200 */
[----:B------:R-:W-:-:S13]  /*0910*/  ISETP.GE.AND P0, PT, R8, R6, PT ;  /* 0x000000060800720c */ /* 0x000fda0003f06270 */
[----:B------:R-:W-:Y:S05]  /*0920*/  @P0 BRA `(.L_x_2781) ;  /* 0x0000000000380947 */ /* 0x000fea0003800000 */
[----:B------:R-:W-:Y:S01]  /*0930*/  ISETP.GE.AND P1, PT, R11, R0, PT ;  /* 0x000000000b00720c */ /* 0x000fe20003f26270 */
[----:B0---4-:R-:W-:Y:S02]  /*0940*/  HFMA2 R17, -RZ, RZ, 0, 0 ;  /* 0x00000000ff117431 */ /* 0x011fe400000001ff */
[----:B-1----:R-:W-:-:S04]  /*0950*/  IMAD R15, R0, R8, R11 ;  /* 0x00000008000f7224 */ /* 0x002fc800078e020b */
[----:B--23--:R-:W-:-:S06]  /*0960*/  IMAD.WIDE R12, R15, 0x4, R2 ;  /* 0x000000040f0c7825 */ /* 0x00cfcc00078e0202 */
[----:B------:R-:W2:Y:S01]  /*0970*/  @!P1 LDG.E R17, desc[UR4][R12.64] ;  /* 0x000000040c119981 */ /* 0x000ea2000c1e1900 */
[----:B-----5:R-:W-:-:S05]  /*0980*/  VIADD R19, R11, 0x1 ;  /* 0x000000010b137836 */ /* 0x020fca0000000000 */
        /* <DEDUP_REMOVED lines=8> */
.L_x_2781:
[----:B------:R-:W-:-:S13]  /*0a10*/  ISETP.GE.AND P0, PT, R8, R7, PT ;  /* 0x000000070800720c */ /* 0x000fda0003f06270 */
[----:B------:R-:W-:Y:S05]  /*0a20*/  @P0 BRA `(.L_x_2782) ;  /* 0x00000000001c0947 */ /* 0x000fea0003800000 */
[C---:B0-234-:R-:W-:Y:S02]  /*0a30*/  IADD3 R13, PT, PT, R11.reuse, 0x1, RZ ;  /* 0x000000010b0d7810 */ /* 0x05dfe40007ffe0ff */
[-C--:B------:R-:W-:Y:S02]  /*0a40*/  ISETP.GE.AND P0, PT, R11, R0.reuse, PT ;  /* 0x000000000b00720c */ /* 0x080fe40003f06270 */
[----:B------:R-:W-:Y:S01]  /*0a50*/  ISETP.GE.AND P1, PT, R13, R0, PT ;  /* 0x000000000d00720c */ /* 0x000fe20003f26270 */
[----:B------:R-:W-:-:S04]  /*0a60*/  IMAD R13, R0, R8, R11 ;  /* 0x00000008000d7224 */ /* 0x000fc800078e020b */
[----:B------:R-:W-:-:S06]  /*0a70*/  IMAD.WIDE R12, R13, 0x4, R4 ;  /* 0x000000040d0c7825 */ /* 0x000fcc00078e0204 */
[----:B------:R0:W-:Y:S04]  /*0a80*/  @!P0 STG.E desc[UR4][R12.64], RZ ;  /* 0x000000ff0c008986 */ /* 0x0001e8000c101904 */
[----:B------:R0:W-:Y:S02]  /*0a90*/  @!P1 STG.E desc[UR4][R12.64+0x4], RZ ;  /* 0x000004ff0c009986 */ /* 0x0001e4000c101904 */
.L_x_2782:
[----:B------:R-:W-:Y:S05]  /*0aa0*/  BSYNC.RECONVERGENT B0 ;  /* 0x0000000000007941 */ /* 0x000fea0003800200 */
.L_x_2780:
[----:B------:R-:W-:Y:S01]  /*0ab0*/  VIADD R8, R9, 0x10 ;  /* 0x0000001009087836 */ /* 0x000fe20000000000 */
[----:B------:R-:W-:Y:S04]  /*0ac0*/  BSSY.RECONVERGENT B0, `(.L_x_2783) ;  /* 0x000001a000007945 */ /* 0x000fe80003800200 */
[----:B------:R-:W-:-:S13]  /*0ad0*/  ISETP.GE.AND P0, PT, R8, R6, PT ;  /* 0x000000060800720c */ /* 0x000fda0003f06270 */
[----:B------:R-:W-:Y:S05]  /*0ae0*/  @P0 BRA `(.L_x_2784) ;  /* 0x0000000000380947 */ /* 0x000fea0003800000 */
[----:B------:R-:W-:Y:S01]  /*0af0*/  ISETP.GE.AND P1, PT, R11, R0, PT ;  /* 0x000000000b00720c */ /* 0x000fe20003f26270 */
[----:B01--4-:R-:W-:Y:S02]  /*0b00*/  IMAD R15, R0, R8, R11 ;  /* 0x00000008000f7224 */ /* 0x013fe400078e020b */
[----:B------:R-:W-:Y:S02]  /*0b10*/  IMAD.MOV.U32 R17, RZ, RZ, RZ ;  /* 0x000000ffff117224 */ /* 0x000fe400078e00ff */
[----:B--23--:R-:W-:-:S08]  /*0b20*/  IMAD.WIDE R12, R15, 0x4, R2 ;  /* 0x000000040f0c7825 */ /* 0x00cfd000078e0202 */
        /* <DEDUP_REMOVED lines=10> */
.L_x_2784:
        /* <DEDUP_REMOVED lines=9> */
.L_x_2785:
[----:B------:R-:W-:Y:S05]  /*0c60*/  BSYNC.RECONVERGENT B0 ;  /* 0x0000000000007941 */ /* 0x000fea0003800200 */
.L_x_2783:
        /* <DEDUP_REMOVED lines=18> */
.L_x_2787:
        /* <DEDUP_REMOVED lines=9> */
.L_x_2788:
[----:B------:R-:W-:Y:S05]  /*0e20*/  BSYNC.RECONVERGENT B0 ;  /* 0x0000000000007941 */ /* 0x000fea0003800200 */
.L_x_2786:
        /* <DEDUP_REMOVED lines=18> */
.L_x_2790:
        /* <DEDUP_REMOVED lines=9> */
.L_x_2791:
[----:B------:R-:W-:Y:S05]  /*0fe0*/  BSYNC.RECONVERGENT B0 ;  /* 0x0000000000007941 */ /* 0x000fea0003800200 */
.L_x_2789:
        /* <DEDUP_REMOVED lines=18> */
.L_x_2793:
        /* <DEDUP_REMOVED lines=9> */
.L_x_2794:
[----:B------:R-:W-:Y:S05]  /*11a0*/  BSYNC.RECONVERGENT B0 ;  /* 0x0000000000007941 */ /* 0x000fea0003800200 */
.L_x_2792:
        /* <DEDUP_REMOVED lines=18> */
.L_x_2796:
        /* <DEDUP_REMOVED lines=9> */
.L_x_2797:
[----:B------:R-:W-:Y:S05]  /*1360*/  BSYNC.RECONVERGENT B0 ;  /* 0x0000000000007941 */ /* 0x000fea0003800200 */
.L_x_2795:
        /* <DEDUP_REMOVED lines=18> */
.L_x_2799:
        /* <DEDUP_REMOVED lines=9> */
.L_x_2800:
[----:B------:R-:W-:Y:S05]  /*1520*/  BSYNC.RECONVERGENT B0 ;  /* 0x0000000000007941 */ /* 0x000fea0003800200 */
.L_x_2798:
        /* <DEDUP_REMOVED lines=18> */
.L_x_2802:
        /* <DEDUP_REMOVED lines=9> */
.L_x_2803:
[----:B------:R-:W-:Y:S05]  /*16e0*/  BSYNC.RECONVERGENT B0 ;  /* 0x0000000000007941 */ /* 0x000fea0003800200 */
.L_x_2801:
        /* <DEDUP_REMOVED lines=18> */
.L_x_2805:
        /* <DEDUP_REMOVED lines=9> */
.L_x_2806:
[----:B------:R-:W-:Y:S05]  /*18a0*/  BSYNC.RECONVERGENT B0 ;  /* 0x0000000000007941 */ /* 0x000fea0003800200 */
.L_x_2804:
[----:B------:R-:W-:Y:S01]  /*18b0*/  VIADD R8, R9, 0x30 ;  /* 0x0000003009087836 */ /* 0x000fe20000000000 */
[----:B------:R-:W-:Y:S04]  /*18c0*/  BSSY.RECONVERGENT B0, `(.L_x_2807) ;  /* 0x000001a000007945 */ /* 0x000fe80003800200 */
[----:B------:R-:W-:-:S13]  /*18d0*/  ISETP.GE.AND P0, PT, R8, R6, PT ;  /* 0x000000060800720c */ /* 0x000fda0003f06270 */
[----:B------:R-:W-:Y:S05]  /*18e0*/  @P0 BRA `(.L_x_2808) ;  /* 0x0000000000380947 */ /* 0x000fea0003800000 */
[----:B------:R-:W-:Y:S01]  /*18f0*/  ISETP.GE.AND P1, PT, R11, R0, PT ;  /* 0x000000000b00720c */ /* 0x000fe20003f26270 */
[----:B01--4-:R-:W-:Y:S01]  /*1900*/  IMAD R15, R0, R8, R11 ;  /* 0x00000008000f7224 */ /* 0x013fe200078e020b */
[----:B------:R-:W-:-:S03]  /*1910*/  MOV R17, RZ ;  /* 0x000000ff00117202 */ /* 0x000fc60000000f00 */
[----:B--23--:R-:W-:-:S08]  /*1920*/  IMAD.WIDE R12, R15, 0x4, R2 ;  /* 0x000000040f0c7825 */ /* 0x00cfd000078e0202 */
[----:B------:R-:W2:Y:S01]  /*1930*/  @!P1 LDG.E R17, desc[UR4][R12.64] ;  /* 0x000000040c119981 */ /* 0x000ea2000c1e1900 */
[----:B-----5:R-:W-:-:S05]  /*1940*/  VIADD R19, R11, 0x1 ;  /* 0x000000010b137836 */ /* 0x020fca0000000000 */
[----:B------:R-:W-:Y:S01]  /*1950*/  ISETP.GE.AND P0, PT, R19, R0, PT ;  /* 0x000000001300720c */ /* 0x000fe20003f06270 */
[----:B------:R-:W-:Y:S02]  /*1960*/  HFMA2 R19, -RZ, RZ, 0, 0 ;  /* 0x00000000ff137431 */ /* 0x000fe400000001ff */
[----:B------:R-:W-:-:S10]  /*1970*/  IMAD.WIDE R14, R15, 0x4, R4 ;  /* 0x000000040f0e7825 */ /* 0x000fd400078e0204 */
[----:B------:R0:W5:Y:S04]  /*1980*/  @!P0 LDG.E R19, desc[UR4][R12.64+0x4] ;  /* 0x000004040c138981 */ /* 0x000168000c1e1900 */
[----:B--2---:R0:W-:Y:S01]  /*1990*/  @!P1 STG.E desc[UR4][R14.64], R17 ;  /* 0x000000110e009986 */ /* 0x0041e2000c101904 */
[----:B------:R-:W-:Y:S05]  /*19a0*/  @P0 BRA `(.L_x_2809) ;  /* 0x00000000002c0947 */ /* 0x000fea0003800000 */
[----:B-----5:R1:W-:Y:S01]  /*19b0*/  STG.E desc[UR4][R14.64+0x4], R19 ;  /* 0x000004130e007986 */ /* 0x0203e2000c101904 */
[----:B------:R-:W-:Y:S05]  /*19c0*/  BRA `(.L_x_2809) ;  /* 0x0000000000247947 */ /* 0x000fea0003800000 */
.L_x_2808:
        /* <DEDUP_REMOVED lines=9> */
.L_x_2809:
[----:B------:R-:W-:Y:S05]  /*1a60*/  BSYNC.RECONVERGENT B0 ;  /* 0x0000000000007941 */ /* 0x000fea0003800200 */
.L_x_2807:
        /* <DEDUP_REMOVED lines=18> */
.L_x_2811:
        /* <DEDUP_REMOVED lines=9> */
.L_x_2812:
[----:B------:R-:W-:Y:S05]  /*1c20*/  BSYNC.RECONVERGENT B0 ;  /* 0x0000000000007941 */ /* 0x000fea0003800200 */
.L_x_2810:
        /* <DEDUP_REMOVED lines=18> */
.L_x_2814:
        /* <DEDUP_REMOVED lines=9> */
.L_x_2815:
[----:B------:R-:W-:Y:S05]  /*1de0*/  BSYNC.RECONVERGENT B0 ;  /* 0x0000000000007941 */ /* 0x000fea0003800200 */
.L_x_2813:
[----:B------:R-:W-:-:S04]  /*1df0*/  IADD3 R9, PT, PT, R9, 0x39, RZ ;  /* 0x0000003909097810 */ /* 0x000fc80007ffe0ff */
[----:B------:R-:W-:-:S13]  /*1e00*/  ISETP.GE.AND P0, PT, R9, R6, PT ;  /* 0x000000060900720c */ /* 0x000fda0003f06270 */
[----:B------:R-:W-:Y:S05]  /*1e10*/  @P0 BRA `(.L_x_2816) ;  /* 0x0000000000380947 */ /* 0x000fea0003800000 */
[----:B------:R-:W-:Y:S01]  /*1e20*/  ISETP.GE.AND P1, PT, R11, R0, PT ;  /* 0x000000000b00720c */ /* 0x000fe20003f26270 */
[----:B0-234-:R-:W-:Y:S02]  /*1e30*/  IMAD R13, R0, R9, R11 ;  /* 0x00000009000d7224 */ /* 0x01dfe400078e020b */
[----:B------:R-:W-:Y:S02]  /*1e40*/  IMAD.MOV.U32 R7, RZ, RZ, RZ ;  /* 0x000000ffff077224 */ /* 0x000fe400078e00ff */
[----:B------:R-:W-:-:S08]  /*1e50*/  IMAD.WIDE R2, R13, 0x4, R2 ;  /* 0x000000040d027825 */ /* 0x000fd000078e0202 */
[----:B------:R-:W2:Y:S01]  /*1e60*/  @!P1 LDG.E R7, desc[UR4][R2.64] ;  /* 0x0000000402079981 */ /* 0x000ea2000c1e1900 */
[----:B------:R-:W-:Y:S01]  /*1e70*/  IADD3 R11, PT, PT, R11, 0x1, RZ ;  /* 0x000000010b0b7810 */ /* 0x000fe20007ffe0ff */
[----:B------:R-:W-:-:S03]  /*1e80*/  IMAD.MOV.U32 R9, RZ, RZ, RZ ;  /* 0x000000ffff097224 */ /* 0x000fc600078e00ff */
[----:B------:R-:W-:Y:S01]  /*1e90*/  ISETP.GE.AND P0, PT, R11, R0, PT ;  /* 0x000000000b00720c */ /* 0x000fe20003f06270 */
[----:B------:R-:W-:-:S12]  /*1ea0*/  IMAD.WIDE R4, R13, 0x4, R4 ;  /* 0x000000040d047825 */ /* 0x000fd800078e0204 */
[----:B------:R0:W5:Y:S04]  /*1eb0*/  @!P0 LDG.E R9, desc[UR4][R2.64+0x4] ;  /* 0x0000040402098981 */ /* 0x000168000c1e1900 */
[----:B--2---:R0:W-:Y:S01]  /*1ec0*/  @!P1 STG.E desc[UR4][R4.64], R7 ;  /* 0x0000000704009986 */ /* 0x0041e2000c101904 */
[----:B------:R-:W-:Y:S05]  /*1ed0*/  @P0 EXIT ;  /* 0x000000000000094d */ /* 0x000fea0003800000 */
[----:B-----5:R-:W-:Y:S01]  /*1ee0*/  STG.E desc[UR4][R4.64+0x4], R9 ;  /* 0x0000040904007986 */ /* 0x020fe2000c101904 */
[----:B------:R-:W-:Y:S05]  /*1ef0*/  EXIT ;  /* 0x000000000000794d */ /* 0x000fea0003800000 */
.L_x_2816:
[----:B------:R-:W-:-:S13]  /*1f00*/  ISETP.GE.AND P0, PT, R9, R7, PT ;  /* 0x000000070900720c */ /* 0x000fda0003f06270 */
[----:B------:R-:W-:Y:S05]  /*1f10*/  @P0 EXIT ;  /* 0x000000000000094d */ /* 0x000fea0003800000 */
[C---:B0-----:R-:W-:Y:S01]  /*1f20*/  IADD3 R3, PT, PT, R11.reuse, 0x1, RZ ;  /* 0x000000010b037810 */ /* 0x041fe20007ffe0ff */
[----:B------:R-:W-:Y:S01]  /*1f30*/  IMAD R9, R0, R9, R11 ;  /* 0x0000000900097224 */ /* 0x000fe200078e020b */
[-C--:B------:R-:W-:Y:S02]  /*1f40*/  ISETP.GE.AND P0, PT, R11, R0.reuse, PT ;  /* 0x000000000b00720c */ /* 0x080fe40003f06270 */
[----:B------:R-:W-:Y:S01]  /*1f50*/  ISETP.GE.AND P1, PT, R3, R0, PT ;  /* 0x000000000300720c */ /* 0x000fe20003f26270 */
[----:B------:R-:W-:-:S10]  /*1f60*/  IMAD.WIDE R4, R9, 0x4, R4 ;  /* 0x0000000409047825 */ /* 0x000fd400078e0204 */
[----:B------:R0:W-:Y:S02]  /*1f70*/  @!P0 STG.E desc[UR4][R4.64], RZ ;  /* 0x000000ff04008986 */ /* 0x0001e4000c101904 */
[----:B------:R-:W-:Y:S05]  /*1f80*/  @P1 EXIT ;  /* 0x000000000000194d */ /* 0x000fea0003800000 */
[----:B------:R-:W-:Y:S01]  /*1f90*/  STG.E desc[UR4][R4.64+0x4], RZ ;  /* 0x000004ff04007986 */ /* 0x000fe2000c101904 */
[----:B------:R-:W-:Y:S05]  /*1fa0*/  EXIT ;  /* 0x000000000000794d */ /* 0x000fea0003800000 */
.L_x_2817:
        /* <DEDUP_REMOVED lines=13> */
.L_x_3401:


//--------------------- .text._ZN18transformer_engine43_GLOBAL__N__bafe6ae4_10_padding_cu_3a96c89420multi_padding_kernelILi1ElEEvNS0_16MultiPaddingArgsE --------------------------
	.section	.text._ZN18transformer_engine43_GLOBAL__N__bafe6ae4_10_padding_cu_3a96c89420multi_padding_kernelILi1ElEEvNS0_16MultiPaddingArgsE,"ax",@progbits
	.align	128
.text._ZN18transformer_engine43_GLOBAL__N__bafe6ae4_10_padding_cu_3a96c89420multi_padding_kernelILi1ElEEvNS0_16MultiPaddingArgsE:
        .type           _ZN18transformer_engine43_GLOBAL__N__bafe6ae4_10_padding_cu_3a96c89420multi_padding_kernelILi1ElEEvNS0_16MultiPaddingArgsE,@function
        .size           _ZN18transformer_engine43_GLOBAL__N__bafe6ae4_10_padding_cu_3a96c89420multi_padding_kernelILi1ElEEvNS0_16MultiPaddingArgsE,(.L_x_3402 - _ZN18transformer_engine43_GLOBAL__N__bafe6ae4_10_padding_cu_3a96c89420multi_padding_kernelILi1ElEEvNS0_16MultiPaddingArgsE)
        .other          _ZN18transformer_engine43_GLOBAL__N__bafe6ae4_10_padding_cu_3a96c89420multi_padding_kernelILi1ElEEvNS0_16MultiPaddingArgsE,@"STO_CUDA_ENTRY STV_DEFAULT"
_ZN18transformer_engine43_GLOBAL__N__bafe6ae4_10_padding_cu_3a96c89420multi_padding_kernelILi1ElEEvNS0_16MultiPaddingArgsE:
[----:B------:R-:W-:Y:S08]  /*0000*/  LDC R1, c[0x0][0x37c] ;  /* 0x0000df00ff017b82 */ /* 0x000ff00000000800 */
[----:B------:R-:W0:Y:S01]  /*0010*/  S2UR UR7, SR_CTAID.X ;  /* 0x00000000000779c3 */ /* 0x000e220000002500 */
[----:B------:R-:W-:Y:S01]  /*0020*/  UMOV UR4, URZ ;  /* 0x000000ff00047c82 */ /* 0x000fe20008000000 */
[----:B------:R-:W-:-:S05]  /*0030*/  UMOV UR8, 0x700 ;  /* 0x0000070000087882 */ /* 0x000fca0000000000 */
.L_x_2818:
        /* <DEDUP_REMOVED lines=25> */
[----:B--2---:R-:W-:Y:S01]  /*01d0*/  HFMA2 R4, -RZ, RZ, 0, 0 ;  /* 0x00000000ff047431 */ /* 0x004fe200000001ff */
[----:B---3--:R-:W-:-:S05]  /*01e0*/  IADD3 R9, PT, PT, RZ, -R5, RZ ;  /* 0x80000005ff097210 */ /* 0x008fca0007ffe0ff */
        /* <DEDUP_REMOVED lines=9> */
[-C--:B------:R-:W-:Y:S02]  /*0280*/  @!P2 IADD3 R3, PT, PT, R3, -R8.reuse, RZ ;  /* 0x800000080303a210 */ /* 0x080fe40007ffe0ff */
[----:B------:R-:W-:Y:S02]  /*0290*/  @!P2 IADD3 R5, PT, PT, R5, 0x1, RZ ;  /* 0x000000010505a810 */ /* 0x000fe40007ffe0ff */
[----:B------:R-:W-:Y:S02]  /*02a0*/  ISETP.GE.U32.AND P0, PT, R3, R8, PT ;  /* 0x000000080300720c */ /* 0x000fe40003f06070 */
[----:B------:R-:W-:Y:S01]  /*02b0*/  LOP3.LUT R3, R7, R2, RZ, 0x3c, !PT ;  /* 0x0000000207037212 */ /* 0x000fe200078e3cff */
[----:B------:R3:W4:Y:S01]  /*02c0*/  LDC R8, c[0x0][R11+0x880] ;  /* 0x000220000b087b82 */ /* 0x0007220000000800 */
[----:B------:R-:W-:Y:S02]  /*02d0*/  ISETP.NE.AND P2, PT, R2, RZ, PT ;  /* 0x000000ff0200720c */ /* 0x000fe40003f45270 */
[----:B------:R-:W-:-:S02]  /*02e0*/  ISETP.GE.AND P1, PT, R3, RZ, PT ;  /* 0x000000ff0300720c */ /* 0x000fc40003f26270 */
[----:B--2---:R-:W-:-:S05]  /*02f0*/  SHF.R.U32.HI R4, RZ, 0x5, R12 ;  /* 0x00000005ff047819 */ /* 0x004fca000001160c */
[----:B------:R-:W-:Y:S01]  /*0300*/  @P0 VIADD R5, R5, 0x1 ;  /* 0x0000000105050836 */ /* 0x000fe20000000000 */
[----:B------:R-:W-:-:S05]  /*0310*/  LOP3.LUT R12, R12, 0x1f, RZ, 0xc0, !PT ;  /* 0x0000001f0c0c7812 */ /* 0x000fca00078ec0ff */
[----:B------:R-:W-:Y:S02]  /*0320*/  @!P1 IADD3 R5, PT, PT, -R5, RZ, RZ ;  /* 0x000000ff05059210 */ /* 0x000fe40007ffe1ff */
[----:B------:R-:W-:-:S04]  /*0330*/  @!P2 LOP3.LUT R5, RZ, R2, RZ, 0x33, !PT ;  /* 0x00000002ff05a212 */ /* 0x000fc800078e33ff */
[----:B------:R-:W-:-:S05]  /*0340*/  IADD3 R9, PT, PT, -R5, RZ, RZ ;  /* 0x000000ff05097210 */ /* 0x000fca0007ffe1ff */
[----:B------:R-:W-:Y:S02]  /*0350*/  IMAD R9, R2, R9, R7 ;  /* 0x0000000902097224 */ /* 0x000fe400078e0207 */
[----:B------:R-:W-:Y:S01]  /*0360*/  IMAD.SHL.U32 R7, R5, 0x20, RZ ;  /* 0x0000002005077824 */ /* 0x000fe200078e00ff */
[----:B------:R3:W2:Y:S02]  /*0370*/  LDC.64 R2, c[0x0][R10+0x580] ;  /* 0x000160000a027b82 */ /* 0x0006a40000000a00 */
[----:B------:R-:W-:Y:S02]  /*0380*/  LEA R9, R9, R12, 0x5 ;  /* 0x0000000c09097211 */ /* 0x000fe400078e28ff */
[----:B------:R-:W-:Y:S02]  /*0390*/  CS2R R12, SRZ ;  /* 0x00000000000c7805 */ /* 0x000fe4000001ff00 */
[----:B------:R-:W-:Y:S02]  /*03a0*/  LOP3.LUT R7, R7, R4, RZ, 0xfc, !PT ;  /* 0x0000000407077212 */ /* 0x000fe400078efcff */
[----:B------:R-:W-:Y:S01]  /*03b0*/  ISETP.GE.AND P0, PT, R9, R0, PT ;  /* 0x000000000900720c */ /* 0x000fe20003f06270 */
[----:B------:R3:W0:Y:S01]  /*03c0*/  LDC.64 R4, c[0x0][R10+0x380] ;  /* 0x0000e0000a047b82 */ /* 0x0006220000000a00 */
[----:B-1----:R-:W-:-:S02]  /*03d0*/  ISETP.GE.AND P2, PT, R7, R6, PT ;  /* 0x000000060700720c */ /* 0x002fc40003f46270 */
[----:B------:R-:W-:-:S13]  /*03e0*/  ISETP.GE.OR P1, PT, R7, R6, P0 ;  /* 0x000000060700720c */ /* 0x000fda0000726670 */
[----:B---34-:R-:W-:Y:S05]  /*03f0*/  @P1 BRA `(.L_x_2820) ;  /* 0x00000000000c1947 */ /* 0x018fea0003800000 */
[----:B------:R-:W-:-:S04]  /*0400*/  IMAD R13, R0, R7, R9 ;  /* 0x00000007000d7224 */ /* 0x000fc800078e0209 */
[----:B0-----:R-:W-:-:S06]  /*0410*/  IMAD.WIDE R12, R13, 0x8, R4 ;  /* 0x000000080d0c7825 */ /* 0x001fcc00078e0204 */
[----:B------:R-:W5:Y:S02]  /*0420*/  LDG.E.64 R12, desc[UR4][R12.64] ;  /* 0x000000040c0c7981 */ /* 0x000f64000c1e1b00 */
.L_x_2820:
[----:B0-----:R-:W-:Y:S05]  /*0430*/  BSYNC.RECONVERGENT B0 ;  /* 0x0000000000007941 */ /* 0x001fea0003800200 */
.L_x_2819:
[----:B------:R-:W-:Y:S04]  /*0440*/  BSSY.RECONVERGENT B0, `(.L_x_2821) ;  /* 0x000000b000007945 */ /* 0x000fe80003800200 */
[----:B------:R-:W-:Y:S05]  /*0450*/  @P2 BRA `(.L_x_2822) ;  /* 0x0000000000142947 */ /* 0x000fea0003800000 */
[----:B------:R-:W-:Y:S05]  /*0460*/  @P0 BRA `(.L_x_2823) ;  /* 0x0000000000200947 */ /* 0x000fea0003800000 */
[----:B------:R-:W-:-:S04]  /*0470*/  IMAD R11, R0, R7, R9 ;  /* 0x00000007000b7224 */ /* 0x000fc800078e0209 */
[----:B--2---:R-:W-:-:S05]  /*0480*/  IMAD.WIDE R10, R11, 0x8, R2 ;  /* 0x000000080b0a7825 */ /* 0x004fca00078e0202 */
[----:B-----5:R1:W-:Y:S01]  /*0490*/  STG.E.64 desc[UR4][R10.64], R12 ;  /* 0x0000000c0a007986 */ /* 0x0203e2000c101b04 */
[----:B------:R-:W-:Y:S05]  /*04a0*/  BRA `(.L_x_2823) ;  /* 0x0000000000107947 */ /* 0x000fea0003800000 */
.L_x_2822:
[----:B------:R-:W-:-:S13]  /*04b0*/  ISETP.GE.OR P1, PT, R7, R8, P0 ;  /* 0x000000080700720c */ /* 0x000fda0000726670 */
[----:B------:R-:W-:-:S04]  /*04c0*/  @!P1 IMAD R11, R0, R7, R9 ;  /* 0x00000007000b9224 */ /* 0x000fc800078e0209 */
[----:B--2---:R-:W-:-:S05]  /*04d0*/  @!P1 IMAD.WIDE R10, R11, 0x8, R2 ;  /* 0x000000080b0a9825 */ /* 0x004fca00078e0202 */
[----:B------:R0:W-:Y:S02]  /*04e0*/  @!P1 STG.E.64 desc[UR4][R10.64], RZ ;  /* 0x000000ff0a009986 */ /* 0x0001e4000c101b04 */
.L_x_2823:
[----:B------:R-:W-:Y:S05]  /*04f0*/  BSYNC.RECONVERGENT B0 ;  /* 0x0000000000007941 */ /* 0x000fea0003800200 */
.L_x_2821:
[----:B-1---5:R-:W-:Y:S01]  /*0500*/  IADD3 R13, PT, PT, R7, 0x4, RZ ;  /* 0x00000004070d7810 */ /* 0x022fe20007ffe0ff */
[----:B------:R-:W-:Y:S01]  /*0510*/  BSSY.RECONVERGENT B0, `(.L_x_2824) ;  /* 0x0000008000007945 */ /* 0x000fe20003800200 */
[----:B0-----:R-:W-:Y:S02]  /*0520*/  CS2R R10, SRZ ;  /* 0x00000000000a7805 */ /* 0x001fe4000001ff00 */
[CC--:B------:R-:W-:Y:S02]  /*0530*/  ISETP.GE.OR P1, PT, R13.reuse, R6.reuse, P0 ;  /* 0x000000060d00720c */ /* 0x0c0fe40000726670 */
[----:B------:R-:W-:-:S11]  /*0540*/  ISETP.GE.AND P2, PT, R13, R6, PT ;  /* 0x000000060d00720c */ /* 0x000fd60003f46270 */
[----:B------:R-:W-:Y:S05]  /*0550*/  @P1 BRA `(.L_x_2825) ;  /* 0x00000000000c1947 */ /* 0x000fea0003800000 */
[----:B------:R-:W-:-:S04]  /*0560*/  IMAD R11, R0, R13, R9 ;  /* 0x0000000d000b7224 */ /* 0x000fc800078e0209 */
[----:B------:R-:W-:-:S06]  /*0570*/  IMAD.WIDE R10, R11, 0x8, R4 ;  /* 0x000000080b0a7825 */ /* 0x000fcc00078e0204 */
[----:B------:R-:W5:Y:S02]  /*0580*/  LDG.E.64 R10, desc[UR4][R10.64] ;  /* 0x000000040a0a7981 */ /* 0x000f64000c1e1b00 */
.L_x_2825:
[----:B------:R-:W-:Y:S05]  /*0590*/  BSYNC.RECONVERGENT B0 ;  /* 0x0000000000007941 */ /* 0x000fea0003800200 */
.L_x_2824:
[----:B------:R-:W-:Y:S04]  /*05a0*/  BSSY.RECONVERGENT B0, `(.L_x_2826) ;  /* 0x000000b000007945 */ /* 0x000fe80003800200 */
[----:B------:R-:W-:Y:S05]  /*05b0*/  @!P2 BRA `(.L_x_2827) ;  /* 0x000000000018a947 */ /* 0x000fea0003800000 */
[----:B------:R-:W-:-:S13]  /*05c0*/  ISETP.GE.OR P1, PT, R13, R8, P0 ;  /* 0x000000080d00720c */ /* 0x000fda0000726670 */
[----:B------:R-:W-:Y:S05]  /*05d0*/  @P1 BRA `(.L_x_2828) ;  /* 0x00000000001c1947 */ /* 0x000fea0003800000 */
[----:B-----5:R-:W-:-:S04]  /*05e0*/  IMAD R11, R0, R13, R9 ;  /* 0x0000000d000b7224 */ /* 0x020fc800078e0209 */
[----:B--2---:R-:W-:-:S05]  /*05f0*/  IMAD.WIDE R10, R11, 0x8, R2 ;  /* 0x000000080b0a7825 */ /* 0x004fca00078e0202 */
[----:B------:R1:W-:Y:S01]  /*0600*/  STG.E.64 desc[UR4][R10.64], RZ ;  /* 0x000000ff0a007986 */ /* 0x0003e2000c101b04 */
[----:B------:R-:W-:Y:S05]  /*0610*/  BRA `(.L_x_2828) ;  /* 0x00000000000c7947 */ /* 0x000fea0003800000 */
.L_x_2827:
[----:B------:R-:W-:-:S04]  /*0620*/  @!P0 IMAD R13, R0, R13, R9 ;  /* 0x0000000d000d8224 */ /* 0x000fc800078e0209 */
[----:B--2---:R-:W-:-:S05]  /*0630*/  @!P0 IMAD.WIDE R12, R13, 0x8, R2 ;  /* 0x000000080d0c8825 */ /* 0x004fca00078e0202 */
[----:B-----5:R0:W-:Y:S02]  /*0640*/  @!P0 STG.E.64 desc[UR4][R12.64], R10 ;  /* 0x0000000a0c008986 */ /* 0x0201e4000c101b04 */
.L_x_2828:
[----:B------:R-:W-:Y:S05]  /*0650*/  BSYNC.RECONVERGENT B0 ;  /* 0x0000000000007941 */ /* 0x000fea0003800200 */
.L_x_2826:
[----:B0-----:R-:W-:Y:S01]  /*0660*/  VIADD R13, R7, 0x8 ;  /* 0x00000008070d7836 */ /* 0x001fe20000000000 */
[----:B------:R-:W-:Y:S01]  /*0670*/  BSSY.RECONVERGENT B0, `(.L_x_2829) ;  /* 0x0000008000007945 */ /* 0x000fe20003800200 */
[----:B-1---5:R-:W-:-:S03]  /*0680*/  CS2R R10, SRZ ;  /* 0x00000000000a7805 */ /* 0x022fc6000001ff00 */
[CC--:B------:R-:W-:Y:S02]  /*0690*/  ISETP.GE.OR P1, PT, R13.reuse, R6.reuse, P0 ;  /* 0x000000060d00720c */ /* 0x0c0fe40000726670 */
[----:B------:R-:W-:-:S11]  /*06a0*/  ISETP.GE.AND P2, PT, R13, R6, PT ;  /* 0x000000060d00720c */ /* 0x000fd60003f46270 */
[----:B------:R-:W-:Y:S05]  /*06b0*/  @P1 BRA `(.L_x_2830) ;  /* 0x00000000000c1947 */ /* 0x000fea0003800000 */
[----:B------:R-:W-:-:S04]  /*06c0*/  IMAD R11, R0, R13, R9 ;  /* 0x0000000d000b7224 */ /* 0x000fc800078e0209 */
[----:B------:R-:W-:-:S06]  /*06d0*/  IMAD.WIDE R10, R11, 0x8, R4 ;  /* 0x000000080b0a7825 */ /* 0x000fcc00078e0204 */
[----:B------:R-:W5:Y:S02]  /*06e0*/  LDG.E.64 R10, desc[UR4][R10.64] ;  /* 0x000000040a0a7981 */ /* 0x000f64000c1e1b00 */
.L_x_2830:
[----:B------:R-:W-:Y:S05]  /*06f0*/  BSYNC.RECONVERGENT B0 ;  /* 0x0000000000007941 */ /* 0x000fea0003800200 */
.L_x_2829:
        /* <DEDUP_REMOVED lines=8> */
.L_x_2832:
[----:B------:R-:W-:-:S04]  /*0780*/  @!P0 IMAD R13, R0, R13, R9 ;  /* 0x0000000d000d8224 */ /* 0x000fc800078e0209 */
[----:B--2---:R-:W-:-:S05]  /*0790*/  @!P0 IMAD.WIDE R12, R13, 0x8, R2 ;  /* 0x000000080d0c8825 */ /* 0x004fca00078e0202 */
[----:B-----5:R0:W-:Y:S02]  /*07a0*/  @!P0 STG.E.64 desc[UR4][R12.64], R10 ;  /* 0x0000000a0c008986 */ /* 0x0201e4000c101b04 */
.L_x_2833:
[----:B------:R-:W-:Y:S05]  /*07b0*/  BSYNC.RECONVERGENT B0 ;  /* 0x0000000000007941 */ /* 0x000fea0003800200 */
.L_x_2831:
[----:B0-----:R-:W-:Y:S01]  /*07c0*/  IADD3 R13, PT, PT, R7, 0xc, RZ ;  /* 0x0000000c070d7810 */ /* 0x001fe20007ffe0ff */
[----:B------:R-:W-:Y:S01]  /*07d0*/  BSSY.RECONVERGENT B0, `(.L_x_2834) ;  /* 0x0000008000007945 */ /* 0x000fe20003800200 */
[----:B-1---5:R-:W-:Y:S02]  /*07e0*/  CS2R R10, SRZ ;  /* 0x00000000000a7805 */ /* 0x022fe4000001ff00 */
[CC--:B------:R-:W-:Y:S02]  /*07f0*/  ISETP.GE.OR P1, PT, R13.reuse, R6.reuse, P0 ;  /* 0x000000060d00720c */ /* 0x0c0fe40000726670 */
[----:B------:R-:W-:-:S11]  /*0800*/  ISETP.GE.AND P2, PT, R13, R6, PT ;  /* 0x000000060d00720c */ /* 0x000fd60003f46270 */
[----:B------:R-:W-:Y:S05]  /*0810*/  @P1 BRA `(.L_x_2835) ;  /* 0x00000000000c1947 */ /* 0x000fea0003800000 */
[----:B------:R-:W-:-:S04]  /*0820*/  IMAD R11, R0, R13, R9 ;  /* 0x0000000d000b7224 */ /* 0x000fc800078e0209 */
[----:B------:R-:W-:-:S06]  /*0830*/  IMAD.WIDE R10, R11, 0x8, R4 ;  /* 0x000000080b0a7825 */ /* 0x000fcc00078e0204 */
[----:B------:R-:W5:Y:S02]  /*0840*/  LDG.E.64 R10, desc[UR4][R10.64] ;  /* 0x000000040a0a7981 */ /* 0x000f64000c1e1b00 */
.L_x_2835:
[----:B------:R-:W-:Y:S05]  /*0850*/  BSYNC.RECONVERGENT B0 ;  /* 0x0000000000007941 */ /* 0x000fea0003800200 */
.L_x_2834:
        /* <DEDUP_REMOVED lines=8> */
.L_x_2837:
[----:B------:R-:W-:-:S04]  /*08e0*/  @!P0 IMAD R13, R0, R13, R9 ;  /* 0x0000000d000d8224 */ /* 0x000fc800078e0209 */
[----:B--2---:R-:W-:-:S05]  /*08f0*/  @!P0 IMAD.WIDE R12, R13, 0x8, R2 ;  /* 0x000000080d0c8825 */ /* 0x004fca00078e0202 */
[----:B-----5:R0:W-:Y:S02]  /*0900*/  @!P0 STG.E.64 desc[UR4][R12.64], R10 ;  /* 0x0000000a0c008986 */ /* 0x0201e4000c101b04 */
.L_x_2838:
[----:B------:R-:W-:Y:S05]  /*0910*/  BSYNC.RECONVERGENT B0 ;  /* 0x0000000000007941 */ /* 0x000fea0003800200 */
.L_x_2836:
        /* <DEDUP_REMOVED lines=9> */
.L_x_2840:
[----:B------:R-:W-:Y:S05]  /*09b0*/  BSYNC.RECONVERGENT B0 ;  /* 0x0000000000007941 */ /* 0x000fea0003800200 */
.L_x_2839:
        /* <DEDUP_REMOVED lines=8> */
.L_x_2842:
[----:B------:R-:W-:-:S04]  /*0a40*/  @!P0 IMAD R13, R0, R13, R9 ;  /* 0x0000000d000d8224 */ /* 0x000fc800078e0209 */
[----:B--2---:R-:W-:-:S05]  /*0a50*/  @!P0 IMAD.WIDE R12, R13, 0x8, R2 ;  /* 0x000000080d0c8825 */ /* 0x004fca00078e0202 */
[----:B-----5:R0:W-:Y:S02]  /*0a60*/  @!P0 STG.E.64 desc[UR4][R12.64], R10 ;  /* 0x0000000a0c008986 */ /* 0x0201e4000c101b04 */
.L_x_2843:
[----:B------:R-:W-:Y:S05]  /*0a70*/  BSYNC.RECONVERGENT B0 ;  /* 0x0000000000007941 */ /* 0x000fea0003800200 */
.L_x_2841:
        /* <DEDUP_REMOVED lines=9> */
.L_x_2845:
[----:B------:R-:W-:Y:S05]  /*0b10*/  BSYNC.RECONVERGENT B0 ;  /* 0x0000000000007941 */ /* 0x000fea0003800200 */
.L_x_2844:
        /* <DEDUP_REMOVED lines=8> */
.L_x_2847:
[----:B------:R-:W-:-:S04]  /*0ba0*/  @!P0 IMAD R13, R0, R13, R9 ;  /* 0x0000000d000d8224 */ /* 0x000fc800078e0209 */
[----:B--2---:R-:W-:-:S05]  /*0bb0*/  @!P0 IMAD.WIDE R12, R13, 0x8, R2 ;  /* 0x000000080d0c8825 */ /* 0x004fca00078e0202 */
[----:B-----5:R0:W-:Y:S02]  /*0bc0*/  @!P0 STG.E.64 desc[UR4][R12.64], R10 ;  /* 0x0000000a0c008986 */ /* 0x0201e4000c101b04 */
.L_x_2848:
[----:B------:R-:W-:Y:S05]  /*0bd0*/  BSYNC.RECONVERGENT B0 ;  /* 0x0000000000007941 */ /* 0x000fea0003800200 */
.L_x_2846:
        /* <DEDUP_REMOVED lines=9> */
.L_x_2850:
[----:B------:R-:W-:Y:S05]  /*0c70*/  BSYNC.RECONVERGENT B0 ;  /* 0x0000000000007941 */ /* 0x000fea0003800200 */
.L_x_2849:
        /* <DEDUP_REMOVED lines=8> */
.L_x_2852:
[----:B------:R-:W-:-:S04]  /*0d00*/  @!P0 IMAD R13, R0, R13, R9 ;  /* 0x0000000d000d8224 */ /* 0x000fc800078e0209 */
[----:B--2---:R-:W-:-:S05]  /*0d10*/  @!P0 IMAD.WIDE R12, R13, 0x8, R2 ;  /* 0x000000080d0c8825 */ /* 0x004fca00078e0202 */
[----:B-----5:R0:W-:Y:S02]  /*0d20*/  @!P0 STG.E.64 desc[UR4][R12.64], R10 ;  /* 0x0000000a0c008986 */ /* 0x0201e4000c101b04 */
.L_x_2853:
[----:B------:R-:W-:Y:S05]  /*0d30*/  BSYNC.RECONVERGENT B0 ;  /* 0x0000000000007941 */ /* 0x000fea0003800200 */
.L_x_2851:
[----:B01---5:R-:W-:Y:S01]  /*0d40*/  IADD3 R11, PT, PT, R7, 0x1c, RZ ;  /* 0x0000001c070b7810 */ /* 0x023fe20007ffe0ff */
[----:B------:R-:W-:Y:S03]  /*0d50*/  BSSY.RECONVERGENT B0, `(.L_x_2854) ;  /* 0x0000008000007945 */ /* 0x000fe60003800200 */
[CC--:B------:R-:W-:Y:S02]  /*0d60*/  ISETP.GE.OR P1, PT, R11.reuse, R6.reuse, P0 ;  /* 0x000000060b00720c */ /* 0x0c0fe40000726670 */
[----:B------:R-:W-:Y:S02]  /*0d70*/  ISETP.GE.AND P2, PT, R11, R6, PT ;  /* 0x000000060b00720c */ /* 0x000fe40003f46270 */
[----:B------:R-:W-:-:S09]  /*0d80*/  CS2R R6, SRZ ;  /* 0x0000000000067805 */ /* 0x000fd2000001ff00 */
[----:B------:R-:W-:Y:S05]  /*0d90*/  @P1 BRA `(.L_x_2855) ;  /* 0x00000000000c1947 */ /* 0x000fea0003800000 */
[----:B------:R-:W-:-:S04]  /*0da0*/  IMAD R7, R0, R11, R9 ;  /* 0x0000000b00077224 */ /* 0x000fc800078e0209 */
[----:B------:R-:W-:-:S05]  /*0db0*/  IMAD.WIDE R4, R7, 0x8, R4 ;  /* 0x0000000807047825 */ /* 0x000fca00078e0204 */
[----:B------:R0:W5:Y:S02]  /*0dc0*/  LDG.E.64 R6, desc[UR4][R4.64] ;  /* 0x0000000404067981 */ /* 0x000164000c1e1b00 */
.L_x_2855:
[----:B------:R-:W-:Y:S05]  /*0dd0*/  BSYNC.RECONVERGENT B0 ;  /* 0x0000000000007941 */ /* 0x000fea0003800200 */
.L_x_2854:
[----:B------:R-:W-:Y:S05]  /*0de0*/  @!P2 BRA `(.L_x_2856) ;  /* 0x000000000018a947 */ /* 0x000fea0003800000 */
[----:B------:R-:W-:-:S13]  /*0df0*/  ISETP.GE.OR P0, PT, R11, R8, P0 ;  /* 0x000000080b00720c */ /* 0x000fda0000706670 */
[----:B------:R-:W-:Y:S05]  /*0e00*/  @P0 EXIT ;  /* 0x000000000000094d */ /* 0x000fea0003800000 */
[----:B------:R-:W-:-:S04]  /*0e10*/  IMAD R9, R0, R11, R9 ;  /* 0x0000000b00097224 */ /* 0x000fc800078e0209 */
[----:B--2---:R-:W-:-:S05]  /*0e20*/  IMAD.WIDE R2, R9, 0x8, R2 ;  /* 0x0000000809027825 */ /* 0x004fca00078e0202 */
[----:B------:R-:W-:Y:S01]  /*0e30*/  STG.E.64 desc[UR4][R2.64], RZ ;  /* 0x000000ff02007986 */ /* 0x000fe2000c101b04 */
[----:B------:R-:W-:Y:S05]  /*0e40*/  EXIT ;  /* 0x000000000000794d */ /* 0x000fea0003800000 */
.L_x_2856:
[----:B------:R-:W-:Y:S05]  /*0e50*/  @P0 EXIT ;  /* 0x000000000000094d */ /* 0x000fea0003800000 */
[----:B------:R-:W-:-:S04]  /*0e60*/  IMAD R9, R0, R11, R9 ;  /* 0x0000000b00097224 */ /* 0x000fc800078e0209 */
[----:B--2---:R-:W-:-:S05]  /*0e70*/  IMAD.WIDE R2, R9, 0x8, R2 ;  /* 0x0000000809027825 */ /* 0x004fca00078e0202 */
[----:B-----5:R-:W-:Y:S01]  /*0e80*/  STG.E.64 desc[UR4][R2.64], R6 ;  /* 0x0000000602007986 */ /* 0x020fe2000c101b04 */
[----:B------:R-:W-:Y:S05]  /*0e90*/  EXIT ;  /* 0x000000000000794d */ /* 0x000fea0003800000 */
.L_x_2857:
        /* <DEDUP_REMOVED lines=14> */
.L_x_3402:


//--------------------- .text._ZN18transformer_engine43_GLOBAL__N__bafe6ae4_10_padding_cu_3a96c89420multi_padding_kernelILi2EiEEvNS0_16MultiPaddingArgsE --------------------------
	.section	.text._ZN18transformer_engine43_GLOBAL__N__bafe6ae4_10_padding_cu_3a96c89420multi_padding_kernelILi2EiEEvNS0_16MultiPaddingArgsE,"ax",@progbits
	.align	128
.text._ZN18transformer_engine43_GLOBAL__N__bafe6ae4_10_padding_cu_3a96c89420multi_padding_kernelILi2EiEEvNS0_16MultiPaddingArgsE:
        .type           _ZN18transformer_engine43_GLOBAL__N__bafe6ae4_10_padding_cu_3a96c89420multi_padding_kernelILi2EiEEvNS0_16MultiPaddingArgsE,@function
        .size           _ZN18transformer_engine43_GLOBAL__N__bafe6ae4_10_padding_cu_3a96c89420multi_padding_kernelILi2EiEEvNS0_16MultiPaddingArgsE,(.L_x_3403 - _ZN18transformer_engine43_GLOBAL__N__bafe6ae4_10_padding_cu_3a96c89420multi_padding_kernelILi2EiEEvNS0_16MultiPaddingArgsE)
        .other          _ZN18transformer_engine43_GLOBAL__N__bafe6ae4_10_padding_cu_3a96c89420multi_padding_kernelILi2EiEEvNS0_16MultiPaddingArgsE,@"STO_CUDA_ENTRY STV_DEFAULT"
_ZN18transformer_engine43_GLOBAL__N__bafe6ae4_10_padding_cu_3a96c89420multi_padding_kernelILi2EiEEvNS0_16MultiPaddingArgsE:
[----:B------:R-:W-:Y:S08]  /*0000*/  LDC R1, c[0x0][0x37c] ;  /* 0x0000df00ff017b82 */ /* 0x000ff00000000800 */
[----:B------:R-:W0:Y:S01]  /*0010*/  S2UR UR7, SR_CTAID.X ;  /* 0x00000000000779c3 */ /* 0x000e220000002500 */
[----:B------:R-:W-:Y:S01]  /*0020*/  UMOV UR4, URZ ;  /* 0x000000ff00047c82 */ /* 0x000fe20008000000 */
[----:B------:R-:W-:-:S05]  /*0030*/  UMOV UR8, 0x700 ;  /* 0x0000070000087882 */ /* 0x000fca0000000000 */
.L_x_2858:
        /* <DEDUP_REMOVED lines=73> */
.L_x_2860:
        /* <DEDUP_REMOVED lines=9> */
.L_x_2861:
[----:B------:R-:W-:Y:S05]  /*0560*/  BSYNC.RECONVERGENT B0 ;  /* 0x0000000000007941 */ /* 0x000fea0003800200 */
.L_x_2859:
        /* <DEDUP_REMOVED lines=18> */
.L_x_2863:
        /* <DEDUP_REMOVED lines=9> */
.L_x_2864:
[----:B------:R-:W-:Y:S05]  /*0720*/  BSYNC.RECONVERGENT B0 ;  /* 0x0000000000007941 */ /* 0x000fea0003800200 */
.L_x_2862:
        /* <DEDUP_REMOVED lines=18> */
.L_x_2866:
        /* <DEDUP_REMOVED lines=9> */
.L_x_2867:
[----:B------:R-:W-:Y:S05]  /*08e0*/  BSYNC.RECONVERGENT B0 ;  /* 0x0000000000007941 */ /* 0x000fea0003800200 */
.L_x_2865:
        /* <DEDUP_REMOVED lines=18> */
.L_x_2869:
        /* <DEDUP_REMOVED lines=9> */
.L_x_2870:
[----:B------:R-:W-:Y:S05]  /*0aa0*/  BSYNC.RECONVERGENT B0 ;  /* 0x0000000000007941 */ /* 0x000fea0003800200 */
.L_x_2868:
        /* <DEDUP_REMOVED lines=18> */
.L_x_2872:
        /* <DEDUP_REMOVED lines=9> */
.L_x_2873:
[----:B------:R-:W-:Y:S05]  /*0c60*/  BSYNC.RECONVERGENT B0 ;  /* 0x0000000000007941 */ /* 0x000fea0003800200 */
.L_x_2871:
        /* <DEDUP_REMOVED lines=18> */
.L_x_2875:
        /* <DEDUP_REMOVED lines=9> */
.L_x_2876:
[----:B------:R-:W-:Y:S05]  /*0e20*/  BSYNC.RECONVERGENT B0 ;  /* 0x0000000000007941 */ /* 0x000fea0003800200 */
.L_x_2874:
        /* <DEDUP_REMOVED lines=18> */
.L_x_2878:
        /* <DEDUP_REMOVED lines=9> */
.L_x_2879:
[----:B------:R-:W-:Y:S05]  /*0fe0*/  BSYNC.RECONVERGENT B0 ;  /* 0x0000000000007941 */ /* 0x000fea0003800200 */
.L_x_2877:
        /* <DEDUP_REMOVED lines=18> */
.L_x_2881:
        /* <DEDUP_REMOVED lines=9> */
.L_x_2882:
[----:B------:R-:W-:Y:S05]  /*11a0*/  BSYNC.RECONVERGENT B0 ;  /* 0x0000000000007941 */ /* 0x000fea0003800200 */
.L_x_2880:
        /* <DEDUP_REMOVED lines=18> */
.L_x_2884:
        /* <DEDUP_REMOVED lines=9> */
.L_x_2885:
[----:B------:R-:W-:Y:S05]  /*1360*/  BSYNC.RECONVERGENT B0 ;  /* 0x0000000000007941 */ /* 0x000fea0003800200 */
.L_x_2883:
        /* <DEDUP_REMOVED lines=18> */
.L_x_2887:
        /* <DEDUP_REMOVED lines=9> */
.L_x_2888:
[----:B------:R-:W-:Y:S05]  /*1520*/  BSYNC.RECONVERGENT B0 ;  /* 0x0000000000007941 */ /* 0x000fea0003800200 */
.L_x_2886:
        /* <DEDUP_REMOVED lines=18> */
.L_x_2890:
        /* <DEDUP_REMOVED lines=9> */
.L_x_2891:
[----:B------:R-:W-:Y:S05]  /*16e0*/  BSYNC.RECONVERGENT B0 ;  /* 0x0000000000007941 */ /* 0x000fea0003800200 */
.L_x_2889:
        /* <DEDUP_REMOVED lines=18> */
.L_x_2893:
        /* <DEDUP_REMOVED lines=9> */
.L_x_2894:
[----:B------:R-:W-:Y:S05]  /*18a0*/  BSYNC.RECONVERGENT B0 ;  /* 0x0000000000007941 */ /* 0x000fea0003800200 */
.L_x_2892:
        /* <DEDUP_REMOVED lines=18> */
.L_x_2896:
        /* <DEDUP_REMOVED lines=9> */
.L_x_2897:
[----:B------:R-:W-:Y:S05]  /*1a60*/  BSYNC.RECONVERGENT B0 ;  /* 0x0000000000007941 */ /* 0x000fea0003800200 */
.L_x_2895:
        /* <DEDUP_REMOVED lines=18> */
.L_x_2899:
        /* <DEDUP_REMOVED lines=9> */
.L_x_2900:
[----:B------:R-:W-:Y:S05]  /*1c20*/  BSYNC.RECONVERGENT B0 ;  /* 0x0000000000007941 */ /* 0x000fea0003800200 */
.L_x_2898:
        /* <DEDUP_REMOVED lines=18> */
.L_x_2902:
        /* <DEDUP_REMOVED lines=9> */
.L_x_2903:
[----:B------:R-:W-:Y:S05]  /*1de0*/  BSYNC.RECONVERGENT B0 ;  /* 0x0000000000007941 */ /* 0x000fea0003800200 */
.L_x_2901:
        /* <DEDUP_REMOVED lines=17> */
.L_x_2904:
        /* <DEDUP_REMOVED lines=11> */
.L_x_2905:
        /* <DEDUP_REMOVED lines=13> */
.L_x_3403:


//--------------------- .text._ZN18transformer_engine43_GLOBAL__N__bafe6ae4_10_padding_cu_3a96c89420multi_padding_kernelILi4EsEEvNS0_16MultiPaddingArgsE --------------------------
	.section	.text._ZN18transformer_engine43_GLOBAL__N__bafe6ae4_10_padding_cu_3a96c89420multi_padding_kernelILi4EsEEvNS0_16MultiPaddingArgsE,"ax",@progbits
	.align	128
.text._ZN18transformer_engine43_GLOBAL__N__bafe6ae4_10_padding_cu_3a96c89420multi_padding_kernelILi4EsEEvNS0_16MultiPaddingArgsE:
        .type           _ZN18transformer_engine43_GLOBAL__N__bafe6ae4_10_padding_cu_3a96c89420multi_padding_kernelILi4EsEEvNS0_16MultiPaddingArgsE,@function
        .size           _ZN18transformer_engine43_GLOBAL__N__bafe6ae4_10_padding_cu_3a96c89420multi_padding_kernelILi4EsEEvNS0_16MultiPaddingArgsE,(.L_x_3404 - _ZN18transformer_engine43_GLOBAL__N__bafe6ae4_10_padding_cu_3a96c89420multi_padding_kernelILi4EsEEvNS0_16MultiPaddingArgsE)
        .other          _ZN18transformer_engine43_GLOBAL__N__bafe6ae4_10_padding_cu_3a96c89420multi_padding_kernelILi4EsEEvNS0_16MultiPaddingArgsE,@"STO_CUDA_ENTRY STV_DEFAULT"
_ZN18transformer_engine43_GLOBAL__N__bafe6ae4_10_padding_cu_3a96c89420multi_padding_kernelILi4EsEEvNS0_16MultiPaddingArgsE:
[----:B------:R-:W-:Y:S08]  /*0000*/  LDC R1, c[0x0][0x37c] ;  /* 0x0000df00ff017b82 */ /* 0x000ff00000000800 */
[----:B------:R-:W0:Y:S01]  /*0010*/  S2UR UR7, SR_CTAID.X ;  /* 0x00000000000779c3 */ /* 0x000e220000002500 */
[----:B------:R-:W-:Y:S01]  /*0020*/  UMOV UR4, URZ ;  /* 0x000000ff00047c82 */ /* 0x000fe20008000000 */
[----:B------:R-:W-:-:S05]  /*0030*/  UMOV UR8, 0x700 ;  /* 0x0000070000087882 */ /* 0x000fca0000000000 */
.L_x_2906:
        /* <DEDUP_REMOVED lines=80> */
.L_x_2908:
[----:B0-----:R-:W-:Y:S05]  /*0540*/  BSYNC.RECONVERGENT B0 ;  /* 0x0000000000007941 */ /* 0x001fea0003800200 */
.L_x_2907:
        /* <DEDUP_REMOVED lines=17> */
.L_x_2910:
        /* <DEDUP_REMOVED lines=15> */
.L_x_2911:
[----:B------:R-:W-:Y:S05]  /*0750*/  BSYNC.RECONVERGENT B0 ;  /* 0x0000000000007941 */ /* 0x000fea0003800200 */
.L_x_2909:
        /* <DEDUP_REMOVED lines=26> */
.L_x_2913:
[----:B------:R-:W-:Y:S05]  /*0900*/  BSYNC.RECONVERGENT B0 ;  /* 0x0000000000007941 */ /* 0x000fea0003800200 */
.L_x_2912:
        /* <DEDUP_REMOVED lines=19> */
.L_x_2915:
        /* <DEDUP_REMOVED lines=13> */
.L_x_2916:
[----:B------:R-:W-:Y:S05]  /*0b10*/  BSYNC.RECONVERGENT B0 ;  /* 0x0000000000007941 */ /* 0x000fea0003800200 */
.L_x_2914:
        /* <DEDUP_REMOVED lines=26> */
.L_x_2918:
[----:B------:R-:W-:Y:S05]  /*0cc0*/  BSYNC.RECONVERGENT B0 ;  /* 0x0000000000007941 */ /* 0x000fea0003800200 */
.L_x_2917:
        /* <DEDUP_REMOVED lines=19> */
.L_x_2920:
        /* <DEDUP_REMOVED lines=13> */
.L_x_2921:
[----:B------:R-:W-:Y:S05]  /*0ed0*/  BSYNC.RECONVERGENT B0 ;  /* 0x0000000000007941 */ /* 0x000fea0003800200 */
.L_x_2919:
        /* <DEDUP_REMOVED lines=26> */
.L_x_2923:
[----:B------:R-:W-:Y:S05]  /*1080*/  BSYNC.RECONVERGENT B0 ;  /* 0x0000000000007941 */ /* 0x000fea0003800200 */
.L_x_2922:
        /* <DEDUP_REMOVED lines=19> */
.L_x_2925:
        /* <DEDUP_REMOVED lines=13> */
.L_x_2926:
[----:B------:R-:W-:Y:S05]  /*1290*/  BSYNC.RECONVERGENT B0 ;  /* 0x0000000000007941 */ /* 0x000fea0003800200 */
.L_x_2924:
        /* <DEDUP_REMOVED lines=26> */
.L_x_2928:
[----:B------:R-:W-:Y:S05]  /*1440*/  BSYNC.RECONVERGENT B0 ;  /* 0x0000000000007941 */ /* 0x000fea0003800200 */
.L_x_2927:
        /* <DEDUP_REMOVED lines=19> */
.L_x_2930:
        /* <DEDUP_REMOVED lines=13> */
.L_x_2931:
[----:B------:R-:W-:Y:S05]  /*1650*/  BSYNC.RECONVERGENT B0 ;  /* 0x0000000000007941 */ /* 0x000fea0003800200 */
.L_x_2929:
        /* <DEDUP_REMOVED lines=26> */
.L_x_2933:
[----:B------:R-:W-:Y:S05]  /*1800*/  BSYNC.RECONVERGENT B0 ;  /* 0x0000000000007941 */ /* 0x000fea0003800200 */
.L_x_2932:
        /* <DEDUP_REMOVED lines=19> */
.L_x_2935:
        /* <DEDUP_REMOVED lines=13> */
.L_x_2936:
[----:B------:R-:W-:Y:S05]  /*1a10*/  BSYNC.RECONVERGENT B0 ;  /* 0x0000000000007941 */ /* 0x000fea0003800200 */
.L_x_2934:
        /* <DEDUP_REMOVED lines=26> */
.L_x_2938:
[----:B------:R-:W-:Y:S05]  /*1bc0*/  BSYNC.RECONVERGENT B0 ;  /* 0x0000000000007941 */ /* 0x000fea0003800200 */
.L_x_2937:
        /* <DEDUP_REMOVED lines=19> */
.L_x_2940:
        /* <DEDUP_REMOVED lines=13> */
.L_x_2941:
[----:B------:R-:W-:Y:S05]  /*1dd0*/  BSYNC.RECONVERGENT B0 ;  /* 0x0000000000007941 */ /* 0x000fea0003800200 */
.L_x_2939:
        /* <DEDUP_REMOVED lines=26> */
.L_x_2943:
[----:B------:R-:W-:Y:S05]  /*1f80*/  BSYNC.RECONVERGENT B0 ;  /* 0x0000000000007941 */ /* 0x000fea0003800200 */
.L_x_2942:
        /* <DEDUP_REMOVED lines=19> */
.L_x_2945:
        /* <DEDUP_REMOVED lines=13> */
.L_x_2946:
[----:B------:R-:W-:Y:S05]  /*2190*/  BSYNC.RECONVERGENT B0 ;  /* 0x0000000000007941 */ /* 0x000fea0003800200 */
.L_x_2944:
        /* <DEDUP_REMOVED lines=26> */
.L_x_2948:
[----:B------:R-:W-:Y:S05]  /*2340*/  BSYNC.RECONVERGENT B0 ;  /* 0x0000000000007941 */ /* 0x000fea0003800200 */
.L_x_2947:
        /* <DEDUP_REMOVED lines=19> */
.L_x_2950:
        /* <DEDUP_REMOVED lines=13> */
.L_x_2951:
[----:B------:R-:W-:Y:S05]  /*2550*/  BSYNC.RECONVERGENT B0 ;  /* 0x0000000000007941 */ /* 0x000fea0003800200 */
.L_x_2949:
        /* <DEDUP_REMOVED lines=26> */
.L_x_2953:
[----:B------:R-:W-:Y:S05]  /*2700*/  BSYNC.RECONVERGENT B0 ;  /* 0x0000000000007941 */ /* 0x000fea0003800200 */
.L_x_2952:
        /* <DEDUP_REMOVED lines=19> */
.L_x_2955:
        /* <DEDUP_REMOVED lines=13> */
.L_x_2956:
[----:B------:R-:W-:Y:S05]  /*2910*/  BSYNC.RECONVERGENT B0 ;  /* 0x0000000000007941 */ /* 0x000fea0003800200 */
.L_x_2954:
        /* <DEDUP_REMOVED lines=26> */
.L_x_2958:
[----:B------:R-:W-:Y:S05]  /*2ac0*/  BSYNC.RECONVERGENT B0 ;  /* 0x0000000000007941 */ /* 0x000fea0003800200 */
.L_x_2957:
        /* <DEDUP_REMOVED lines=19> */
.L_x_2960:
        /* <DEDUP_REMOVED lines=13> */
.L_x_2961:
[----:B------:R-:W-:Y:S05]  /*2cd0*/  BSYNC.RECONVERGENT B0 ;  /* 0x0000000000007941 */ /* 0x000fea0003800200 */
.L_x_2959:
        /* <DEDUP_REMOVED lines=26> */
.L_x_2963:
[----:B------:R-:W-:Y:S05]  /*2e80*/  BSYNC.RECONVERGENT B0 ;  /* 0x0000000000007941 */ /* 0x000fea0003800200 */
.L_x_2962:
        /* <DEDUP_REMOVED lines=19> */
.L_x_2965:
        /* <DEDUP_REMOVED lines=13> */
.L_x_2966:
[----:B------:R-:W-:Y:S05]  /*3090*/  BSYNC.RECONVERGENT B0 ;  /* 0x0000000000007941 */ /* 0x000fea0003800200 */
.L_x_2964:
        /* <DEDUP_REMOVED lines=26> */
.L_x_2968:
[----:B------:R-:W-:Y:S05]  /*3240*/  BSYNC.RECONVERGENT B0 ;  /* 0x0000000000007941 */ /* 0x000fea0003800200 */
.L_x_2967:
        /* <DEDUP_REMOVED lines=19> */
.L_x_2970:
        /* <DEDUP_REMOVED lines=13> */
.L_x_2971:
[----:B------:R-:W-:Y:S05]  /*3450*/  BSYNC.RECONVERGENT B0 ;  /* 0x0000000000007941 */ /* 0x000fea0003800200 */
.L_x_2969:
        /* <DEDUP_REMOVED lines=26> */
.L_x_2973:
[----:B------:R-:W-:Y:S05]  /*3600*/  BSYNC.RECONVERGENT B0 ;  /* 0x0000000000007941 */ /* 0x000fea0003800200 */
.L_x_2972:
        /* <DEDUP_REMOVED lines=19> */
.L_x_2975:
        /* <DEDUP_REMOVED lines=13> */
.L_x_2976:
[----:B------:R-:W-:Y:S05]  /*3810*/  BSYNC.RECONVERGENT B0 ;  /* 0x0000000000007941 */ /* 0x000fea0003800200 */
.L_x_2974:
        /* <DEDUP_REMOVED lines=26> */
.L_x_2978:
[----:B------:R-:W-:Y:S05]  /*39c0*/  BSYNC.RECONVERGENT B0 ;  /* 0x0000000000007941 */ /* 0x000fea0003800200 */
.L_x_2977:
        /* <DEDUP_REMOVED lines=19> */
.L_x_2980:
        /* <DEDUP_REMOVED lines=13> */
.L_x_2981:
[----:B------:R-:W-:Y:S05]  /*3bd0*/  BSYNC.RECONVERGENT B0 ;  /* 0x0000000000007941 */ /* 0x000fea0003800200 */
.L_x_2979:
        /* <DEDUP_REMOVED lines=26> */
.L_x_2983:
[----:B------:R-:W-:Y:S05]  /*3d80*/  BSYNC.RECONVERGENT B0 ;  /* 0x0000000000007941 */ /* 0x000fea0003800200 */
.L_x_2982:
        /* <DEDUP_REMOVED lines=19> */
.L_x_2985:
        /* <DEDUP_REMOVED lines=13> */
.L_x_2986:
[----:B------:R-:W-:Y:S05]  /*3f90*/  BSYNC.RECONVERGENT B0 ;  /* 0x0000000000007941 */ /* 0x000fea0003800200 */
.L_x_2984:
        /* <DEDUP_REMOVED lines=26> */
.L_x_2988:
[----:B------:R-:W-:Y:S05]  /*4140*/  BSYNC.RECONVERGENT B0 ;  /* 0x0000000000007941 */ /* 0x000fea0003800200 */
.L_x_2987:
        /* <DEDUP_REMOVED lines=19> */
.L_x_2990:
        /* <DEDUP_REMOVED lines=13> */
.L_x_2991:
[----:B------:R-:W-:Y:S05]  /*4350*/  BSYNC.RECONVERGENT B0 ;  /* 0x0000000000007941 */ /* 0x000fea0003800200 */
.L_x_2989:
        /* <DEDUP_REMOVED lines=26> */
.L_x_2993:
[----:B------:R-:W-:Y:S05]  /*4500*/  BSYNC.RECONVERGENT B0 ;  /* 0x0000000000007941 */ /* 0x000fea0003800200 */
.L_x_2992:
        /* <DEDUP_REMOVED lines=19> */
.L_x_2995:
        /* <DEDUP_REMOVED lines=13> */
.L_x_2996:
[----:B------:R-:W-:Y:S05]  /*4710*/  BSYNC.RECONVERGENT B0 ;  /* 0x0000000000007941 */ /* 0x000fea0003800200 */
.L_x_2994:
        /* <DEDUP_REMOVED lines=26> */
.L_x_2998:
[----:B------:R-:W-:Y:S05]  /*48c0*/  BSYNC.RECONVERGENT B0 ;  /* 0x0000000000007941 */ /* 0x000fea0003800200 */
.L_x_2997:
        /* <DEDUP_REMOVED lines=19> */
.L_x_3000:
        /* <DEDUP_REMOVED lines=13> */
.L_x_3001:
[----:B------:R-:W-:Y:S05]  /*4ad0*/  BSYNC.RECONVERGENT B0 ;  /* 0x0000000000007941 */ /* 0x000fea0003800200 */
.L_x_2999:
        /* <DEDUP_REMOVED lines=26> */
.L_x_3003:
[----:B------:R-:W-:Y:S05]  /*4c80*/  BSYNC.RECONVERGENT B0 ;  /* 0x0000000000007941 */ /* 0x000fea0003800200 */
.L_x_3002:
        /* <DEDUP_REMOVED lines=19> */
.L_x_3005:
        /* <DEDUP_REMOVED lines=13> */
.L_x_3006:
[----:B------:R-:W-:Y:S05]  /*4e90*/  BSYNC.RECONVERGENT B0 ;  /* 0x0000000000007941 */ /* 0x000fea0003800200 */
.L_x_3004:
        /* <DEDUP_REMOVED lines=26> */
.L_x_3008:
[----:B------:R-:W-:Y:S05]  /*5040*/  BSYNC.RECONVERGENT B0 ;  /* 0x0000000000007941 */ /* 0x000fea0003800200 */
.L_x_3007:
        /* <DEDUP_REMOVED lines=19> */
.L_x_3010:
        /* <DEDUP_REMOVED lines=13> */
.L_x_3011:
[----:B------:R-:W-:Y:S05]  /*5250*/  BSYNC.RECONVERGENT B0 ;  /* 0x0000000000007941 */ /* 0x000fea0003800200 */
.L_x_3009:
        /* <DEDUP_REMOVED lines=26> */
.L_x_3013:
[----:B------:R-:W-:Y:S05]  /*5400*/  BSYNC.RECONVERGENT B0 ;  /* 0x0000000000007941 */ /* 0x000fea0003800200 */
.L_x_3012:
        /* <DEDUP_REMOVED lines=19> */
.L_x_3015:
        /* <DEDUP_REMOVED lines=13> */
.L_x_3016:
[----:B------:R-:W-:Y:S05]  /*5610*/  BSYNC.RECONVERGENT B0 ;  /* 0x0000000000007941 */ /* 0x000fea0003800200 */
.L_x_3014:
        /* <DEDUP_REMOVED lines=26> */
.L_x_3018:
[----:B------:R-:W-:Y:S05]  /*57c0*/  BSYNC.RECONVERGENT B0 ;  /* 0x0000000000007941 */ /* 0x000fea0003800200 */
.L_x_3017:
        /* <DEDUP_REMOVED lines=19> */
.L_x_3020:
        /* <DEDUP_REMOVED lines=13> */
.L_x_3021:
[----:B------:R-:W-:Y:S05]  /*59d0*/  BSYNC.RECONVERGENT B0 ;  /* 0x0000000000007941 */ /* 0x000fea0003800200 */
.L_x_3019:
        /* <DEDUP_REMOVED lines=26> */
.L_x_3023:
[----:B------:R-:W-:Y:S05]  /*5b80*/  BSYNC.RECONVERGENT B0 ;  /* 0x0000000000007941 */ /* 0x000fea0003800200 */
.L_x_3022:
        /* <DEDUP_REMOVED lines=19> */
.L_x_3025:
        /* <DEDUP_REMOVED lines=13> */
.L_x_3026:
[----:B------:R-:W-:Y:S05]  /*5d90*/  BSYNC.RECONVERGENT B0 ;  /* 0x0000000000007941 */ /* 0x000fea0003800200 */
.L_x_3024:
        /* <DEDUP_REMOVED lines=26> */
.L_x_3028:
[----:B------:R-:W-:Y:S05]  /*5f40*/  BSYNC.RECONVERGENT B0 ;  /* 0x0000000000007941 */ /* 0x000fea0003800200 */
.L_x_3027:
        /* <DEDUP_REMOVED lines=19> */
.L_x_3030:
        /* <DEDUP_REMOVED lines=13> */
.L_x_3031:
[----:B------:R-:W-:Y:S05]  /*6150*/  BSYNC.RECONVERGENT B0 ;  /* 0x0000000000007941 */ /* 0x000fea0003800200 */
.L_x_3029:
        /* <DEDUP_REMOVED lines=26> */
.L_x_3033:
[----:B------:R-:W-:Y:S05]  /*6300*/  BSYNC.RECONVERGENT B0 ;  /* 0x0000000000007941 */ /* 0x000fea0003800200 */
.L_x_3032:
        /* <DEDUP_REMOVED lines=19> */
.L_x_3035:
        /* <DEDUP_REMOVED lines=13> */
.L_x_3036:
[----:B------:R-:W-:Y:S05]  /*6510*/  BSYNC.RECONVERGENT B0 ;  /* 0x0000000000007941 */ /* 0x000fea0003800200 */
.L_x_3034:
        /* <DEDUP_REMOVED lines=26> */
.L_x_3038:
[----:B------:R-:W-:Y:S05]  /*66c0*/  BSYNC.RECONVERGENT B0 ;  /* 0x0000000000007941 */ /* 0x000fea0003800200 */
.L_x_3037:
        /* <DEDUP_REMOVED lines=19> */
.L_x_3040:
        /* <DEDUP_REMOVED lines=13> */
.L_x_3041:
[----:B------:R-:W-:Y:S05]  /*68d0*/  BSYNC.RECONVERGENT B0 ;  /* 0x0000000000007941 */ /* 0x000fea0003800200 */
.L_x_3039:
        /* <DEDUP_REMOVED lines=26> */
.L_x_3043:
[----:B------:R-:W-:Y:S05]  /*6a80*/  BSYNC.RECONVERGENT B0 ;  /* 0x0000000000007941 */ /* 0x000fea0003800200 */
.L_x_3042:
        /* <DEDUP_REMOVED lines=19> */
.L_x_3045:
        /* <DEDUP_REMOVED lines=13> */
.L_x_3046:
[----:B------:R-:W-:Y:S05]  /*6c90*/  BSYNC.RECONVERGENT B0 ;  /* 0x0000000000007941 */ /* 0x000fea0003800200 */
.L_x_3044:
        /* <DEDUP_REMOVED lines=26> */
.L_x_3048:
[----:B------:R-:W-:Y:S05]  /*6e40*/  BSYNC.RECONVERGENT B0 ;  /* 0x0000000000007941 */ /* 0x000fea0003800200 */
.L_x_3047:
        /* <DEDUP_REMOVED lines=19> */
.L_x_3050:
        /* <DEDUP_REMOVED lines=13> */
.L_x_3051:
[----:B------:R-:W-:Y:S05]  /*7050*/  BSYNC.RECONVERGENT B0 ;  /* 0x0000000000007941 */ /* 0x000fea0003800200 */
.L_x_3049:
        /* <DEDUP_REMOVED lines=26> */
.L_x_3053:
[----:B------:R-:W-:Y:S05]  /*7200*/  BSYNC.RECONVERGENT B0 ;  /* 0x0000000000007941 */ /* 0x000fea0003800200 */
.L_x_3052:
        /* <DEDUP_REMOVED lines=19> */
.L_x_3055:
        /* <DEDUP_REMOVED lines=13> */
.L_x_3056:
[----:B------:R-:W-:Y:S05]  /*7410*/  BSYNC.RECONVERGENT B0 ;  /* 0x0000000000007941 */ /* 0x000fea0003800200 */
.L_x_3054:
        /* <DEDUP_REMOVED lines=26> */
.L_x_3058:
[----:B------:R-:W-:Y:S05]  /*75c0*/  BSYNC.RECONVERGENT B0 ;  /* 0x0000000000007941 */ /* 0x000fea0003800200 */
.L_x_3057:
        /* <DEDUP_REMOVED lines=19> */
.L_x_3060:
        /* <DEDUP_REMOVED lines=13> */
.L_x_3061:
[----:B------:R-:W-:Y:S05]  /*77d0*/  BSYNC.RECONVERGENT B0 ;  /* 0x0000000000007941 */ /* 0x000fea0003800200 */
.L_x_3059:
        /* <DEDUP_REMOVED lines=26> */
.L_x_3063:
[----:B------:R-:W-:Y:S05]  /*7980*/  BSYNC.RECONVERGENT B0 ;  /* 0x0000000000007941 */ /* 0x000fea0003800200 */
.L_x_3062:
        /* <DEDUP_REMOVED lines=18> */
.L_x_3064:
        /* <DEDUP_REMOVED lines=15> */
.L_x_3065:
        /* <DEDUP_REMOVED lines=14> */
.L_x_3404:


//--------------------- .text._ZN18transformer_engine43_GLOBAL__N__bafe6ae4_10_padding_cu_3a96c89420multi_padding_kernelILi8EhEEvNS0_16MultiPaddingArgsE --------------------------
	.section	.text._ZN18transformer_engine43_GLOBAL__N__bafe6ae4_10_padding_cu_3a96c89420multi_padding_kernelILi8EhEEvNS0_16MultiPaddingArgsE,"ax",@progbits
	.align	128
.text._ZN18transformer_engine43_GLOBAL__N__bafe6ae4_10_padding_cu_3a96c89420multi_padding_kernelILi8EhEEvNS0_16MultiPaddingArgsE:
        .type           _ZN18transformer_engine43_GLOBAL__N__bafe6ae4_10_padding_cu_3a96c89420multi_padding_kernelILi8EhEEvNS0_16MultiPaddingArgsE,@function
        .size           _ZN18transformer_engine43_GLOBAL__N__bafe6ae4_10_padding_cu_3a96c89420multi_padding_kernelILi8EhEEvNS0_16MultiPaddingArgsE,(.L_x_3405 - _ZN18transformer_engine43_GLOBAL__N__bafe6ae4_10_padding_cu_3a96c89420multi_padding_kernelILi8EhEEvNS0_16MultiPaddingArgsE)
        .other          _ZN18transformer_engine43_GLOBAL__N__bafe6ae4_10_padding_cu_3a96c89420multi_padding_kernelILi8EhEEvNS0_16MultiPaddingArgsE,@"STO_CUDA_ENTRY STV_DEFAULT"
_ZN18transformer_engine43_GLOBAL__N__bafe6ae4_10_padding_cu_3a96c89420multi_padding_kernelILi8EhEEvNS0_16MultiPaddingArgsE:
[----:B------:R-:W-:Y:S08]  /*0000*/  LDC R1, c[0x0][0x37c] ;  /* 0x0000df00ff017b82 */ /* 0x000ff00000000800 */
[----:B------:R-:W0:Y:S01]  /*0010*/  S2UR UR7, SR_CTAID.X ;  /* 0x00000000000779c3 */ /* 0x000e220000002500 */
[----:B------:R-:W-:Y:S01]  /*0020*/  UMOV UR4, URZ ;  /* 0x000000ff00047c82 */ /* 0x000fe20008000000 */
[----:B------:R-:W-:-:S05]  /*0030*/  UMOV UR8, 0x700 ;  /* 0x0000070000087882 */ /* 0x000fca0000000000 */
.L_x_3066:
        /* <DEDUP_REMOVED lines=11> */
[----:B------:R-:W-:Y:S01]  /*00f0*/  IMAD R10, R3, -0x4, R8 ;  /* 0xfffffffc030a7824 */ /* 0x000fe200078e0208 */
[----:B------:R-:W-:Y:S02]  /*0100*/  PRMT R19, RZ, 0x7610, R19 ;  /* 0x00007610ff137816 */ /* 0x000fe40000000013 */
[----:B------:R-:W-:Y:S01]  /*0110*/  PRMT R21, RZ, 0x7610, R21 ;  /* 0x00007610ff157816 */ /* 0x000fe20000000015 */
[----:B------:R-:W2:Y:S01]  /*0120*/  LDC R0, c[0x0][R10+0x980] ;  /* 0x000260000a007b82 */ /* 0x000ea20000000800 */
[----:B------:R-:W-:Y:S02]  /*0130*/  PRMT R23, RZ, 0x7610, R23 ;  /* 0x00007610ff177816 */ /* 0x000fe40000000017 */
[----:B------:R-:W-:-:S02]  /*0140*/  PRMT R25, RZ, 0x7610, R25 ;  /* 0x00007610ff197816 */ /* 0x000fc40000000019 */
[----:B------:R-:W-:Y:S02]  /*0150*/  PRMT R27, RZ, 0x7610, R27 ;  /* 0x00007610ff1b7816 */ /* 0x000fe4000000001b */
[----:B------:R-:W-:Y:S02]  /*0160*/  PRMT R29, RZ, 0x7610, R29 ;  /* 0x00007610ff1d7816 */ /* 0x000fe4000000001d */
[----:B------:R-:W-:Y:S02]  /*0170*/  PRMT R15, RZ, 0x7610, R15 ;  /* 0x00007610ff0f7816 */ /* 0x000fe4000000000f */
[----:B------:R-:W-:Y:S01]  /*0180*/  PRMT R17, RZ, 0x7610, R17 ;  /* 0x00007610ff117816 */ /* 0x000fe20000000011 */
[----:B--2---:R-:W-:-:S05]  /*0190*/  VIADD R2, R0, 0xff ;  /* 0x000000ff00027836 */ /* 0x004fca0000000000 */
[----:B------:R-:W-:-:S04]  /*01a0*/  SHF.R.S32.HI R3, RZ, 0x1f, R2 ;  /* 0x0000001fff037819 */ /* 0x000fc80000011402 */
[----:B------:R-:W-:Y:S02]  /*01b0*/  LEA.HI R3, R3, R2, RZ, 0x8 ;  /* 0x0000000203037211 */ /* 0x000fe400078f40ff */
[----:B------:R-:W2:Y:S02]  /*01c0*/  LDC R2, c[0x0][R10+0xa80] ;  /* 0x0002a0000a027b82 */ /* 0x000ea40000000800 */
[----:B------:R-:W-:-:S04]  /*01d0*/  SHF.R.S32.HI R4, RZ, 0x8, R3 ;  /* 0x00000008ff047819 */ /* 0x000fc80000011403 */
[-C--:B------:R-:W-:Y:S02]  /*01e0*/  IABS R6, R4.reuse ;  /* 0x0000000400067213 */ /* 0x080fe40000000000 */
[----:B------:R-:W-:Y:S02]  /*01f0*/  IABS R11, R4 ;  /* 0x00000004000b7213 */ /* 0x000fe40000000000 */
[----:B------:R-:W3:Y:S01]  /*0200*/  I2F.RP R5, R6 ;  /* 0x0000000600057306 */ /* 0x000ee20000209400 */
[----:B--2---:R-:W-:-:S07]  /*0210*/  IADD3 R13, PT, PT, -R2, UR7, RZ ;  /* 0x00000007020d7c10 */ /* 0x004fce000fffe1ff */
[----:B---3--:R-:W2:Y:S01]  /*0220*/  MUFU.RCP R5, R5 ;  /* 0x0000000500057308 */ /* 0x008ea20000001000 */
[----:B------:R-:W-:Y:S01]  /*0230*/  IMAD.MOV.U32 R2, RZ, RZ, RZ ;  /* 0x000000ffff027224 */ /* 0x000fe200078e00ff */
[----:B------:R-:W-:Y:S01]  /*0240*/  IABS R9, R13 ;  /* 0x0000000d00097213 */ /* 0x000fe20000000000 */
[----:B--2---:R-:W-:Y:S01]  /*0250*/  VIADD R3, R5, 0xffffffe ;  /* 0x0ffffffe05037836 */ /* 0x004fe20000000000 */
[----:B0-----:R-:W-:Y:S01]  /*0260*/  SHF.R.U32.HI R5, RZ, 0x2, R12 ;  /* 0x00000002ff057819 */ /* 0x001fe2000001160c */
[----:B------:R-:W-:-:S04]  /*0270*/  IMAD.SHL.U32 R12, R12, 0x8, RZ ;  /* 0x000000080c0c7824 */ /* 0x000fc800078e00ff */
[----:B------:R-:W0:Y:S01]  /*0280*/  F2I.FTZ.U32.TRUNC.NTZ R3, R3 ;  /* 0x0000000300037305 */ /* 0x000e22000021f000 */
[----:B------:R-:W-:Y:S01]  /*0290*/  LOP3.LUT R12, R12, 0xf8, RZ, 0xc0, !PT ;  /* 0x000000f80c0c7812 */ /* 0x000fe200078ec0ff */
[----:B0-----:R-:W-:-:S04]  /*02a0*/  IMAD.MOV R7, RZ, RZ, -R3 ;  /* 0x000000ffff077224 */ /* 0x001fc800078e0a03 */
[----:B------:R-:W-:-:S04]  /*02b0*/  IMAD R7, R7, R6, RZ ;  /* 0x0000000607077224 */ /* 0x000fc800078e02ff */
[----:B------:R-:W-:Y:S02]  /*02c0*/  IMAD.HI.U32 R2, R3, R7, R2 ;  /* 0x0000000703027227 */ /* 0x000fe400078e0002 */
[----:B------:R0:W2:Y:S02]  /*02d0*/  LDC R7, c[0x0][R10+0x880] ;  /* 0x000220000a077b82 */ /* 0x0000a40000000800 */
        /* <DEDUP_REMOVED lines=8> */
[----:B------:R-:W-:Y:S01]  /*0360*/  LOP3.LUT R3, R13, R4, RZ, 0x3c, !PT ;  /* 0x000000040d037212 */ /* 0x000fe200078e3cff */
[----:B------:R-:W3:Y:S03]  /*0370*/  LDC R6, c[0x0][R10+0x780] ;  /* 0x0001e0000a067b82 */ /* 0x000ee60000000800 */
[----:B------:R-:W-:-:S07]  /*0380*/  ISETP.GE.AND P2, PT, R3, RZ, PT ;  /* 0x000000ff0300720c */ /* 0x000fce0003f46270 */
[----:B------:R-:W-:-:S04]  /*0390*/  @P0 VIADD R2, R2, 0x1 ;  /* 0x0000000102020836 */ /* 0x000fc80000000000 */
[----:B------:R-:W-:Y:S02]  /*03a0*/  IMAD.MOV.U32 R9, RZ, RZ, R2 ;  /* 0x000000ffff097224 */ /* 0x000fe400078e0002 */
[----:B------:R0:W4:Y:S02]  /*03b0*/  LDC.64 R2, c[0x0][R8+0x580] ;  /* 0x0001600008027b82 */ /* 0x0001240000000a00 */
[----:B------:R-:W-:Y:S01]  /*03c0*/  @!P2 IMAD.MOV R9, RZ, RZ, -R9 ;  /* 0x000000ffff09a224 */ /* 0x000fe200078e0a09 */
[----:B------:R-:W-:-:S05]  /*03d0*/  @!P1 LOP3.LUT R9, RZ, R4, RZ, 0x33, !PT ;  /* 0x00000004ff099212 */ /* 0x000fca00078e33ff */
[----:B------:R-:W-:-:S04]  /*03e0*/  IMAD.MOV R11, RZ, RZ, -R9 ;  /* 0x000000ffff0b7224 */ /* 0x000fc800078e0a09 */
[----:B------:R-:W-:Y:S01]  /*03f0*/  IMAD R11, R4, R11, R13 ;  /* 0x0000000b040b7224 */ /* 0x000fe200078e020d */
[----:B------:R-:W-:-:S03]  /*0400*/  LOP3.LUT R4, R5, 0x18, RZ, 0xc0, !PT ;  /* 0x0000001805047812 */ /* 0x000fc600078ec0ff */
[----:B------:R-:W-:Y:S02]  /*0410*/  IMAD R11, R11, 0x100, R12 ;  /* 0x000001000b0b7824 */ /* 0x000fe400078e020c */
[----:B------:R-:W-:Y:S02]  /*0420*/  IMAD R9, R9, 0x100, R4 ;  /* 0x0000010009097824 */ /* 0x000fe400078e0204 */
[----:B------:R0:W0:Y:S03]  /*0430*/  LDC.64 R4, c[0x0][R8+0x380] ;  /* 0x0000e00008047b82 */ /* 0x0000260000000a00 */
[----:B---3--:R-:W-:-:S13]  /*0440*/  ISETP.GE.AND P0, PT, R9, R6, PT ;  /* 0x000000060900720c */ /* 0x008fda0003f06270 */
[----:B-12---:R-:W-:Y:S05]  /*0450*/  @P0 BRA `(.L_x_3068) ;  /* 0x0000000000880947 */ /* 0x006fea0003800000 */
        /* <DEDUP_REMOVED lines=14> */
[----:B------:R-:W-:Y:S02]  /*0540*/  PRMT R17, RZ, 0x7610, R17 ;  /* 0x00007610ff117816 */ /* 0x000fe40000000011 */
[----:B------:R-:W-:Y:S02]  /*0550*/  PRMT R15, RZ, 0x7610, R15 ;  /* 0x00007610ff0f7816 */ /* 0x000fe4000000000f */
[-C--:B------:R-:W-:Y:S01]  /*0560*/  ISETP.GE.AND P5, PT, R19, R0.reuse, PT ;  /* 0x000000001300720c */ /* 0x080fe20003fa6270 */
[----:B------:R-:W-:Y:S01]  /*0570*/  VIADD R19, R11, 0x6 ;  /* 0x000000060b137836 */ /* 0x000fe20000000000 */
[----:B------:R1:W5:Y:S04]  /*0580*/  @!P6 LDG.E.U8 R17, desc[UR4][R12.64] ;  /* 0x000000040c11e981 */ /* 0x000368000c1e1100 */
[----:B------:R1:W5:Y:S01]  /*0590*/  @!P2 LDG.E.U8 R15, desc[UR4][R12.64+0x1] ;  /* 0x000001040c0fa981 */ /* 0x000362000c1e1100 */
[----:B------:R-:W-:-:S02]  /*05a0*/  ISETP.GE.AND P6, PT, R19, R0, PT ;  /* 0x000000001300720c */ /* 0x000fc40003fc6270 */
        /* <DEDUP_REMOVED lines=13> */
.L_x_3068:
[----:B------:R-:W-:Y:S05]  /*0680*/  BSYNC.RECONVERGENT B0 ;  /* 0x0000000000007941 */ /* 0x000fea0003800200 */
.L_x_3067:
[----:B------:R-:W-:Y:S04]  /*0690*/  BSSY.RECONVERGENT B0, `(.L_x_3069) ;  /* 0x000003a000007945 */ /* 0x000fe80003800200 */
[----:B------:R-:W-:Y:S05]  /*06a0*/  @P0 BRA `(.L_x_3070) ;  /* 0x0000000000700947 */ /* 0x000fea0003800000 */
[C---:B-1----:R-:W-:Y:S01]  /*06b0*/  VIADD R13, R11.reuse, 0x1 ;  /* 0x000000010b0d7836 */ /* 0x042fe20000000000 */
[CC--:B------:R-:W-:Y:S01]  /*06c0*/  ISETP.GE.AND P5, PT, R11.reuse, R0.reuse, PT ;  /* 0x000000000b00720c */ /* 0x0c0fe20003fa6270 */
[C---:B0-----:R-:W-:Y:S02]  /*06d0*/  VIADD R8, R11.reuse, 0x2 ;  /* 0x000000020b087836 */ /* 0x041fe40000000000 */
        /* <DEDUP_REMOVED lines=25> */
.L_x_3070:
[----:B------:R-:W-:-:S13]  /*0870*/  ISETP.GE.AND P0, PT, R9, R7, PT ;  /* 0x000000070900720c */ /* 0x000fda0003f06270 */
[----:B------:R-:W-:Y:S05]  /*0880*/  @P0 BRA `(.L_x_3071) ;  /* 0x0000000000680947 */ /* 0x000fea0003800000 */
[----:B-1----:R-:W-:Y:S01]  /*0890*/  IMAD R13, R0, R9, R11 ;  /* 0x00000009000d7224 */ /* 0x002fe200078e020b */
[CC--:B------:R-:W-:Y:S01]  /*08a0*/  ISETP.GE.AND P1, PT, R11.reuse, R0.reuse, PT ;  /* 0x000000000b00720c */ /* 0x0c0fe20003f26270 */
[C---:B-----5:R-:W-:Y:S02]  /*08b0*/  VIADD R15, R11.reuse, 0x1 ;  /* 0x000000010b0f7836 */ /* 0x060fe40000000000 */
        /* <DEDUP_REMOVED lines=13> */
[----:B------:R2:W-:Y:S01]  /*0990*/  @!P1 STG.E.U8 desc[UR4][R20.64], RZ ;  /* 0x000000ff14009986 */ /* 0x0005e2000c101104 */
[-C--:B------:R-:W-:Y:S02]  /*09a0*/  ISETP.GE.AND P4, PT, R19, R0.reuse, PT ;  /* 0x000000001300720c */ /* 0x080fe40003f86270 */
[----:B------:R-:W-:Y:S01]  /*09b0*/  ISETP.GE.AND P1, PT, R13, R0, PT ;  /* 0x000000000d00720c */ /* 0x000fe20003f26270 */
[----:B------:R2:W-:Y:S04]  /*09c0*/  @!P0 STG.E.U8 desc[UR4][R20.64+0x1], RZ ;  /* 0x000001ff14008986 */ /* 0x0005e8000c101104 */
[----:B------:R2:W-:Y:S04]  /*09d0*/  @!P2 STG.E.U8 desc[UR4][R20.64+0x2], RZ ;  /* 0x000002ff1400a986 */ /* 0x0005e8000c101104 */
[----:B------:R2:W-:Y:S04]  /*09e0*/  @!P3 STG.E.U8 desc[UR4][R20.64+0x3], RZ ;  /* 0x000003ff1400b986 */ /* 0x0005e8000c101104 */
[----:B------:R2:W-:Y:S04]  /*09f0*/  @!P6 STG.E.U8 desc[UR4][R20.64+0x4], RZ ;  /* 0x000004ff1400e986 */ /* 0x0005e8000c101104 */
[----:B------:R2:W-:Y:S04]  /*0a00*/  @!P5 STG.E.U8 desc[UR4][R20.64+0x5], RZ ;  /* 0x000005ff1400d986 */ /* 0x0005e8000c101104 */
[----:B------:R2:W-:Y:S04]  /*0a10*/  @!P4 STG.E.U8 desc[UR4][R20.64+0x6], RZ ;  /* 0x000006ff1400c986 */ /* 0x0005e8000c101104 */
[----:B------:R2:W-:Y:S02]  /*0a20*/  @!P1 STG.E.U8 desc[UR4][R20.64+0x7], RZ ;  /* 0x000007ff14009986 */ /* 0x0005e4000c101104 */
.L_x_3071:
[----:B------:R-:W-:Y:S05]  /*0a30*/  BSYNC.RECONVERGENT B0 ;  /* 0x0000000000007941 */ /* 0x000fea0003800200 */
.L_x_3069:
[----:B-----5:R-:W-:Y:S01]  /*0a40*/  VIADD R15, R9, 0x1 ;  /* 0x00000001090f7836 */ /* 0x020fe20000000000 */
[----:B------:R-:W-:Y:S01]  /*0a50*/  BSSY.RECONVERGENT B0, `(.L_x_3072) ;  /* 0x000002e000007945 */ /* 0x000fe20003800200 */
[----:B--2---:R-:W-:Y:S02]  /*0a60*/  PRMT R21, RZ, 0x7610, R21 ;  /* 0x00007610ff157816 */ /* 0x004fe40000000015 */
[----:B------:R-:W-:Y:S02]  /*0a70*/  PRMT R23, RZ, 0x7610, R23 ;  /* 0x00007610ff177816 */ /* 0x000fe40000000017 */
[CC--:B------:R-:W-:Y:S02]  /*0a80*/  ISETP.GE.AND P1, PT, R15.reuse, R6.reuse, PT ;  /* 0x000000060f00720c */ /* 0x0c0fe40003f26270 */
[----:B------:R-:W-:Y:S02]  /*0a90*/  ISETP.GE.AND P0, PT, R15, R6, PT ;  /* 0x000000060f00720c */ /* 0x000fe40003f06270 */
[----:B------:R-:W-:-:S02]  /*0aa0*/  PRMT R25, RZ, 0x7610, R25 ;  /* 0x00007610ff197816 */ /* 0x000fc40000000019 */
[----:B------:R-:W-:Y:S02]  /*0ab0*/  PRMT R27, RZ, 0x7610, R27 ;  /* 0x00007610ff1b7816 */ /* 0x000fe4000000001b */
[----:B------:R-:W-:Y:S02]  /*0ac0*/  PRMT R29, RZ, 0x7610, R29 ;  /* 0x00007610ff1d7816 */ /* 0x000fe4000000001d */
[----:B0-----:R-:W-:Y:S02]  /*0ad0*/  PRMT R8, RZ, 0x7610, R8 ;  /* 0x00007610ff087816 */ /* 0x001fe40000000008 */
[----:B------:R-:W-:Y:S02]  /*0ae0*/  PRMT R17, RZ, 0x7610, R17 ;  /* 0x00007610ff117816 */ /* 0x000fe40000000011 */
[----:B---3--:R-:W-:Y:S01]  /*0af0*/  PRMT R19, RZ, 0x7610, R19 ;  /* 0x00007610ff137816 */ /* 0x008fe20000000013 */
[----:B------:R-:W-:Y:S06]  /*0b00*/  @P1 BRA `(.L_x_3073) ;  /* 0x0000000000881947 */ /* 0x000fec0003800000 */
[C---:B------:R-:W-:Y:S01]  /*0b10*/  VIADD R17, R11.reuse, 0x1 ;  /* 0x000000010b117836 */ /* 0x040fe20000000000 */
[CC--:B------:R-:W-:Y:S01]  /*0b20*/  ISETP.GE.AND P6, PT, R11.reuse, R0.reuse, PT ;  /* 0x000000000b00720c */ /* 0x0c0fe20003fc6270 */
[----:B------:R-:W-:Y:S02]  /*0b30*/  VIADD R19, R11, 0x2 ;  /* 0x000000020b137836 */ /* 0x000fe40000000000 */
[----:B-1----:R-:W-:Y:S01]  /*0b40*/  IMAD R13, R0, R15, R11 ;  /* 0x0000000f000d7224 */ /* 0x002fe200078e020b */
        /* <DEDUP_REMOVED lines=30> */
.L_x_3073:
[----:B------:R-:W-:Y:S05]  /*0d30*/  BSYNC.RECONVERGENT B0 ;  /* 0x0000000000007941 */ /* 0x000fea0003800200 */
.L_x_3072:
[----:B------:R-:W-:Y:S04]  /*0d40*/  BSSY.RECONVERGENT B0, `(.L_x_3074) ;  /* 0x000003a000007945 */ /* 0x000fe80003800200 */
[----:B------:R-:W-:Y:S05]  /*0d50*/  @!P0 BRA `(.L_x_3075) ;  /* 0x0000000000788947 */ /* 0x000fea0003800000 */
[----:B------:R-:W-:-:S13]  /*0d60*/  ISETP.GE.AND P0, PT, R15, R7, PT ;  /* 0x000000070f00720c */ /* 0x000fda0003f06270 */
[----:B------:R-:W-:Y:S05]  /*0d70*/  @P0 BRA `(.L_x_3076) ;  /* 0x0000000000d80947 */ /* 0x000fea0003800000 */
[C---:B01----:R-:W-:Y:S01]  /*0d80*/  VIADD R13, R11.reuse, 0x1 ;  /* 0x000000010b0d7836 */ /* 0x043fe20000000000 */
        /* <DEDUP_REMOVED lines=16> */
[----:B------:R2:W-:Y:S04]  /*0e90*/  @!P5 STG.E.U8 desc[UR4][R12.64], RZ ;  /* 0x000000ff0c00d986 */ /* 0x0005e8000c101104 */
[----:B------:R2:W-:Y:S04]  /*0ea0*/  @!P4 STG.E.U8 desc[UR4][R12.64+0x1], RZ ;  /* 0x000001ff0c00c986 */ /* 0x0005e8000c101104 */
[----:B------:R2:W-:Y:S04]  /*0eb0*/  @!P3 STG.E.U8 desc[UR4][R12.64+0x2], RZ ;  /* 0x000002ff0c00b986 */ /* 0x0005e8000c101104 */
[----:B------:R2:W-:Y:S04]  /*0ec0*/  @!P2 STG.E.U8 desc[UR4][R12.64+0x3], RZ ;  /* 0x000003ff0c00a986 */ /* 0x0005e8000c101104 */
[----:B------:R2:W-:Y:S04]  /*0ed0*/  @!P1 STG.E.U8 desc[UR4][R12.64+0x4], RZ ;  /* 0x000004ff0c009986 */ /* 0x0005e8000c101104 */
[----:B------:R2:W-:Y:S04]  /*0ee0*/  @!P6 STG.E.U8 desc[UR4][R12.64+0x6], RZ ;  /* 0x000006ff0c00e986 */ /* 0x0005e8000c101104 */
[----:B------:R2:W-:Y:S01]  /*0ef0*/  @!P0 STG.E.U8 desc[UR4][R12.64+0x5], RZ ;  /* 0x000005ff0c008986 */ /* 0x0005e2000c101104 */
[----:B------:R-:W-:-:S13]  /*0f00*/  ISETP.GE.AND P0, PT, R15, R0, PT ;  /* 0x000000000f00720c */ /* 0x000fda0003f06270 */
[----:B--2---:R-:W-:Y:S05]  /*0f10*/  @P0 BRA `(.L_x_3076) ;  /* 0x0000000000700947 */ /* 0x004fea0003800000 */
[----:B------:R2:W-:Y:S01]  /*0f20*/  STG.E.U8 desc[UR4][R12.64+0x7], RZ ;  /* 0x000007ff0c007986 */ /* 0x0005e2000c101104 */
[----:B------:R-:W-:Y:S05]  /*0f30*/  BRA `(.L_x_3076) ;  /* 0x0000000000687947 */ /* 0x000fea0003800000 */
.L_x_3075:
[C---:B01----:R-:W-:Y:S01]  /*0f40*/  VIADD R12, R11.reuse, 0x3 ;  /* 0x000000030b0c7836 */ /* 0x043fe20000000000 */
        /* <DEDUP_REMOVED lines=25> */
.L_x_3076:
[----:B------:R-:W-:Y:S05]  /*10e0*/  BSYNC.RECONVERGENT B0 ;  /* 0x0000000000007941 */ /* 0x000fea0003800200 */
.L_x_3074:
[----:B------:R-:W-:Y:S01]  /*10f0*/  VIADD R15, R9, 0x2 ;  /* 0x00000002090f7836 */ /* 0x000fe20000000000 */
[----:B------:R-:W-:Y:S01]  /*1100*/  BSSY.RECONVERGENT B0, `(.L_x_3077) ;  /* 0x000002e000007945 */ /* 0x000fe20003800200 */
[----:B0----5:R-:W-:Y:S02]  /*1110*/  PRMT R21, RZ, 0x7610, R21 ;  /* 0x00007610ff157816 */ /* 0x021fe40000000015 */
[----:B------:R-:W-:Y:S02]  /*1120*/  PRMT R23, RZ, 0x7610, R23 ;  /* 0x00007610ff177816 */ /* 0x000fe40000000017 */
[CC--:B------:R-:W-:Y:S02]  /*1130*/  ISETP.GE.AND P1, PT, R15.reuse, R6.reuse, PT ;  /* 0x000000060f00720c */ /* 0x0c0fe40003f26270 */
[----:B------:R-:W-:Y:S02]  /*1140*/  ISETP.GE.AND P0, PT, R15, R6, PT ;  /* 0x000000060f00720c */ /* 0x000fe40003f06270 */
[----:B------:R-:W-:-:S02]  /*1150*/  PRMT R25, RZ, 0x7610, R25 ;  /* 0x00007610ff197816 */ /* 0x000fc40000000019 */
[----:B------:R-:W-:Y:S02]  /*1160*/  PRMT R27, RZ, 0x7610, R27 ;  /* 0x00007610ff1b7816 */ /* 0x000fe4000000001b */
[----:B------:R-:W-:Y:S02]  /*1170*/  PRMT R29, RZ, 0x7610, R29 ;  /* 0x00007610ff1d7816 */ /* 0x000fe4000000001d */
[----:B------:R-:W-:Y:S02]  /*1180*/  PRMT R8, RZ, 0x7610, R8 ;  /* 0x00007610ff087816 */ /* 0x000fe40000000008 */
[----:B------:R-:W-:Y:S02]  /*1190*/  PRMT R17, RZ, 0x7610, R17 ;  /* 0x00007610ff117816 */ /* 0x000fe40000000011 */
[----:B------:R-:W-:Y:S01]  /*11a0*/  PRMT R19, RZ, 0x7610, R19 ;  /* 0x00007610ff137816 */ /* 0x000fe20000000013 */
[----:B------:R-:W-:Y:S06]  /*11b0*/  @P1 BRA `(.L_x_3078) ;  /* 0x0000000000881947 */ /* 0x000fec0003800000 */
[C---:B------:R-:W-:Y:S01]  /*11c0*/  VIADD R17, R11.reuse, 0x1 ;  /* 0x000000010b117836 */ /* 0x040fe20000000000 */
[CC--:B------:R-:W-:Y:S01]  /*11d0*/  ISETP.GE.AND P6, PT, R11.reuse, R0.reuse, PT ;  /* 0x000000000b00720c */ /* 0x0c0fe20003fc6270 */
[----:B------:R-:W-:Y:S02]  /*11e0*/  VIADD R19, R11, 0x2 ;  /* 0x000000020b137836 */ /* 0x000fe40000000000 */
[----:B-12---:R-:W-:Y:S01]  /*11f0*/  IMAD R13, R0, R15, R11 ;  /* 0x0000000f000d7224 */ /* 0x006fe200078e020b */
        /* <DEDUP_REMOVED lines=30> */
.L_x_3078:
[----:B------:R-:W-:Y:S05]  /*13e0*/  BSYNC.RECONVERGENT B0 ;  /* 0x0000000000007941 */ /* 0x000fea0003800200 */
.L_x_3077:
[----:B------:R-:W-:Y:S04]  /*13f0*/  BSSY.RECONVERGENT B0, `(.L_x_3079) ;  /* 0x000003a000007945 */ /* 0x000fe80003800200 */
[----:B------:R-:W-:Y:S05]  /*1400*/  @!P0 BRA `(.L_x_3080) ;  /* 0x0000000000788947 */ /* 0x000fea0003800000 */
[----:B------:R-:W-:-:S13]  /*1410*/  ISETP.GE.AND P0, PT, R15, R7, PT ;  /* 0x000000070f00720c */ /* 0x000fda0003f06270 */
[----:B------:R-:W-:Y:S05]  /*1420*/  @P0 BRA `(.L_x_3081) ;  /* 0x0000000000d80947 */ /* 0x000fea0003800000 */
[C---:B012---:R-:W-:Y:S01]  /*1430*/  VIADD R13, R11.reuse, 0x1 ;  /* 0x000000010b0d7836 */ /* 0x047fe20000000000 */
        /* <DEDUP_REMOVED lines=24> */
[----:B---3--:R-:W-:Y:S05]  /*15c0*/  @P0 BRA `(.L_x_3081) ;  /* 0x0000000000700947 */ /* 0x008fea0003800000 */
[----:B------:R3:W-:Y:S01]  /*15d0*/  STG.E.U8 desc[UR4][R12.64+0x7], RZ ;  /* 0x000007ff0c007986 */ /* 0x0007e2000c101104 */
[----:B------:R-:W-:Y:S05]  /*15e0*/  BRA `(.L_x_3081) ;  /* 0x0000000000687947 */ /* 0x000fea0003800000 */
.L_x_3080:
[C---:B012---:R-:W-:Y:S01]  /*15f0*/  VIADD R12, R11.reuse, 0x3 ;  /* 0x000000030b0c7836 */ /* 0x047fe20000000000 */
        /* <DEDUP_REMOVED lines=25> */
.L_x_3081:
[----:B------:R-:W-:Y:S05]  /*1790*/  BSYNC.RECONVERGENT B0 ;  /* 0x0000000000007941 */ /* 0x000fea0003800200 */
.L_x_3079:
        /* <DEDUP_REMOVED lines=47> */
.L_x_3083:
[----:B------:R-:W-:Y:S05]  /*1a90*/  BSYNC.RECONVERGENT B0 ;  /* 0x0000000000007941 */ /* 0x000fea0003800200 */
.L_x_3082:
        /* <DEDUP_REMOVED lines=29> */
[----:B0-----:R-:W-:Y:S05]  /*1c70*/  @P0 BRA `(.L_x_3086) ;  /* 0x0000000000700947 */ /* 0x001fea0003800000 */
[----:B------:R0:W-:Y:S01]  /*1c80*/  STG.E.U8 desc[UR4][R12.64+0x7], RZ ;  /* 0x000007ff0c007986 */ /* 0x0001e2000c101104 */
[----:B------:R-:W-:Y:S05]  /*1c90*/  BRA `(.L_x_3086) ;  /* 0x0000000000687947 */ /* 0x000fea0003800000 */
.L_x_3085:
        /* <DEDUP_REMOVED lines=26> */
.L_x_3086:
[----:B------:R-:W-:Y:S05]  /*1e40*/  BSYNC.RECONVERGENT B0 ;  /* 0x0000000000007941 */ /* 0x000fea0003800200 */
.L_x_3084:
        /* <DEDUP_REMOVED lines=47> */
.L_x_3088:
[----:B------:R-:W-:Y:S05]  /*2140*/  BSYNC.RECONVERGENT B0 ;  /* 0x0000000000007941 */ /* 0x000fea0003800200 */
.L_x_3087:
        /* <DEDUP_REMOVED lines=32> */
.L_x_3090:
        /* <DEDUP_REMOVED lines=26> */
.L_x_3091:
[----:B------:R-:W-:Y:S05]  /*24f0*/  BSYNC.RECONVERGENT B0 ;  /* 0x0000000000007941 */ /* 0x000fea0003800200 */
.L_x_3089:
        /* <DEDUP_REMOVED lines=47> */
.L_x_3093:
[----:B------:R-:W-:Y:S05]  /*27f0*/  BSYNC.RECONVERGENT B0 ;  /* 0x0000000000007941 */ /* 0x000fea0003800200 */
.L_x_3092:
        /* <DEDUP_REMOVED lines=32> */
.L_x_3095:
        /* <DEDUP_REMOVED lines=26> */
.L_x_3096:
[----:B------:R-:W-:Y:S05]  /*2ba0*/  BSYNC.RECONVERGENT B0 ;  /* 0x0000000000007941 */ /* 0x000fea0003800200 */
.L_x_3094:
        /* <DEDUP_REMOVED lines=47> */
.L_x_3098:
[----:B------:R-:W-:Y:S05]  /*2ea0*/  BSYNC.RECONVERGENT B0 ;  /* 0x0000000000007941 */ /* 0x000fea0003800200 */
.L_x_3097:
        /* <DEDUP_REMOVED lines=32> */
.L_x_3100:
        /* <DEDUP_REMOVED lines=26> */
.L_x_3101:
[----:B------:R-:W-:Y:S05]  /*3250*/  BSYNC.RECONVERGENT B0 ;  /* 0x0000000000007941 */ /* 0x000fea0003800200 */
.L_x_3099:
        /* <DEDUP_REMOVED lines=47> */
.L_x_3103:
[----:B------:R-:W-:Y:S05]  /*3550*/  BSYNC.RECONVERGENT B0 ;  /* 0x0000000000007941 */ /* 0x000fea0003800200 */
.L_x_3102:
        /* <DEDUP_REMOVED lines=32> */
.L_x_3105:
        /* <DEDUP_REMOVED lines=26> */
.L_x_3106:
[----:B------:R-:W-:Y:S05]  /*3900*/  BSYNC.RECONVERGENT B0 ;  /* 0x0000000000007941 */ /* 0x000fea0003800200 */
.L_x_3104:
        /* <DEDUP_REMOVED lines=47> */
.L_x_3108:
[----:B------:R-:W-:Y:S05]  /*3c00*/  BSYNC.RECONVERGENT B0 ;  /* 0x0000000000007941 */ /* 0x000fea0003800200 */
.L_x_3107:
        /* <DEDUP_REMOVED lines=32> */
.L_x_3110:
        /* <DEDUP_REMOVED lines=26> */
.L_x_3111:
[----:B------:R-:W-:Y:S05]  /*3fb0*/  BSYNC.RECONVERGENT B0 ;  /* 0x0000000000007941 */ /* 0x000fea0003800200 */
.L_x_3109:
        /* <DEDUP_REMOVED lines=47> */
.L_x_3113:
[----:B------:R-:W-:Y:S05]  /*42b0*/  BSYNC.RECONVERGENT B0 ;  /* 0x0000000000007941 */ /* 0x000fea0003800200 */
.L_x_3112:
        /* <DEDUP_REMOVED lines=32> */
.L_x_3115:
        /* <DEDUP_REMOVED lines=26> */
.L_x_3116:
[----:B------:R-:W-:Y:S05]  /*4660*/  BSYNC.RECONVERGENT B0 ;  /* 0x0000000000007941 */ /* 0x000fea0003800200 */
.L_x_3114:
        /* <DEDUP_REMOVED lines=47> */
.L_x_3118:
[----:B------:R-:W-:Y:S05]  /*4960*/  BSYNC.RECONVERGENT B0 ;  /* 0x0000000000007941 */ /* 0x000fea0003800200 */
.L_x_3117:
        /* <DEDUP_REMOVED lines=32> */
.L_x_3120:
        /* <DEDUP_REMOVED lines=26> */
.L_x_3121:
[----:B------:R-:W-:Y:S05]  /*4d10*/  BSYNC.RECONVERGENT B0 ;  /* 0x0000000000007941 */ /* 0x000fea0003800200 */
.L_x_3119:
        /* <DEDUP_REMOVED lines=47> */
.L_x_3123:
[----:B------:R-:W-:Y:S05]  /*5010*/  BSYNC.RECONVERGENT B0 ;  /* 0x0000000000007941 */ /* 0x000fea0003800200 */
.L_x_3122:
        /* <DEDUP_REMOVED lines=32> */
.L_x_3125:
        /* <DEDUP_REMOVED lines=26> */
.L_x_3126:
[----:B------:R-:W-:Y:S05]  /*53c0*/  BSYNC.RECONVERGENT B0 ;  /* 0x0000000000007941 */ /* 0x000fea0003800200 */
.L_x_3124:
        /* <DEDUP_REMOVED lines=47> */
.L_x_3128:
[----:B------:R-:W-:Y:S05]  /*56c0*/  BSYNC.RECONVERGENT B0 ;  /* 0x0000000000007941 */ /* 0x000fea0003800200 */
.L_x_3127:
        /* <DEDUP_REMOVED lines=32> */
.L_x_3130:
        /* <DEDUP_REMOVED lines=26> */
.L_x_3131:
[----:B------:R-:W-:Y:S05]  /*5a70*/  BSYNC.RECONVERGENT B0 ;  /* 0x0000000000007941 */ /* 0x000fea0003800200 */
.L_x_3129:
        /* <DEDUP_REMOVED lines=47> */
.L_x_3133:
[----:B------:R-:W-:Y:S05]  /*5d70*/  BSYNC.RECONVERGENT B0 ;  /* 0x0000000000007941 */ /* 0x000fea0003800200 */
.L_x_3132:
        /* <DEDUP_REMOVED lines=32> */
.L_x_3135:
        /* <DEDUP_REMOVED lines=26> */
.L_x_3136:
[----:B------:R-:W-:Y:S05]  /*6120*/  BSYNC.RECONVERGENT B0 ;  /* 0x0000000000007941 */ /* 0x000fea0003800200 */
.L_x_3134:
        /* <DEDUP_REMOVED lines=47> */
.L_x_3138:
[----:B------:R-:W-:Y:S05]  /*6420*/  BSYNC.RECONVERGENT B0 ;  /* 0x0000000000007941 */ /* 0x000fea0003800200 */
.L_x_3137:
        /* <DEDUP_REMOVED lines=32> */
.L_x_3140:
        /* <DEDUP_REMOVED lines=26> */
.L_x_3141:
[----:B------:R-:W-:Y:S05]  /*67d0*/  BSYNC.RECONVERGENT B0 ;  /* 0x0000000000007941 */ /* 0x000fea0003800200 */
.L_x_3139:
        /* <DEDUP_REMOVED lines=47> */
.L_x_3143:
[----:B------:R-:W-:Y:S05]  /*6ad0*/  BSYNC.RECONVERGENT B0 ;  /* 0x0000000000007941 */ /* 0x000fea0003800200 */
.L_x_3142:
        /* <DEDUP_REMOVED lines=32> */
.L_x_3145:
        /* <DEDUP_REMOVED lines=26> */
.L_x_3146:
[----:B------:R-:W-:Y:S05]  /*6e80*/  BSYNC.RECONVERGENT B0 ;  /* 0x0000000000007941 */ /* 0x000fea0003800200 */
.L_x_3144:
        /* <DEDUP_REMOVED lines=47> */
.L_x_3148:
[----:B------:R-:W-:Y:S05]  /*7180*/  BSYNC.RECONVERGENT B0 ;  /* 0x0000000000007941 */ /* 0x000fea0003800200 */
.L_x_3147:
        /* <DEDUP_REMOVED lines=32> */
.L_x_3150:
        /* <DEDUP_REMOVED lines=26> */
.L_x_3151:
[----:B------:R-:W-:Y:S05]  /*7530*/  BSYNC.RECONVERGENT B0 ;  /* 0x0000000000007941 */ /* 0x000fea0003800200 */
.L_x_3149:
        /* <DEDUP_REMOVED lines=47> */
.L_x_3153:
[----:B------:R-:W-:Y:S05]  /*7830*/  BSYNC.RECONVERGENT B0 ;  /* 0x0000000000007941 */ /* 0x000fea0003800200 */
.L_x_3152:
        /* <DEDUP_REMOVED lines=32> */
.L_x_3155:
        /* <DEDUP_REMOVED lines=26> */
.L_x_3156:
[----:B------:R-:W-:Y:S05]  /*7be0*/  BSYNC.RECONVERGENT B0 ;  /* 0x0000000000007941 */ /* 0x000fea0003800200 */
.L_x_3154:
        /* <DEDUP_REMOVED lines=47> */
.L_x_3158:
[----:B------:R-:W-:Y:S05]  /*7ee0*/  BSYNC.RECONVERGENT B0 ;  /* 0x0000000000007941 */ /* 0x000fea0003800200 */
.L_x_3157:
        /* <DEDUP_REMOVED lines=32> */
.L_x_3160:
        /* <DEDUP_REMOVED lines=26> */
.L_x_3161:
[----:B------:R-:W-:Y:S05]  /*8290*/  BSYNC.RECONVERGENT B0 ;  /* 0x0000000000007941 */ /* 0x000fea0003800200 */
.L_x_3159:
        /* <DEDUP_REMOVED lines=47> */
.L_x_3163:
[----:B------:R-:W-:Y:S05]  /*8590*/  BSYNC.RECONVERGENT B0 ;  /* 0x0000000000007941 */ /* 0x000fea0003800200 */
.L_x_3162:
        /* <DEDUP_REMOVED lines=32> */
.L_x_3165:
        /* <DEDUP_REMOVED lines=26> */
.L_x_3166:
[----:B------:R-:W-:Y:S05]  /*8940*/  BSYNC.RECONVERGENT B0 ;  /* 0x0000000000007941 */ /* 0x000fea0003800200 */
.L_x_3164:
        /* <DEDUP_REMOVED lines=47> */
.L_x_3168:
[----:B------:R-:W-:Y:S05]  /*8c40*/  BSYNC.RECONVERGENT B0 ;  /* 0x0000000000007941 */ /* 0x000fea0003800200 */
.L_x_3167:
        /* <DEDUP_REMOVED lines=32> */
.L_x_3170:
        /* <DEDUP_REMOVED lines=26> */
.L_x_3171:
[----:B------:R-:W-:Y:S05]  /*8ff0*/  BSYNC.RECONVERGENT B0 ;  /* 0x0000000000007941 */ /* 0x000fea0003800200 */
.L_x_3169:
        /* <DEDUP_REMOVED lines=47> */
.L_x_3173:
[----:B------:R-:W-:Y:S05]  /*92f0*/  BSYNC.RECONVERGENT B0 ;  /* 0x0000000000007941 */ /* 0x000fea0003800200 */
.L_x_3172:
        /* <DEDUP_REMOVED lines=32> */
.L_x_3175:
        /* <DEDUP_REMOVED lines=26> */
.L_x_3176:
[----:B------:R-:W-:Y:S05]  /*96a0*/  BSYNC.RECONVERGENT B0 ;  /* 0x0000000000007941 */ /* 0x000fea0003800200 */
.L_x_3174:
        /* <DEDUP_REMOVED lines=47> */
.L_x_3178:
[----:B------:R-:W-:Y:S05]  /*99a0*/  BSYNC.RECONVERGENT B0 ;  /* 0x0000000000007941 */ /* 0x000fea0003800200 */
.L_x_3177:
        /* <DEDUP_REMOVED lines=32> */
.L_x_3180:
        /* <DEDUP_REMOVED lines=26> */
.L_x_3181:
[----:B------:R-:W-:Y:S05]  /*9d50*/  BSYNC.RECONVERGENT B0 ;  /* 0x0000000000007941 */ /* 0x000fea0003800200 */
.L_x_3179:
        /* <DEDUP_REMOVED lines=47> */
.L_x_3183:
[----:B------:R-:W-:Y:S05]  /*a050*/  BSYNC.RECONVERGENT B0 ;  /* 0x0000000000007941 */ /* 0x000fea0003800200 */
.L_x_3182:
        /* <DEDUP_REMOVED lines=32> */
.L_x_3185:
        /* <DEDUP_REMOVED lines=26> */
.L_x_3186:
[----:B------:R-:W-:Y:S05]  /*a400*/  BSYNC.RECONVERGENT B0 ;  /* 0x0000000000007941 */ /* 0x000fea0003800200 */
.L_x_3184:
        /* <DEDUP_REMOVED lines=47> */
.L_x_3188:
[----:B------:R-:W-:Y:S05]  /*a700*/  BSYNC.RECONVERGENT B0 ;  /* 0x0000000000007941 */ /* 0x000fea0003800200 */
.L_x_3187:
        /* <DEDUP_REMOVED lines=32> */
.L_x_3190:
        /* <DEDUP_REMOVED lines=26> */
.L_x_3191:
[----:B------:R-:W-:Y:S05]  /*aab0*/  BSYNC.RECONVERGENT B0 ;  /* 0x0000000000007941 */ /* 0x000fea0003800200 */
.L_x_3189:
        /* <DEDUP_REMOVED lines=47> */
.L_x_3193:
[----:B------:R-:W-:Y:S05]  /*adb0*/  BSYNC.RECONVERGENT B0 ;  /* 0x0000000000007941 */ /* 0x000fea0003800200 */
.L_x_3192:
        /* <DEDUP_REMOVED lines=32> */
.L_x_3195:
        /* <DEDUP_REMOVED lines=26> */
.L_x_3196:
[----:B------:R-:W-:Y:S05]  /*b160*/  BSYNC.RECONVERGENT B0 ;  /* 0x0000000000007941 */ /* 0x000fea0003800200 */
.L_x_3194:
        /* <DEDUP_REMOVED lines=47> */
.L_x_3198:
[----:B------:R-:W-:Y:S05]  /*b460*/  BSYNC.RECONVERGENT B0 ;  /* 0x0000000000007941 */ /* 0x000fea0003800200 */
.L_x_3197:
        /* <DEDUP_REMOVED lines=32> */
.L_x_3200:
        /* <DEDUP_REMOVED lines=26> */
.L_x_3201:
[----:B------:R-:W-:Y:S05]  /*b810*/  BSYNC.RECONVERGENT B0 ;  /* 0x0000000000007941 */ /* 0x000fea0003800200 */
.L_x_3199:
        /* <DEDUP_REMOVED lines=47> */
.L_x_3203:
[----:B------:R-:W-:Y:S05]  /*bb10*/  BSYNC.RECONVERGENT B0 ;  /* 0x0000000000007941 */ /* 0x000fea0003800200 */
.L_x_3202:
        /* <DEDUP_REMOVED lines=32> */
.L_x_3205:
        /* <DEDUP_REMOVED lines=26> */
.L_x_3206:
[----:B------:R-:W-:Y:S05]  /*bec0*/  BSYNC.RECONVERGENT B0 ;  /* 0x0000000000007941 */ /* 0x000fea0003800200 */
.L_x_3204:
        /* <DEDUP_REMOVED lines=47> */
.L_x_3208:
[----:B------:R-:W-:Y:S05]  /*c1c0*/  BSYNC.RECONVERGENT B0 ;  /* 0x0000000000007941 */ /* 0x000fea0003800200 */
.L_x_3207:
        /* <DEDUP_REMOVED lines=32> */
.L_x_3210:
        /* <DEDUP_REMOVED lines=26> */
.L_x_3211:
[----:B------:R-:W-:Y:S05]  /*c570*/  BSYNC.RECONVERGENT B0 ;  /* 0x0000000000007941 */ /* 0x000fea0003800200 */
.L_x_3209:
        /* <DEDUP_REMOVED lines=47> */
.L_x_3213:
[----:B------:R-:W-:Y:S05]  /*c870*/  BSYNC.RECONVERGENT B0 ;  /* 0x0000000000007941 */ /* 0x000fea0003800200 */
.L_x_3212:
        /* <DEDUP_REMOVED lines=32> */
.L_x_3215:
        /* <DEDUP_REMOVED lines=26> */
.L_x_3216:
[----:B------:R-:W-:Y:S05]  /*cc20*/  BSYNC.RECONVERGENT B0 ;  /* 0x0000000000007941 */ /* 0x000fea0003800200 */
.L_x_3214:
        /* <DEDUP_REMOVED lines=47> */
.L_x_3218:
[----:B------:R-:W-:Y:S05]  /*cf20*/  BSYNC.RECONVERGENT B0 ;  /* 0x0000000000007941 */ /* 0x000fea0003800200 */
.L_x_3217:
        /* <DEDUP_REMOVED lines=32> */
.L_x_3220:
        /* <DEDUP_REMOVED lines=26> */
.L_x_3221:
[----:B------:R-:W-:Y:S05]  /*d2d0*/  BSYNC.RECONVERGENT B0 ;  /* 0x0000000000007941 */ /* 0x000fea0003800200 */
.L_x_3219:
        /* <DEDUP_REMOVED lines=47> */
.L_x_3223:
[----:B------:R-:W-:Y:S05]  /*d5d0*/  BSYNC.RECONVERGENT B0 ;  /* 0x0000000000007941 */ /* 0x000fea0003800200 */
.L_x_3222:
        /* <DEDUP_REMOVED lines=32> */
.L_x_3225:
        /* <DEDUP_REMOVED lines=26> */
.L_x_3226:
[----:B------:R-:W-:Y:S05]  /*d980*/  BSYNC.RECONVERGENT B0 ;  /* 0x0000000000007941 */ /* 0x000fea0003800200 */
.L_x_3224:
        /* <DEDUP_REMOVED lines=47> */
.L_x_3228:
[----:B------:R-:W-:Y:S05]  /*dc80*/  BSYNC.RECONVERGENT B0 ;  /* 0x0000000000007941 */ /* 0x000fea0003800200 */
.L_x_3227:
        /* <DEDUP_REMOVED lines=32> */
.L_x_3230:
        /* <DEDUP_REMOVED lines=26> */
.L_x_3231:
[----:B------:R-:W-:Y:S05]  /*e030*/  BSYNC.RECONVERGENT B0 ;  /* 0x0000000000007941 */ /* 0x000fea0003800200 */
.L_x_3229:
        /* <DEDUP_REMOVED lines=47> */
.L_x_3233:
[----:B------:R-:W-:Y:S05]  /*e330*/  BSYNC.RECONVERGENT B0 ;  /* 0x0000000000007941 */ /* 0x000fea0003800200 */
.L_x_3232:
        /* <DEDUP_REMOVED lines=32> */
.L_x_3235:
        /* <DEDUP_REMOVED lines=26> */
.L_x_3236:
[----:B------:R-:W-:Y:S05]  /*e6e0*/  BSYNC.RECONVERGENT B0 ;  /* 0x0000000000007941 */ /* 0x000fea0003800200 */
.L_x_3234:
        /* <DEDUP_REMOVED lines=47> */
.L_x_3238:
[----:B------:R-:W-:Y:S05]  /*e9e0*/  BSYNC.RECONVERGENT B0 ;  /* 0x0000000000007941 */ /* 0x000fea0003800200 */
.L_x_3237:
        /* <DEDUP_REMOVED lines=32> */
.L_x_3240:
        /* <DEDUP_REMOVED lines=26> */
.L_x_3241:
[----:B------:R-:W-:Y:S05]  /*ed90*/  BSYNC.RECONVERGENT B0 ;  /* 0x0000000000007941 */ /* 0x000fea0003800200 */
.L_x_3239:
        /* <DEDUP_REMOVED lines=47> */
.L_x_3243:
[----:B------:R-:W-:Y:S05]  /*f090*/  BSYNC.RECONVERGENT B0 ;  /* 0x0000000000007941 */ /* 0x000fea0003800200 */
.L_x_3242:
        /* <DEDUP_REMOVED lines=32> */
.L_x_3245:
        /* <DEDUP_REMOVED lines=26> */
.L_x_3246:
[----:B------:R-:W-:Y:S05]  /*f440*/  BSYNC.RECONVERGENT B0 ;  /* 0x0000000000007941 */ /* 0x000fea0003800200 */
.L_x_3244:
        /* <DEDUP_REMOVED lines=47> */
.L_x_3248:
[----:B------:R-:W-:Y:S05]  /*f740*/  BSYNC.RECONVERGENT B0 ;  /* 0x0000000000007941 */ /* 0x000fea0003800200 */
.L_x_3247:
        /* <DEDUP_REMOVED lines=32> */
.L_x_3250:
        /* <DEDUP_REMOVED lines=26> */
.L_x_3251:
[----:B------:R-:W-:Y:S05]  /*faf0*/  BSYNC.RECONVERGENT B0 ;  /* 0x0000000000007941 */ /* 0x000fea0003800200 */
.L_x_3249:
        /* <DEDUP_REMOVED lines=47> */
.L_x_3253:
[----:B------:R-:W-:Y:S05]  /*fdf0*/  BSYNC.RECONVERGENT B0 ;  /* 0x0000000000007941 */ /* 0x000fea0003800200 */
.L_x_3252:
        /* <DEDUP_REMOVED lines=32> */
.L_x_3255:
        /* <DEDUP_REMOVED lines=26> */
.L_x_3256:
[----:B------:R-:W-:Y:S05]  /*101a0*/  BSYNC.RECONVERGENT B0 ;  /* 0x0000000000007941 */ /* 0x000fea0003800200 */
.L_x_3254:
        /* <DEDUP_REMOVED lines=47> */
.L_x_3258:
[----:B------:R-:W-:Y:S05]  /*104a0*/  BSYNC.RECONVERGENT B0 ;  /* 0x0000000000007941 */ /* 0x000fea0003800200 */
.L_x_3257:
        /* <DEDUP_REMOVED lines=32> */
.L_x_3260:
        /* <DEDUP_REMOVED lines=26> */
.L_x_3261:
[----:B------:R-:W-:Y:S05]  /*10850*/  BSYNC.RECONVERGENT B0 ;  /* 0x0000000000007941 */ /* 0x000fea0003800200 */
.L_x_3259:
        /* <DEDUP_REMOVED lines=47> */
.L_x_3263:
[----:B------:R-:W-:Y:S05]  /*10b50*/  BSYNC.RECONVERGENT B0 ;  /* 0x0000000000007941 */ /* 0x000fea0003800200 */
.L_x_3262:
        /* <DEDUP_REMOVED lines=32> */
.L_x_3265:
        /* <DEDUP_REMOVED lines=26> */
.L_x_3266:
[----:B------:R-:W-:Y:S05]  /*10f00*/  BSYNC.RECONVERGENT B0 ;  /* 0x0000000000007941 */ /* 0x000fea0003800200 */
.L_x_3264:
        /* <DEDUP_REMOVED lines=47> */
.L_x_3268:
[----:B------:R-:W-:Y:S05]  /*11200*/  BSYNC.RECONVERGENT B0 ;  /* 0x0000000000007941 */ /* 0x000fea0003800200 */
.L_x_3267:
        /* <DEDUP_REMOVED lines=32> */
.L_x_3270:
        /* <DEDUP_REMOVED lines=26> */
.L_x_3271:
[----:B------:R-:W-:Y:S05]  /*115b0*/  BSYNC.RECONVERGENT B0 ;  /* 0x0000000000007941 */ /* 0x000fea0003800200 */
.L_x_3269:
        /* <DEDUP_REMOVED lines=47> */
.L_x_3273:
[----:B------:R-:W-:Y:S05]  /*118b0*/  BSYNC.RECONVERGENT B0 ;  /* 0x0000000000007941 */ /* 0x000fea0003800200 */
.L_x_3272:
        /* <DEDUP_REMOVED lines=32> */
.L_x_3275:
        /* <DEDUP_REMOVED lines=26> */
.L_x_3276:
[----:B------:R-:W-:Y:S05]  /*11c60*/  BSYNC.RECONVERGENT B0 ;  /* 0x0000000000007941 */ /* 0x000fea0003800200 */
.L_x_3274:
        /* <DEDUP_REMOVED lines=47> */
.L_x_3278:
[----:B------:R-:W-:Y:S05]  /*11f60*/  BSYNC.RECONVERGENT B0 ;  /* 0x0000000000007941 */ /* 0x000fea0003800200 */
.L_x_3277:
        /* <DEDUP_REMOVED lines=32> */
.L_x_3280:
        /* <DEDUP_REMOVED lines=26> */
.L_x_3281:
[----:B------:R-:W-:Y:S05]  /*12310*/  BSYNC.RECONVERGENT B0 ;  /* 0x0000000000007941 */ /* 0x000fea0003800200 */
.L_x_3279:
        /* <DEDUP_REMOVED lines=47> */
.L_x_3283:
[----:B------:R-:W-:Y:S05]  /*12610*/  BSYNC.RECONVERGENT B0 ;  /* 0x0000000000007941 */ /* 0x000fea0003800200 */
.L_x_3282:
        /* <DEDUP_REMOVED lines=32> */
.L_x_3285:
        /* <DEDUP_REMOVED lines=26> */
.L_x_3286:
[----:B------:R-:W-:Y:S05]  /*129c0*/  BSYNC.RECONVERGENT B0 ;  /* 0x0000000000007941 */ /* 0x000fea0003800200 */
.L_x_3284:
        /* <DEDUP_REMOVED lines=47> */
.L_x_3288:
[----:B------:R-:W-:Y:S05]  /*12cc0*/  BSYNC.RECONVERGENT B0 ;  /* 0x0000000000007941 */ /* 0x000fea0003800200 */
.L_x_3287:
        /* <DEDUP_REMOVED lines=32> */
.L_x_3290:
        /* <DEDUP_REMOVED lines=26> */
.L_x_3291:
[----:B------:R-:W-:Y:S05]  /*13070*/  BSYNC.RECONVERGENT B0 ;  /* 0x0000000000007941 */ /* 0x000fea0003800200 */
.L_x_3289:
        /* <DEDUP_REMOVED lines=47> */
.L_x_3293:
[----:B------:R-:W-:Y:S05]  /*13370*/  BSYNC.RECONVERGENT B0 ;  /* 0x0000000000007941 */ /* 0x000fea0003800200 */
.L_x_3292:
        /* <DEDUP_REMOVED lines=32> */
.L_x_3295:
        /* <DEDUP_REMOVED lines=26> */
.L_x_3296:
[----:B------:R-:W-:Y:S05]  /*13720*/  BSYNC.RECONVERGENT B0 ;  /* 0x0000000000007941 */ /* 0x000fea0003800200 */
.L_x_3294:
        /* <DEDUP_REMOVED lines=47> */
.L_x_3298:
[----:B------:R-:W-:Y:S05]  /*13a20*/  BSYNC.RECONVERGENT B0 ;  /* 0x0000000000007941 */ /* 0x000fea0003800200 */
.L_x_3297:
        /* <DEDUP_REMOVED lines=32> */
.L_x_3300:
        /* <DEDUP_REMOVED lines=26> */
.L_x_3301:
[----:B------:R-:W-:Y:S05]  /*13dd0*/  BSYNC.RECONVERGENT B0 ;  /* 0x0000000000007941 */ /* 0x000fea0003800200 */
.L_x_3299:
        /* <DEDUP_REMOVED lines=47> */
.L_x_3303:
[----:B------:R-:W-:Y:S05]  /*140d0*/  BSYNC.RECONVERGENT B0 ;  /* 0x0000000000007941 */ /* 0x000fea0003800200 */
.L_x_3302:
        /* <DEDUP_REMOVED lines=32> */
.L_x_3305:
        /* <DEDUP_REMOVED lines=26> */
.L_x_3306:
[----:B------:R-:W-:Y:S05]  /*14480*/  BSYNC.RECONVERGENT B0 ;  /* 0x0000000000007941 */ /* 0x000fea0003800200 */
.L_x_3304:
        /* <DEDUP_REMOVED lines=47> */
.L_x_3308:
[----:B------:R-:W-:Y:S05]  /*14780*/  BSYNC.RECONVERGENT B0 ;  /* 0x0000000000007941 */ /* 0x000fea0003800200 */
.L_x_3307:
        /* <DEDUP_REMOVED lines=32> */
.L_x_3310:
        /* <DEDUP_REMOVED lines=26> */
.L_x_3311:
[----:B------:R-:W-:Y:S05]  /*14b30*/  BSYNC.RECONVERGENT B0 ;  /* 0x0000000000007941 */ /* 0x000fea0003800200 */
.L_x_3309:
        /* <DEDUP_REMOVED lines=47> */
.L_x_3313:
[----:B------:R-:W-:Y:S05]  /*14e30*/  BSYNC.RECONVERGENT B0 ;  /* 0x0000000000007941 */ /* 0x000fea0003800200 */
.L_x_3312:
        /* <DEDUP_REMOVED lines=32> */
.L_x_3315:
        /* <DEDUP_REMOVED lines=26> */
.L_x_3316:
[----:B------:R-:W-:Y:S05]  /*151e0*/  BSYNC.RECONVERGENT B0 ;  /* 0x0000000000007941 */ /* 0x000fea0003800200 */
.L_x_3314:
        /* <DEDUP_REMOVED lines=47> */
.L_x_3318:
[----:B------:R-:W-:Y:S05]  /*154e0*/  BSYNC.RECONVERGENT B0 ;  /* 0x0000000000007941 */ /* 0x000fea0003800200 */
.L_x_3317:
        /* <DEDUP_REMOVED lines=32> */
.L_x_3320:
        /* <DEDUP_REMOVED lines=26> */
.L_x_3321:
[----:B------:R-:W-:Y:S05]  /*15890*/  BSYNC.RECONVERGENT B0 ;  /* 0x0000000000007941 */ /* 0x000fea0003800200 */
.L_x_3319:
        /* <DEDUP_REMOVED lines=47> */
.L_x_3323:
[----:B------:R-:W-:Y:S05]  /*15b90*/  BSYNC.RECONVERGENT B0 ;  /* 0x0000000000007941 */ /* 0x000fea0003800200 */
.L_x_3322:
        /* <DEDUP_REMOVED lines=32> */
.L_x_3325:
        /* <DEDUP_REMOVED lines=26> */
.L_x_3326:
[----:B------:R-:W-:Y:S05]  /*15f40*/  BSYNC.RECONVERGENT B0 ;  /* 0x0000000000007941 */ /* 0x000fea0003800200 */
.L_x_3324:
        /* <DEDUP_REMOVED lines=47> */
.L_x_3328:
[----:B------:R-:W-:Y:S05]  /*16240*/  BSYNC.RECONVERGENT B0 ;  /* 0x0000000000007941 */ /* 0x000fea0003800200 */
.L_x_3327:
        /* <DEDUP_REMOVED lines=32> */
.L_x_3330:
        /* <DEDUP_REMOVED lines=26> */
.L_x_3331:
[----:B------:R-:W-:Y:S05]  /*165f0*/  BSYNC.RECONVERGENT B0 ;  /* 0x0000000000007941 */ /* 0x000fea0003800200 */
.L_x_3329:
        /* <DEDUP_REMOVED lines=47> */
.L_x_3333:
[----:B------:R-:W-:Y:S05]  /*168f0*/  BSYNC.RECONVERGENT B0 ;  /* 0x0000000000007941 */ /* 0x000fea0003800200 */
.L_x_3332:
        /* <DEDUP_REMOVED lines=32> */
.L_x_3335:
        /* <DEDUP_REMOVED lines=26> */
.L_x_3336:
[----:B------:R-:W-:Y:S05]  /*16ca0*/  BSYNC.RECONVERGENT B0 ;  /* 0x0000000000007941 */ /* 0x000fea0003800200 */
.L_x_3334:
        /* <DEDUP_REMOVED lines=47> */
.L_x_3338:
[----:B------:R-:W-:Y:S05]  /*16fa0*/  BSYNC.RECONVERGENT B0 ;  /* 0x0000000000007941 */ /* 0x000fea0003800200 */
.L_x_3337:
        /* <DEDUP_REMOVED lines=32> */
.L_x_3340:
        /* <DEDUP_REMOVED lines=26> */
.L_x_3341:
[----:B------:R-:W-:Y:S05]  /*17350*/  BSYNC.RECONVERGENT B0 ;  /* 0x0000000000007941 */ /* 0x000fea0003800200 */
.L_x_3339:
        /* <DEDUP_REMOVED lines=47> */
.L_x_3343:
[----:B------:R-:W-:Y:S05]  /*17650*/  BSYNC.RECONVERGENT B0 ;  /* 0x0000000000007941 */ /* 0x000fea0003800200 */
.L_x_3342:
        /* <DEDUP_REMOVED lines=32> */
.L_x_3345:
        /* <DEDUP_REMOVED lines=26> */
.L_x_3346:
[----:B------:R-:W-:Y:S05]  /*17a00*/  BSYNC.RECONVERGENT B0 ;  /* 0x0000000000007941 */ /* 0x000fea0003800200 */
.L_x_3344:
        /* <DEDUP_REMOVED lines=47> */
.L_x_3348:
[----:B------:R-:W-:Y:S05]  /*17d00*/  BSYNC.RECONVERGENT B0 ;  /* 0x0000000000007941 */ /* 0x000fea0003800200 */
.L_x_3347:
        /* <DEDUP_REMOVED lines=32> */
.L_x_3350:
        /* <DEDUP_REMOVED lines=26> */
.L_x_3351:
[----:B------:R-:W-:Y:S05]  /*180b0*/  BSYNC.RECONVERGENT B0 ;  /* 0x0000000000007941 */ /* 0x000fea0003800200 */
.L_x_3349:
        /* <DEDUP_REMOVED lines=47> */
.L_x_3353:
[----:B------:R-:W-:Y:S05]  /*183b0*/  BSYNC.RECONVERGENT B0 ;  /* 0x0000000000007941 */ /* 0x000fea0003800200 */
.L_x_3352:
        /* <DEDUP_REMOVED lines=32> */
.L_x_3355:
        /* <DEDUP_REMOVED lines=26> */
.L_x_3356:
[----:B------:R-:W-:Y:S05]  /*18760*/  BSYNC.RECONVERGENT B0 ;  /* 0x0000000000007941 */ /* 0x000fea0003800200 */
.L_x_3354:
        /* <DEDUP_REMOVED lines=47> */
.L_x_3358:
[----:B------:R-:W-:Y:S05]  /*18a60*/  BSYNC.RECONVERGENT B0 ;  /* 0x0000000000007941 */ /* 0x000fea0003800200 */
.L_x_3357:
        /* <DEDUP_REMOVED lines=32> */
.L_x_3360:
        /* <DEDUP_REMOVED lines=26> */
.L_x_3361:
[----:B------:R-:W-:Y:S05]  /*18e10*/  BSYNC.RECONVERGENT B0 ;  /* 0x0000000000007941 */ /* 0x000fea0003800200 */
.L_x_3359:
        /* <DEDUP_REMOVED lines=47> */
.L_x_3363:
[----:B------:R-:W-:Y:S05]  /*19110*/  BSYNC.RECONVERGENT B0 ;  /* 0x0000000000007941 */ /* 0x000fea0003800200 */
.L_x_3362:
        /* <DEDUP_REMOVED lines=32> */
.L_x_3365:
        /* <DEDUP_REMOVED lines=26> */
.L_x_3366:
[----:B------:R-:W-:Y:S05]  /*194c0*/  BSYNC.RECONVERGENT B0 ;  /* 0x0000000000007941 */ /* 0x000fea0003800200 */
.L_x_3364:
        /* <DEDUP_REMOVED lines=47> */
.L_x_3368:
[----:B------:R-:W-:Y:S05]  /*197c0*/  BSYNC.RECONVERGENT B0 ;  /* 0x0000000000007941 */ /* 0x000fea0003800200 */
.L_x_3367:
        /* <DEDUP_REMOVED lines=32> */
.L_x_3370:
        /* <DEDUP_REMOVED lines=26> */
.L_x_3371:
[----:B------:R-:W-:Y:S05]  /*19b70*/  BSYNC.RECONVERGENT B0 ;  /* 0x0000000000007941 */ /* 0x000fea0003800200 */
.L_x_3369:
        /* <DEDUP_REMOVED lines=47> */
.L_x_3373:
[----:B------:R-:W-:Y:S05]  /*19e70*/  BSYNC.RECONVERGENT B0 ;  /* 0x0000000000007941 */ /* 0x000fea0003800200 */
.L_x_3372:
        /* <DEDUP_REMOVED lines=32> */
.L_x_3375:
        /* <DEDUP_REMOVED lines=26> */
.L_x_3376:
[----:B------:R-:W-:Y:S05]  /*1a220*/  BSYNC.RECONVERGENT B0 ;  /* 0x0000000000007941 */ /* 0x000fea0003800200 */
.L_x_3374:
        /* <DEDUP_REMOVED lines=47> */
.L_x_3378:
[----:B------:R-:W-:Y:S05]  /*1a520*/  BSYNC.RECONVERGENT B0 ;  /* 0x0000000000007941 */ /* 0x000fea0003800200 */
.L_x_3377:
        /* <DEDUP_REMOVED lines=32> */
.L_x_3380:
        /* <DEDUP_REMOVED lines=26> */
.L_x_3381:
[----:B------:R-:W-:Y:S05]  /*1a8d0*/  BSYNC.RECONVERGENT B0 ;  /* 0x0000000000007941 */ /* 0x000fea0003800200 */
.L_x_3379:
        /* <DEDUP_REMOVED lines=10> */
[----:B-123--:R-:W-:Y:S02]  /*1a980*/  PRMT R13, RZ, 0x7610, R13 ;  /* 0x00007610ff0d7816 */ /* 0x00efe4000000000d */
[----:B------:R-:W-:Y:S01]  /*1a990*/  PRMT R15, RZ, 0x7610, R15 ;  /* 0x00007610ff0f7816 */ /* 0x000fe2000000000f */
        /* <DEDUP_REMOVED lines=13> */
[----:B------:R-:W-:Y:S02]  /*1aa70*/  PRMT R15, RZ, 0x7610, R15 ;  /* 0x00007610ff0f7816 */ /* 0x000fe4000000000f */
[----:B------:R-:W-:Y:S02]  /*1aa80*/  PRMT R13, RZ, 0x7610, R13 ;  /* 0x00007610ff0d7816 */ /* 0x000fe4000000000d */
        /* <DEDUP_REMOVED lines=20> */
.L_x_3383:
[----:B------:R-:W-:Y:S05]  /*1abd0*/  BSYNC.RECONVERGENT B0 ;  /* 0x0000000000007941 */ /* 0x000fea0003800200 */
.L_x_3382:
        /* <DEDUP_REMOVED lines=27> */
[----:B------:R0:W-:Y:S01]  /*1ad90*/  @!P6 STG.E.U8 desc[UR4][R2.64+0x6], RZ ;  /* 0x000006ff0200e986 */ /* 0x0001e2000c101104 */
[----:B------:R-:W-:Y:S05]  /*1ada0*/  @P1 EXIT ;  /* 0x000000000000194d */ /* 0x000fea0003800000 */
[----:B------:R-:W-:Y:S01]  /*1adb0*/  STG.E.U8 desc[UR4][R2.64+0x7], RZ ;  /* 0x000007ff02007986 */ /* 0x000fe2000c101104 */
[----:B------:R-:W-:Y:S05]  /*1adc0*/  EXIT ;  /* 0x000000000000794d */ /* 0x000fea0003800000 */
.L_x_3384:
        /* <DEDUP_REMOVED lines=28> */
.L_x_3385:
        /* <DEDUP_REMOVED lines=15> */
.L_x_3405:


//--------------------- .nv.shared.reserved.0     --------------------------
	.section	.nv.shared.reserved.0,"aw",@nobits
	.weak		__nv_reservedSMEM_offset_0_alias
	.size		__nv_reservedSMEM_offset_0_alias, 0, 64
	.other		__nv_reservedSMEM_offset_0_alias,@"STO_CUDA_RESERVED_SHARED STV_DEFAULT"
__nv_reservedSMEM_offset_0_alias:
	.zero		0
	.zero		64


//--------------------- .nv.constant0._ZN18transformer_engine43_GLOBAL__N__bafe6ae4_10_padding_cu_3a96c89422multi_unpadding_kernelILi8E13__nv_fp4_e2m1EEvNS0_16MultiPaddingArgsE --------------------------
	.section	.nv.constant0._ZN18transformer_engine43_GLOBAL__N__bafe6ae4_10_padding_cu_3a96c89422multi_unpadding_kernelILi8E13__nv_fp4_e2m1EEvNS0_16MultiPaddingArgsE,"a",@progbits
	.sectionflags	@""
	.align	4
.nv.constant0._ZN18transformer_engine43_GLOBAL__N__bafe6ae4_10_padding_cu_3a96c89422multi_unpadding_kernelILi8E13__nv_fp4_e2m1EEvNS0_16MultiPaddingArgsE:
	.zero		2952


//--------------------- .nv.constant0._ZN18transformer_engine43_GLOBAL__N__bafe6ae4_10_padding_cu_3a96c89422multi_unpadding_kernelILi8E13__nv_fp8_e5m2EEvNS0_16MultiPaddingArgsE --------------------------
	.section	.nv.constant0._ZN18transformer_engine43_GLOBAL__N__bafe6ae4_10_padding_cu_3a96c89422multi_unpadding_kernelILi8E13__nv_fp8_e5m2EEvNS0_16MultiPaddingArgsE,"a",@progbits
	.sectionflags	@""
	.align	4
.nv.constant0._ZN18transformer_engine43_GLOBAL__N__bafe6ae4_10_padding_cu_3a96c89422multi_unpadding_kernelILi8E13__nv_fp8_e5m2EEvNS0_16MultiPaddingArgsE:
	.zero		2952


//--------------------- .nv.constant0._ZN18transformer_engine43_GLOBAL__N__bafe6ae4_10_padding_cu_3a96c89422multi_unpadding_kernelILi8E13__nv_fp8_e4m3EEvNS0_16MultiPaddingArgsE --------------------------
	.section	.nv.constant0._ZN18transformer_engine43_GLOBAL__N__bafe6ae4_10_padding_cu_3a96c89422multi_unpadding_kernelILi8E13__nv_fp8_e4m3EEvNS0_16MultiPaddingArgsE,"a",@progbits
	.sectionflags	@""
	.align	4
.nv.constant0._ZN18transformer_engine43_GLOBAL__N__bafe6ae4_10_padding_cu_3a96c89422multi_unpadding_kernelILi8E13__nv_fp8_e4m3EEvNS0_16MultiPaddingArgsE:
	.zero		2952


//--------------------- .nv.constant0._ZN18transformer_engine43_GLOBAL__N__bafe6ae4_10_padding_cu_3a96c89422multi_unpadding_kernelILi4E13__nv_bfloat16EEvNS0_16MultiPaddingArgsE --------------------------
	.section	.nv.constant0._ZN18transformer_engine43_GLOBAL__N__bafe6ae4_10_padding_cu_3a96c89422multi_unpadding_kernelILi4E13__nv_bfloat16EEvNS0_16MultiPaddingArgsE,"a",@progbits
	.sectionflags	@""
	.align	4
.nv.constant0._ZN18transformer_engine43_GLOBAL__N__bafe6ae4_10_padding_cu_3a96c89422multi_unpadding_kernelILi4E13__nv_bfloat16EEvNS0_16MultiPaddingArgsE:
	.zero		2952


//--------------------- .nv.constant0._ZN18transformer_engine43_GLOBAL__N__bafe6ae4_10_padding_cu_3a96c89422multi_unpadding_kernelILi4E6__halfEEvNS0_16MultiPaddingArgsE --------------------------
	.section	.nv.constant0._ZN18transformer_engine43_GLOBAL__N__bafe6ae4_10_padding_cu_3a96c89422multi_unpadding_kernelILi4E6__halfEEvNS0_16MultiPaddingArgsE,"a",@progbits
	.sectionflags	@""
	.align	4
.nv.constant0._ZN18transformer_engine43_GLOBAL__N__bafe6ae4_10_padding_cu_3a96c89422multi_unpadding_kernelILi4E6__halfEEvNS0_16MultiPaddingArgsE:
	.zero		2952


//--------------------- .nv.constant0._ZN18transformer_engine43_GLOBAL__N__bafe6ae4_10_padding_cu_3a96c89422multi_unpadding_kernelILi2EfEEvNS0_16MultiPaddingArgsE --------------------------
	.section	.nv.constant0._ZN18transformer_engine43_GLOBAL__N__bafe6ae4_10_padding_cu_3a96c89422multi_unpadding_kernelILi2EfEEvNS0_16MultiPaddingArgsE,"a",@progbits
	.sectionflags	@""
	.align	4
.nv.constant0._ZN18transformer_engine43_GLOBAL__N__bafe6ae4_10_padding_cu_3a96c89422multi_unpadding_kernelILi2EfEEvNS0_16MultiPaddingArgsE:
	.zero		2952


//--------------------- .nv.constant0._ZN18transformer_engine43_GLOBAL__N__bafe6ae4_10_padding_cu_3a96c89422multi_unpadding_kernelILi1ElEEvNS0_16MultiPaddingArgsE --------------------------
	.section	.nv.constant0._ZN18transformer_engine43_GLOBAL__N__bafe6ae4_10_padding_cu_3a96c89422multi_unpadding_kernelILi1ElEEvNS0_16MultiPaddingArgsE,"a",@progbits
	.sectionflags	@""
	.align	4
.nv.constant0._ZN18transformer_engine43_GLOBAL__N__bafe6ae4_10_padding_cu_3a96c89422multi_unpadding_kernelILi1ElEEvNS0_16MultiPaddingArgsE:
	.zero		2952


//--------------------- .nv.constant0._ZN18transformer_engine43_GLOBAL__N__bafe6ae4_10_padding_cu_3a96c89422multi_unpadding_kernelILi2EiEEvNS0_16MultiPaddingArgsE --------------------------
	.section	.nv.constant0._ZN18transformer_engine43_GLOBAL__N__bafe6ae4_10_padding_cu_3a96c89422multi_unpadding_kernelILi2EiEEvNS0_16MultiPaddingArgsE,"a",@progbits
	.sectionflags	@""
	.align	4
.nv.constant0._ZN18transformer_engine43_GLOBAL__N__bafe6ae4_10_padding_cu_3a96c89422multi_unpadding_kernelILi2EiEEvNS0_16MultiPaddingArgsE:
	.zero		2952


//--------------------- .nv.constant0._ZN18transformer_engine43_GLOBAL__N__bafe6ae4_10_padding_cu_3a96c89422multi_unpadding_kernelILi4EsEEvNS0_16MultiPaddingArgsE --------------------------
	.section	.nv.constant0._ZN18transformer_engine43_GLOBAL__N__bafe6ae4_10_padding_cu_3a96c89422multi_unpadding_kernelILi4EsEEvNS0_16MultiPaddingArgsE,"a",@progbits
	.sectionflags	@""
	.align	4
.nv.constant0._ZN18transformer_engine43_GLOBAL__N__bafe6ae4_10_padding_cu_3a96c89422multi_unpadding_kernelILi4EsEEvNS0_16MultiPaddingArgsE:
	.zero		2952


//--------------------- .nv.constant0._ZN18transformer_engine43_GLOBAL__N__bafe6ae4_10_padding_cu_3a96c89422multi_unpadding_kernelILi8EhEEvNS0_16MultiPaddingArgsE --------------------------
	.section	.nv.constant0._ZN18transformer_engine43_GLOBAL__N__bafe6ae4_10_padding_cu_3a96c89422multi_unpadding_kernelILi8EhEEvNS0_16MultiPaddingArgsE,"a",@progbits
	.sectionflags	@""
	.align	4
.nv.constant0._ZN18transformer_engine43_GLOBAL__N__bafe6ae4_10_padding_cu_3a96c89422multi_unpadding_kernelILi8EhEEvNS0_16MultiPaddingArgsE:
	.zero		2952


//--------------------- .nv.constant0._ZN18transformer_engine43_GLOBAL__N__bafe6ae4_10_padding_cu_3a96c89420multi_padding_kernelILi8E13__nv_fp4_e2m1EEvNS0_16MultiPaddingArgsE --------------------------
	.section	.nv.constant0._ZN18transformer_engine43_GLOBAL__N__bafe6ae4_10_padding_cu_3a96c89420multi_padding_kernelILi8E13__nv_fp4_e2m1EEvNS0_16MultiPaddingArgsE,"a",@progbits
	.sectionflags	@""
	.align	4
.nv.constant0._ZN18transformer_engine43_GLOBAL__N__bafe6ae4_10_padding_cu_3a96c89420multi_padding_kernelILi8E13__nv_fp4_e2m1EEvNS0_16MultiPaddingArgsE:
	.zero		2952


//--------------------- .nv.constant0._ZN18transformer_engine43_GLOBAL__N__bafe6ae4_10_padding_cu_3a96c89420multi_padding_kernelILi8E13__nv_fp8_e5m2EEvNS0_16MultiPaddingArgsE --------------------------
	.section	.nv.constant0._ZN18transformer_engine43_GLOBAL__N__bafe6ae4_10_padding_cu_3a96c89420multi_padding_kernelILi8E13__nv_fp8_e5m2EEvNS0_16MultiPaddingArgsE,"a",@progbits
	.sectionflags	@""
	.align	4
.nv.constant0._ZN18transformer_engine43_GLOBAL__N__bafe6ae4_10_padding_cu_3a96c89420multi_padding_kernelILi8E13__nv_fp8_e5m2EEvNS0_16MultiPaddingArgsE:
	.zero		2952


//--------------------- .nv.constant0._ZN18transformer_engine43_GLOBAL__N__bafe6ae4_10_padding_cu_3a96c89420multi_padding_kernelILi8E13__nv_fp8_e4m3EEvNS0_16MultiPaddingArgsE --------------------------
	.section	.nv.constant0._ZN18transformer_engine43_GLOBAL__N__bafe6ae4_10_padding_cu_3a96c89420multi_padding_kernelILi8E13__nv_fp8_e4m3EEvNS0_16MultiPaddingArgsE,"a",@progbits
	.sectionflags	@""
	.align	4
.nv.constant0._ZN18transformer_engine43_GLOBAL__N__bafe6ae4_10_padding_cu_3a96c89420multi_padding_kernelILi8E13__nv_fp8_e4m3EEvNS0_16MultiPaddingArgsE:
	.zero		2952


//--------------------- .nv.constant0._ZN18transformer_engine43_GLOBAL__N__bafe6ae4_10_padding_cu_3a96c89420multi_padding_kernelILi4E13__nv_bfloat16EEvNS0_16MultiPaddingArgsE --------------------------
	.section	.nv.constant0._ZN18transformer_engine43_GLOBAL__N__bafe6ae4_10_padding_cu_3a96c89420multi_padding_kernelILi4E13__nv_bfloat16EEvNS0_16MultiPaddingArgsE,"a",@progbits
	.sectionflags	@""
	.align	4
.nv.constant0._ZN18transformer_engine43_GLOBAL__N__bafe6ae4_10_padding_cu_3a96c89420multi_padding_kernelILi4E13__nv_bfloat16EEvNS0_16MultiPaddingArgsE:
	.zero		2952


//--------------------- .nv.constant0._ZN18transformer_engine43_GLOBAL__N__bafe6ae4_10_padding_cu_3a96c89420multi_padding_kernelILi4E6__halfEEvNS0_16MultiPaddingArgsE --------------------------
	.section	.nv.constant0._ZN18transformer_engine43_GLOBAL__N__bafe6ae4_10_padding_cu_3a96c89420multi_padding_kernelILi4E6__halfEEvNS0_16MultiPaddingArgsE,"a",@progbits
	.sectionflags	@""
	.align	4
.nv.constant0._ZN18transformer_engine43_GLOBAL__N__bafe6ae4_10_padding_cu_3a96c89420multi_padding_kernelILi4E6__halfEEvNS0_16MultiPaddingArgsE:
	.zero		2952


//--------------------- .nv.constant0._ZN18transformer_engine43_GLOBAL__N__bafe6ae4_10_padding_cu_3a96c89420multi_padding_kernelILi2EfEEvNS0_16MultiPaddingArgsE --------------------------
	.section	.nv.constant0._ZN18transformer_engine43_GLOBAL__N__bafe6ae4_10_padding_cu_3a96c89420multi_padding_kernelILi2EfEEvNS0_16MultiPaddingArgsE,"a",@progbits
	.sectionflags	@""
	.align	4
.nv.constant0._ZN18transformer_engine43_GLOBAL__N__bafe6ae4_10_padding_cu_3a96c89420multi_padding_kernelILi2EfEEvNS0_16MultiPaddingArgsE:
	.zero		2952


//--------------------- .nv.constant0._ZN18transformer_engine43_GLOBAL__N__bafe6ae4_10_padding_cu_3a96c89420multi_padding_kernelILi1ElEEvNS0_16MultiPaddingArgsE --------------------------
	.section	.nv.constant0._ZN18transformer_engine43_GLOBAL__N__bafe6ae4_10_padding_cu_3a96c89420multi_padding_kernelILi1ElEEvNS0_16MultiPaddingArgsE,"a",@progbits
	.sectionflags	@""
	.align	4
.nv.constant0._ZN18transformer_engine43_GLOBAL__N__bafe6ae4_10_padding_cu_3a96c89420multi_padding_kernelILi1ElEEvNS0_16MultiPaddingArgsE:
	.zero		2952


//--------------------- .nv.constant0._ZN18transformer_engine43_GLOBAL__N__bafe6ae4_10_padding_cu_3a96c89420multi_padding_kernelILi2EiEEvNS0_16MultiPaddingArgsE --------------------------
	.section	.nv.constant0._ZN18transformer_engine43_GLOBAL__N__bafe6ae4_10_padding_cu_3a96c89420multi_padding_kernelILi2EiEEvNS0_16MultiPaddingArgsE,"a",@progbits
	.sectionflags	@""
	.align	4
.nv.constant0._ZN18transformer_engine43_GLOBAL__N__bafe6ae4_10_padding_cu_3a96c89420multi_padding_kernelILi2EiEEvNS0_16MultiPaddingArgsE:
	.zero		2952


//--------------------- .nv.constant0._ZN18transformer_engine43_GLOBAL__N__bafe6ae4_10_padding_cu_3a96c89420multi_padding_kernelILi4EsEEvNS0_16MultiPaddingArgsE --------------------------
	.section	.nv.constant0._ZN18transformer_engine43_GLOBAL__N__bafe6ae4_10_padding_cu_3a96c89420multi_padding_kernelILi4EsEEvNS0_16MultiPaddingArgsE,"a",@progbits
	.sectionflags	@""
	.align	4
.nv.constant0._ZN18transformer_engine43_GLOBAL__N__bafe6ae4_10_padding_cu_3a96c89420multi_padding_kernelILi4EsEEvNS0_16MultiPaddingArgsE:
	.zero		2952


//--------------------- .nv.constant0._ZN18transformer_engine43_GLOBAL__N__bafe6ae4_10_padding_cu_3a96c89420multi_padding_kernelILi8EhEEvNS0_16MultiPaddingArgsE --------------------------
	.section	.nv.constant0._ZN18transformer_engine43_GLOBAL__N__bafe6ae4_10_padding_cu_3a96c89420multi_padding_kernelILi8EhEEvNS0_16MultiPaddingArgsE,"a",@progbits
	.sectionflags	@""
	.align	4
.nv.constant0._ZN18transformer_engine43_GLOBAL__N__bafe6ae4_10_padding_cu_3a96c89420multi_padding_kernelILi8EhEEvNS0_16MultiPaddingArgsE:
	.zero		2952


//--------------------- SYMBOLS --------------------------

	.type		.nv.reservedSmem.offset0,@object
	.size		.nv.reservedSmem.offset0,0x4
